// auto-generated by cutlass_sweep.fmha — config: {"arch": "sm_100", "direction": "fwd", "dtype": "bf16", "head_dim": 32, "mask": "causal", "schedule": "individual", "tile_kv": 128, "tile_q": 256}
#include "cutlass/cutlass.h"
#include "cute/tensor.hpp"
#include "cutlass/device_kernel.h"
#include "cutlass/kernel_hardware_info.h"
#include "77_blackwell_fmha/collective/fmha_fusion.hpp"
#include "77_blackwell_fmha/collective/sm100_fmha_load_tma_warpspecialized.hpp"
#include "77_blackwell_fmha/collective/sm100_fmha_fwd_mainloop_tma_warpspecialized.hpp"
#include "77_blackwell_fmha/collective/sm100_fmha_fwd_epilogue_tma_warpspecialized.hpp"
#include "77_blackwell_fmha/kernel/fmha_tile_scheduler.hpp"
#include "77_blackwell_fmha/kernel/sm100_fmha_fwd_kernel_tma_warpspecialized.hpp"

using namespace cute;
using Element    = cutlass::bfloat16_t;
using ElementOut = cutlass::half_t;
using TileShape  = Shape<_256, _128, _32>;

using ProblemShape = cute::tuple<int, int, int, cute::tuple<cute::tuple<int, int>, int>>;
using StrideQ   = cute::tuple<int, _1, cute::tuple<cute::tuple<int, int>, int>>;
using StrideK   = cute::tuple<int, _1, cute::tuple<cute::tuple<_0, int>, int>>;
using StrideV   = StrideK;
using StrideO   = StrideQ;
using StrideLSE = cute::tuple<_1, cute::tuple<cute::tuple<int, int>, int>>;

using TileScheduler = std::conditional_t<
    cute::false_type::value,
    cutlass::fmha::kernel::PersistentTileScheduler,
    cutlass::fmha::kernel::IndividualTileScheduler>;

using Mainloop = cutlass::fmha::collective::Sm100FmhaFwdMainloopTmaWarpspecialized<
    Element, float, float, TileShape, StrideQ, StrideK, StrideV,
    cutlass::fmha::collective::CausalMask<true>>;

using Kernel = cutlass::fmha::kernel::Sm100FmhaFwdKernelTmaWarpspecialized<
    ProblemShape, Mainloop,
    cutlass::fmha::collective::Sm100FmhaFwdEpilogueTmaWarpspecialized<
        ElementOut, float, typename Mainloop::TileShapePV, StrideO, StrideLSE>,
    TileScheduler>;

auto* _anchor = &cutlass::device_kernel<Kernel>;


// ===== COMPILED SASS (sm_100a) =====

	.target	sm_100a

	.elftype	@"ET_EXEC"


//--------------------- .note.nv.tkinfo           --------------------------
	.section	.note.nv.tkinfo,"",@"SHT_NOTE"
	.sectionflags	@"SHF_NOTE_NV_TKINFO"
	.tkinfo
        /*0018*/ 	.word	0x00000002
        /*0030*/ 	.string	""
        /*0030*/ 	.string	"ptxas"
        /*0030*/ 	.string	"Cuda compilation tools, release 13.0, V13.0.88"
        /*0030*/ 	.string	"Build cuda_13.0.r13.0/compiler.36424714_0"
        /*0030*/ 	.string	"-arch sm_100a -m 64 "



//--------------------- .note.nv.cuinfo           --------------------------
	.section	.note.nv.cuinfo,"",@"SHT_NOTE"
	.sectionflags	@"SHF_NOTE_NV_CUINFO"
        /*0018*/ 	.short	0x0002
        /*001a*/ 	.short	0x0064
        /*001c*/ 	.short	0x0082
	.zero		2


//--------------------- .nv.info                  --------------------------
	.section	.nv.info,"",@"SHT_CUDA_INFO"
	.align	4


	//----- nvinfo : EIATTR_REGCOUNT
	.align		4
        /*0000*/ 	.byte	0x04, 0x2f
        /*0002*/ 	.short	(.L_34 - .L_33)
	.align		4
.L_33:
        /*0004*/ 	.word	index@(_ZN7cutlass13device_kernelINS_4fmha6kernel36Sm100FmhaFwdKernelTmaWarpspecializedIN4cute5tupleIJiiiNS5_IJNS5_IJiiEEEiEEEEEENS1_10collective38Sm100FmhaFwdMainloopTmaWarpspecializedINS_10bfloat16_tEffNS5_IJNS4_1CILi256EEENSC_ILi128EEENSC_ILi32EEEEEENS5_IJiNSC_ILi1EEES7_EEENS5_IJiSH_NS5_IJNS5_IJNSC_ILi0EEEiEEEiEEEEEESM_NS9_10CausalMaskILb1EEENS5_IJNSC_ILi2EEESH_SH_EEENSC_ILb0EEEEENS9_38Sm100FmhaFwdEpilogueTmaWarpspecializedINS_6half_tEfNS5_IJSE_SF_SE_EEESI_NS5_IJSH_S7_EEESR_EENS2_23IndividualTileSchedulerENS2_41Sm100FmhaCtxKernelWarpspecializedScheduleEEEEEvNT_6ParamsE)
        /*0008*/ 	.word	0x00000080


	//----- nvinfo : EIATTR_FRAME_SIZE
	.align		4
.L_34:
        /*000c*/ 	.byte	0x04, 0x11
        /*000e*/ 	.short	(.L_36 - .L_35)
	.align		4
.L_35:
        /*0010*/ 	.word	index@($__internal_3_$__cuda_sm3x_div_rn_noftz_f32_slowpath)
        /*0014*/ 	.word	0x00000078


	//----- nvinfo : EIATTR_FRAME_SIZE
	.align		4
.L_36:
        /*0018*/ 	.byte	0x04, 0x11
        /*001a*/ 	.short	(.L_38 - .L_37)
	.align		4
.L_37:
        /*001c*/ 	.word	index@($__internal_2_$__cuda_sm10x_tcgen05_guardrail_trap_unallocated_columns_being_dealloced)
        /*0020*/ 	.word	0x00000078


	//----- nvinfo : EIATTR_FRAME_SIZE
	.align		4
.L_38:
        /*0024*/ 	.byte	0x04, 0x11
        /*0026*/ 	.short	(.L_40 - .L_39)
	.align		4
.L_39:
        /*0028*/ 	.word	index@($__internal_1_$__cuda_sm10x_tcgen05_guardrail_trap_phase_invalid_during_alloc)
        /*002c*/ 	.word	0x00000078


	//----- nvinfo : EIATTR_FRAME_SIZE
	.align		4
.L_40:
        /*0030*/ 	.byte	0x04, 0x11
        /*0032*/ 	.short	(.L_42 - .L_41)
	.align		4
.L_41:
        /*0034*/ 	.word	index@($__internal_0_$__cuda_sm10x_tcgen05_guardrail_trap_col_being_dealloced_not_returned_by_alloc)
        /*0038*/ 	.word	0x00000078


	//----- nvinfo : EIATTR_FRAME_SIZE
	.align		4
.L_42:
        /*003c*/ 	.byte	0x04, 0x11
        /*003e*/ 	.short	(.L_44 - .L_43)
	.align		4
.L_43:
        /*0040*/ 	.word	index@(_ZN7cutlass13device_kernelINS_4fmha6kernel36Sm100FmhaFwdKernelTmaWarpspecializedIN4cute5tupleIJiiiNS5_IJNS5_IJiiEEEiEEEEEENS1_10collective38Sm100FmhaFwdMainloopTmaWarpspecializedINS_10bfloat16_tEffNS5_IJNS4_1CILi256EEENSC_ILi128EEENSC_ILi32EEEEEENS5_IJiNSC_ILi1EEES7_EEENS5_IJiSH_NS5_IJNS5_IJNSC_ILi0EEEiEEEiEEEEEESM_NS9_10CausalMaskILb1EEENS5_IJNSC_ILi2EEESH_SH_EEENSC_ILb0EEEEENS9_38Sm100FmhaFwdEpilogueTmaWarpspecializedINS_6half_tEfNS5_IJSE_SF_SE_EEESI_NS5_IJSH_S7_EEESR_EENS2_23IndividualTileSchedulerENS2_41Sm100FmhaCtxKernelWarpspecializedScheduleEEEEEvNT_6ParamsE)
        /*0044*/ 	.word	0x00000078


	//----- nvinfo : EIATTR_MIN_STACK_SIZE
	.align		4
.L_44:
        /*0048*/ 	.byte	0x04, 0x12
        /*004a*/ 	.short	(.L_46 - .L_45)
	.align		4
.L_45:
        /*004c*/ 	.word	index@(_ZN7cutlass13device_kernelINS_4fmha6kernel36Sm100FmhaFwdKernelTmaWarpspecializedIN4cute5tupleIJiiiNS5_IJNS5_IJiiEEEiEEEEEENS1_10collective38Sm100FmhaFwdMainloopTmaWarpspecializedINS_10bfloat16_tEffNS5_IJNS4_1CILi256EEENSC_ILi128EEENSC_ILi32EEEEEENS5_IJiNSC_ILi1EEES7_EEENS5_IJiSH_NS5_IJNS5_IJNSC_ILi0EEEiEEEiEEEEEESM_NS9_10CausalMaskILb1EEENS5_IJNSC_ILi2EEESH_SH_EEENSC_ILb0EEEEENS9_38Sm100FmhaFwdEpilogueTmaWarpspecializedINS_6half_tEfNS5_IJSE_SF_SE_EEESI_NS5_IJSH_S7_EEESR_EENS2_23IndividualTileSchedulerENS2_41Sm100FmhaCtxKernelWarpspecializedScheduleEEEEEvNT_6ParamsE)
        /*0050*/ 	.word	0x00000078
.L_46:


//--------------------- .nv.compat                --------------------------
	.section	.nv.compat,"",@"SHT_CUDA_COMPAT_INFO"
	.align	4
        /*0000*/ 	.byte	0x02, 0x09, 0x01, 0x00, 0x02, 0x02, 0x02, 0x00, 0x02, 0x05, 0x05, 0x00, 0x03, 0x07, 0x01, 0x01
        /*0010*/ 	.byte	0x02, 0x03, 0x01, 0x00, 0x02, 0x06, 0x01, 0x00, 0x04, 0x0b, 0x08, 0x00, 0x01, 0x00, 0x00, 0x00
        /*0020*/ 	.byte	0x00, 0x00, 0x00, 0x00


//--------------------- .nv.info._ZN7cutlass13device_kernelINS_4fmha6kernel36Sm100FmhaFwdKernelTmaWarpspecializedIN4cute5tupleIJiiiNS5_IJNS5_IJiiEEEiEEEEEENS1_10collective38Sm100FmhaFwdMainloopTmaWarpspecializedINS_10bfloat16_tEffNS5_IJNS4_1CILi256EEENSC_ILi128EEENSC_ILi32EEEEEENS5_IJiNSC_ILi1EEES7_EEENS5_IJiSH_NS5_IJNS5_IJNSC_ILi0EEEiEEEiEEEEEESM_NS9_10CausalMaskILb1EEENS5_IJNSC_ILi2EEESH_SH_EEENSC_ILb0EEEEENS9_38Sm100FmhaFwdEpilogueTmaWarpspecializedINS_6half_tEfNS5_IJSE_SF_SE_EEESI_NS5_IJSH_S7_EEESR_EENS2_23IndividualTileSchedulerENS2_41Sm100FmhaCtxKernelWarpspecializedScheduleEEEEEvNT_6ParamsE --------------------------
	.section	.nv.info._ZN7cutlass13device_kernelINS_4fmha6kernel36Sm100FmhaFwdKernelTmaWarpspecializedIN4cute5tupleIJiiiNS5_IJNS5_IJiiEEEiEEEEEENS1_10collective38Sm100FmhaFwdMainloopTmaWarpspecializedINS_10bfloat16_tEffNS5_IJNS4_1CILi256EEENSC_ILi128EEENSC_ILi32EEEEEENS5_IJiNSC_ILi1EEES7_EEENS5_IJiSH_NS5_IJNS5_IJNSC_ILi0EEEiEEEiEEEEEESM_NS9_10CausalMaskILb1EEENS5_IJNSC_ILi2EEESH_SH_EEENSC_ILb0EEEEENS9_38Sm100FmhaFwdEpilogueTmaWarpspecializedINS_6half_tEfNS5_IJSE_SF_SE_EEESI_NS5_IJSH_S7_EEESR_EENS2_23IndividualTileSchedulerENS2_41Sm100FmhaCtxKernelWarpspecializedScheduleEEEEEvNT_6ParamsE,"",@"SHT_CUDA_INFO"
	.sectionflags	@""
	.align	4


	//----- nvinfo : EIATTR_CUDA_API_VERSION
	.align		4
        /*0000*/ 	.byte	0x04, 0x37
        /*0002*/ 	.short	(.L_48 - .L_47)
.L_47:
        /*0004*/ 	.word	0x00000082


	//----- nvinfo : EIATTR_KPARAM_INFO
	.align		4
.L_48:
        /*0008*/ 	.byte	0x04, 0x17
        /*000a*/ 	.short	(.L_50 - .L_49)
.L_49:
        /*000c*/ 	.word	0x00000000
        /*0010*/ 	.short	0x0000
        /*0012*/ 	.short	0x0000
        /*0014*/ 	.byte	0x00, 0xf0, 0x01, 0x18


	//----- nvinfo : EIATTR_AT_ENTRY_FRAGMENTS
	.align		4
.L_50:
        /*0018*/ 	.byte	0x04, 0x4f
        /*001a*/ 	.short	(.L_52 - .L_51)


	//   ....[0]....
.L_51:
        /*001c*/ 	.word	0x00000006


	//----- nvinfo : EIATTR_RESERVED_SMEM_USED
	.align		4
.L_52:
        /*0020*/ 	.byte	0x01, 0x41
	.zero		2


	//----- nvinfo : EIATTR_SPARSE_MMA_MASK
	.align		4
        /*0024*/ 	.byte	0x03, 0x50
        /*0026*/ 	.short	0x0000


	//----- nvinfo : EIATTR_TCGEN05_1CTA_USED
	.align		4
        /*0028*/ 	.byte	0x01, 0x51
	.zero		2


	//----- nvinfo : EIATTR_MAXREG_COUNT
	.align		4
        /*002c*/ 	.byte	0x03, 0x1b
        /*002e*/ 	.short	0x0080


	//----- nvinfo : EIATTR_NUM_BARRIERS
	.align		4
        /*0030*/ 	.byte	0x02, 0x4c
        /*0032*/ 	.byte	0x01
	.zero		1


	//----- nvinfo : EIATTR_EXTERNS
	.align		4
        /*0034*/ 	.byte	0x04, 0x0f
        /*0036*/ 	.short	(.L_54 - .L_53)


	//   ....[0]....
	.align		4
.L_53:
        /*0038*/ 	.word	index@(vprintf)


	//   ....[1]....
	.align		4
        /*003c*/ 	.word	index@(__assertfail)


	//----- nvinfo : EIATTR_ANNOTATIONS
	.align		4
.L_54:
        /*0040*/ 	.byte	0x04, 0x55
        /*0042*/ 	.short	(.L_56 - .L_55)


	//   ....[0]....
.L_55:
        /*0044*/ 	.word	0x00000001
        /*0048*/ 	.byte	0x20, 0xdb, 0x00, 0x00, 0x01, 0x00, 0x00, 0x00, 0x80, 0xdb, 0x00, 0x00, 0x01, 0x00, 0x00, 0x00
        /* <DEDUP_REMOVED lines=34> */
        /*0278*/ 	.byte	0x90, 0x60, 0x01, 0x00, 0x01, 0x00, 0x00, 0x00, 0xe0, 0x60, 0x01, 0x00


	//----- nvinfo : EIATTR_MERCURY_ISA_VERSION
	.align		4
.L_56:
        /*0284*/ 	.byte	0x03, 0x5f
        /*0286*/ 	.short	0x0101


	//----- nvinfo : EIATTR_INT_WARP_WIDE_INSTR_OFFSETS
	.align		4
        /*0288*/ 	.byte	0x04, 0x31
        /*028a*/ 	.short	(.L_58 - .L_57)


	//   ....[0]....
.L_57:
        /*028c*/ 	.word	0x00018920


	//   ....[1]....
        /*0290*/ 	.word	0x00018940


	//   ....[2]....
        /*0294*/ 	.word	0x00018970


	//----- nvinfo : EIATTR_COOP_GROUP_MASK_REGIDS
	.align		4
.L_58:
        /*0298*/ 	.byte	0x04, 0x29
        /*029a*/ 	.short	(.L_60 - .L_59)


	//   ....[0]....
.L_59:
        /*029c*/ 	.word	0xffffffff


	//   ....[1]....
        /*02a0*/ 	.word	0xffffffff


	//   ....[2]....
        /*02a4*/ 	.word	0xffffffff


	//   ....[3]....
        /*02a8*/ 	.word	0xffffffff


	//   ....[4]....
        /*02ac*/ 	.word	0xffffffff


	//   ....[5]....
        /*02b0*/ 	.word	0xffffffff


	//   ....[6]....
        /*02b4*/ 	.word	0xffffffff


	//   ....[7]....
        /*02b8*/ 	.word	0xffffffff


	//   ....[8]....
        /*02bc*/ 	.word	0xffffffff


	//   ....[9]....
        /*02c0*/ 	.word	0xffffffff


	//   ....[10]....
        /*02c4*/ 	.word	0xffffffff


	//   ....[11]....
        /*02c8*/ 	.word	0xffffffff


	//   ....[12]....
        /*02cc*/ 	.word	0xffffffff


	//   ....[13]....
        /*02d0*/ 	.word	0xffffffff


	//   ....[14]....
        /*02d4*/ 	.word	0xffffffff


	//   ....[15]....
        /*02d8*/ 	.word	0xffffffff


	//   ....[16]....
        /*02dc*/ 	.word	0xffffffff


	//   ....[17]....
        /*02e0*/ 	.word	0xffffffff


	//   ....[18]....
        /*02e4*/ 	.word	0xffffffff


	//----- nvinfo : EIATTR_COOP_GROUP_INSTR_OFFSETS
	.align		4
.L_60:
        /*02e8*/ 	.byte	0x04, 0x28
        /*02ea*/ 	.short	(.L_62 - .L_61)


	//   ....[0]....
.L_61:
        /*02ec*/ 	.word	0x00000110


	//   ....[1]....
        /*02f0*/ 	.word	0x000008d0


	//   ....[2]....
        /*02f4*/ 	.word	0x00000b00


	//   ....[3]....
        /*02f8*/ 	.word	0x00000c30


	//   ....[4]....
        /*02fc*/ 	.word	0x00000d70


	//   ....[5]....
        /*0300*/ 	.word	0x00001030


	//   ....[6]....
        /*0304*/ 	.word	0x00001220


	//   ....[7]....
        /*0308*/ 	.word	0x00001330


	//   ....[8]....
        /*030c*/ 	.word	0x00001490


	//   ....[9]....
        /*0310*/ 	.word	0x000015f0


	//   ....[10]....
        /*0314*/ 	.word	0x000017f0


	//   ....[11]....
        /*0318*/ 	.word	0x00001a00


	//   ....[12]....
        /*031c*/ 	.word	0x00001a30


	//   ....[13]....
        /*0320*/ 	.word	0x00007880


	//   ....[14]....
        /*0324*/ 	.word	0x000082f0


	//   ....[15]....
        /*0328*/ 	.word	0x0000ad70


	//   ....[16]....
        /*032c*/ 	.word	0x0000f3e0


	//   ....[17]....
        /*0330*/ 	.word	0x00018820


	//   ....[18]....
        /*0334*/ 	.word	0x00018a40


	//----- nvinfo : EIATTR_REG_RECONFIG
	.align		4
.L_62:
        /*0338*/ 	.byte	0x01, 0x54
	.zero		2


	//----- nvinfo : EIATTR_VRC_CTA_INIT_COUNT
	.align		4
        /*033c*/ 	.byte	0x02, 0x4a
        /*033e*/ 	.byte	0x80
	.zero		1


	//----- nvinfo : EIATTR_SYSCALL_OFFSETS
	.align		4
        /*0340*/ 	.byte	0x04, 0x46
        /*0342*/ 	.short	(.L_64 - .L_63)


	//   ....[0]....
.L_63:
        /*0344*/ 	.word	0x00003fd0


	//   ....[1]....
        /*0348*/ 	.word	0x000040a0


	//   ....[2]....
        /*034c*/ 	.word	0x00004110


	//   ....[3]....
        /*0350*/ 	.word	0x00004180


	//   ....[4]....
        /*0354*/ 	.word	0x000041f0


	//   ....[5]....
        /*0358*/ 	.word	0x00004290


	//   ....[6]....
        /*035c*/ 	.word	0x00004350


	//   ....[7]....
        /*0360*/ 	.word	0x000043f0


	//   ....[8]....
        /*0364*/ 	.word	0x00004490


	//   ....[9]....
        /*0368*/ 	.word	0x00004530


	//   ....[10]....
        /*036c*/ 	.word	0x000045a0


	//   ....[11]....
        /*0370*/ 	.word	0x00004640


	//   ....[12]....
        /*0374*/ 	.word	0x000046e0


	//   ....[13]....
        /*0378*/ 	.word	0x00004750


	//   ....[14]....
        /*037c*/ 	.word	0x000047f0


	//   ....[15]....
        /*0380*/ 	.word	0x00004890


	//   ....[16]....
        /*0384*/ 	.word	0x00004930


	//   ....[17]....
        /*0388*/ 	.word	0x000049d0


	//   ....[18]....
        /*038c*/ 	.word	0x00004a40


	//   ....[19]....
        /*0390*/ 	.word	0x00004ae0


	//   ....[20]....
        /*0394*/ 	.word	0x00004b80


	//   ....[21]....
        /*0398*/ 	.word	0x00004bf0


	//   ....[22]....
        /*039c*/ 	.word	0x00004c90


	//   ....[23]....
        /*03a0*/ 	.word	0x00004d30


	//   ....[24]....
        /*03a4*/ 	.word	0x00004dd0


	//   ....[25]....
        /*03a8*/ 	.word	0x00004e70


	//   ....[26]....
        /*03ac*/ 	.word	0x00004ee0


	//   ....[27]....
        /*03b0*/ 	.word	0x00004f80


	//   ....[28]....
        /*03b4*/ 	.word	0x00005020


	//   ....[29]....
        /*03b8*/ 	.word	0x00005090


	//   ....[30]....
        /*03bc*/ 	.word	0x00005130


	//   ....[31]....
        /*03c0*/ 	.word	0x000051d0


	//   ....[32]....
        /*03c4*/ 	.word	0x00005270


	//   ....[33]....
        /*03c8*/ 	.word	0x00005310


	//   ....[34]....
        /*03cc*/ 	.word	0x000053b0


	//   ....[35]....
        /*03d0*/ 	.word	0x00005450


	//   ....[36]....
        /*03d4*/ 	.word	0x000054c0


	//   ....[37]....
        /*03d8*/ 	.word	0x00005560


	//   ....[38]....
        /*03dc*/ 	.word	0x00005600


	//   ....[39]....
        /*03e0*/ 	.word	0x00005670


	//   ....[40]....
        /*03e4*/ 	.word	0x00005710


	//   ....[41]....
        /*03e8*/ 	.word	0x000057b0


	//   ....[42]....
        /*03ec*/ 	.word	0x00005850


	//   ....[43]....
        /*03f0*/ 	.word	0x000058f0


	//   ....[44]....
        /*03f4*/ 	.word	0x00005960


	//   ....[45]....
        /*03f8*/ 	.word	0x00005a00


	//   ....[46]....
        /*03fc*/ 	.word	0x00005aa0


	//   ....[47]....
        /*0400*/ 	.word	0x00005b10


	//   ....[48]....
        /*0404*/ 	.word	0x00005ba0


	//   ....[49]....
        /*0408*/ 	.word	0x00005c40


	//   ....[50]....
        /*040c*/ 	.word	0x00005ce0


	//   ....[51]....
        /*0410*/ 	.word	0x00005d80


	//   ....[52]....
        /*0414*/ 	.word	0x00005df0


	//   ....[53]....
        /*0418*/ 	.word	0x00005e80


	//   ....[54]....
        /*041c*/ 	.word	0x00005f20


	//   ....[55]....
        /*0420*/ 	.word	0x00005f90


	//   ....[56]....
        /*0424*/ 	.word	0x00006030


	//   ....[57]....
        /*0428*/ 	.word	0x000060d0


	//   ....[58]....
        /*042c*/ 	.word	0x00006170


	//   ....[59]....
        /*0430*/ 	.word	0x00006210


	//   ....[60]....
        /*0434*/ 	.word	0x000079b0


	//   ....[61]....
        /*0438*/ 	.word	0x00007b00


	//   ....[62]....
        /*043c*/ 	.word	0x00007ce0


	//   ....[63]....
        /*0440*/ 	.word	0x00007ec0


	//   ....[64]....
        /*0444*/ 	.word	0x00008170


	//   ....[65]....
        /*0448*/ 	.word	0x00008420


	//   ....[66]....
        /*044c*/ 	.word	0x00008570


	//   ....[67]....
        /*0450*/ 	.word	0x00008750


	//   ....[68]....
        /*0454*/ 	.word	0x00008930


	//   ....[69]....
        /*0458*/ 	.word	0x00008f20


	//   ....[70]....
        /*045c*/ 	.word	0x00009260


	//   ....[71]....
        /*0460*/ 	.word	0x00009b50


	//   ....[72]....
        /*0464*/ 	.word	0x00009ee0


	//   ....[73]....
        /*0468*/ 	.word	0x0000a1f0


	//   ....[74]....
        /*046c*/ 	.word	0x0000afb0


	//   ....[75]....
        /*0470*/ 	.word	0x0000b120


	//   ....[76]....
        /*0474*/ 	.word	0x0000b290


	//   ....[77]....
        /*0478*/ 	.word	0x0000b400


	//   ....[78]....
        /*047c*/ 	.word	0x0000b990


	//   ....[79]....
        /*0480*/ 	.word	0x0000e4c0


	//   ....[80]....
        /*0484*/ 	.word	0x0000e7c0


	//   ....[81]....
        /*0488*/ 	.word	0x0000f1f0


	//   ....[82]....
        /*048c*/ 	.word	0x0000f620


	//   ....[83]....
        /*0490*/ 	.word	0x0000f790


	//   ....[84]....
        /*0494*/ 	.word	0x0000f900


	//   ....[85]....
        /*0498*/ 	.word	0x0000fa70


	//   ....[86]....
        /*049c*/ 	.word	0x00012840


	//   ....[87]....
        /*04a0*/ 	.word	0x00015390


	//   ....[88]....
        /*04a4*/ 	.word	0x000156a0


	//   ....[89]....
        /*04a8*/ 	.word	0x00016080


	//----- nvinfo : EIATTR_MBARRIER_INSTR_OFFSETS
	.align		4
.L_64:
        /*04ac*/ 	.byte	0x04, 0x39
        /*04ae*/ 	.short	(.L_66 - .L_65)


	//   ....[0]....
.L_65:
        /*04b0*/ 	.word	0x000009b0
        /*04b4*/ 	.word	0x000000ff
        /*04b8*/ 	.word	0x0000a000
        /*04bc*/ 	.short	0x0100
        /*04be*/ 	.byte	0x05
	.zero		1


	//   ....[1]....
        /*04c0*/ 	.word	0x000009c0
        /*04c4*/ 	.word	0x000000ff
        /*04c8*/ 	.word	0x0000a010
        /*04cc*/ 	.short	0x0100
        /*04ce*/ 	.byte	0x05
	.zero		1


	//   ....[2]....
        /*04d0*/ 	.word	0x000009d0
        /*04d4*/ 	.word	0x000000ff
        /*04d8*/ 	.word	0x0000a008
        /*04dc*/ 	.short	0x0100
        /*04de*/ 	.byte	0x05
	.zero		1


	//   ....[3]....
        /*04e0*/ 	.word	0x000009e0
        /*04e4*/ 	.word	0x000000ff
        /*04e8*/ 	.word	0x0000a018
        /*04ec*/ 	.short	0x0100
        /*04ee*/ 	.byte	0x05
	.zero		1


	//   ....[4]....
        /*04f0*/ 	.word	0x00000bc0
        /*04f4*/ 	.word	0x000000ff
        /*04f8*/ 	.word	0x0000a020
        /*04fc*/ 	.short	0x0100
        /*04fe*/ 	.byte	0x05
	.zero		1


	//   ....[5]....
        /*0500*/ 	.word	0x00000bd0
        /*0504*/ 	.word	0x000000ff
        /*0508*/ 	.word	0x0000a038
        /*050c*/ 	.short	0x0100
        /*050e*/ 	.byte	0x05
	.zero		1


	//   ....[6]....
        /*0510*/ 	.word	0x00000be0
        /*0514*/ 	.word	0x000000ff
        /*0518*/ 	.word	0x0000a028
        /*051c*/ 	.short	0x0100
        /*051e*/ 	.byte	0x05
	.zero		1


	//   ....[7]....
        /*0520*/ 	.word	0x00000bf0
        /*0524*/ 	.word	0x000000ff
        /*0528*/ 	.word	0x0000a040
        /*052c*/ 	.short	0x0100
        /*052e*/ 	.byte	0x05
	.zero		1


	//   ....[8]....
        /*0530*/ 	.word	0x00000c00
        /*0534*/ 	.word	0x000000ff
        /*0538*/ 	.word	0x0000a030
        /*053c*/ 	.short	0x0100
        /*053e*/ 	.byte	0x05
	.zero		1


	//   ....[9]....
        /*0540*/ 	.word	0x00000c10
        /*0544*/ 	.word	0x000000ff
        /*0548*/ 	.word	0x0000a048
        /*054c*/ 	.short	0x0100
        /*054e*/ 	.byte	0x05
	.zero		1


	//   ....[10]....
        /*0550*/ 	.word	0x00000d40
        /*0554*/ 	.word	0x000000ff
        /*0558*/ 	.word	0x0000a050
        /*055c*/ 	.short	0x0100
        /*055e*/ 	.byte	0x06
	.zero		1


	//   ....[11]....
        /*0560*/ 	.word	0x00000d50
        /*0564*/ 	.word	0x000000ff
        /*0568*/ 	.word	0x0000a058
        /*056c*/ 	.short	0x0100
        /*056e*/ 	.byte	0x06
	.zero		1


	//   ....[12]....
        /*0570*/ 	.word	0x00000f00
        /*0574*/ 	.word	0x000000ff
        /*0578*/ 	.word	0x0000a060
        /*057c*/ 	.short	0x0100
        /*057e*/ 	.byte	0x06
	.zero		1


	//   ....[13]....
        /*0580*/ 	.word	0x00000f10
        /*0584*/ 	.word	0x000000ff
        /*0588*/ 	.word	0x0000a068
        /*058c*/ 	.short	0x0100
        /*058e*/ 	.byte	0x06
	.zero		1


	//   ....[14]....
        /*0590*/ 	.word	0x000010f0
        /*0594*/ 	.word	0x000000ff
        /*0598*/ 	.word	0x0000a070
        /*059c*/ 	.short	0x0100
        /*059e*/ 	.byte	0x05
	.zero		1


	//   ....[15]....
        /*05a0*/ 	.word	0x00001100
        /*05a4*/ 	.word	0x000000ff
        /*05a8*/ 	.word	0x0000a078
        /*05ac*/ 	.short	0x0100
        /*05ae*/ 	.byte	0x05
	.zero		1


	//   ....[16]....
        /*05b0*/ 	.word	0x00001300
        /*05b4*/ 	.word	0x000000ff
        /*05b8*/ 	.word	0x0000a080
        /*05bc*/ 	.short	0x0100
        /*05be*/ 	.byte	0x05
	.zero		1


	//   ....[17]....
        /*05c0*/ 	.word	0x00001310
        /*05c4*/ 	.word	0x000000ff
        /*05c8*/ 	.word	0x0000a088
        /*05cc*/ 	.short	0x0100
        /*05ce*/ 	.byte	0x05
	.zero		1


	//   ....[18]....
        /*05d0*/ 	.word	0x00001440
        /*05d4*/ 	.word	0x000000ff
        /*05d8*/ 	.word	0x0000a090
        /*05dc*/ 	.short	0x0100
        /*05de*/ 	.byte	0x08
	.zero		1


	//   ....[19]....
        /*05e0*/ 	.word	0x00001450
        /*05e4*/ 	.word	0x000000ff
        /*05e8*/ 	.word	0x0000a0a0
        /*05ec*/ 	.short	0x0100
        /*05ee*/ 	.byte	0x08
	.zero		1


	//   ....[20]....
        /*05f0*/ 	.word	0x00001460
        /*05f4*/ 	.word	0x000000ff
        /*05f8*/ 	.word	0x0000a098
        /*05fc*/ 	.short	0x0100
        /*05fe*/ 	.byte	0x08
	.zero		1


	//   ....[21]....
        /*0600*/ 	.word	0x00001470
        /*0604*/ 	.word	0x000000ff
        /*0608*/ 	.word	0x0000a0a8
        /*060c*/ 	.short	0x0100
        /*060e*/ 	.byte	0x08
	.zero		1


	//   ....[22]....
        /*0610*/ 	.word	0x000015a0
        /*0614*/ 	.word	0x000000ff
        /*0618*/ 	.word	0x0000a0b0
        /*061c*/ 	.short	0x0100
        /*061e*/ 	.byte	0x08
	.zero		1


	//   ....[23]....
        /*0620*/ 	.word	0x000015b0
        /*0624*/ 	.word	0x000000ff
        /*0628*/ 	.word	0x0000a0c0
        /*062c*/ 	.short	0x0100
        /*062e*/ 	.byte	0x08
	.zero		1


	//   ....[24]....
        /*0630*/ 	.word	0x000015c0
        /*0634*/ 	.word	0x000000ff
        /*0638*/ 	.word	0x0000a0b8
        /*063c*/ 	.short	0x0100
        /*063e*/ 	.byte	0x08
	.zero		1


	//   ....[25]....
        /*0640*/ 	.word	0x000015d0
        /*0644*/ 	.word	0x000000ff
        /*0648*/ 	.word	0x0000a0c8
        /*064c*/ 	.short	0x0100
        /*064e*/ 	.byte	0x08
	.zero		1


	//   ....[26]....
        /*0650*/ 	.word	0x000016c0
        /*0654*/ 	.word	0x000000ff
        /*0658*/ 	.word	0x0000a0d0
        /*065c*/ 	.short	0x0100
        /*065e*/ 	.byte	0x05
	.zero		1


	//   ....[27]....
        /*0660*/ 	.word	0x000016d0
        /*0664*/ 	.word	0x000000ff
        /*0668*/ 	.word	0x0000a0d8
        /*066c*/ 	.short	0x0100
        /*066e*/ 	.byte	0x05
	.zero		1


	//   ....[28]....
        /*0670*/ 	.word	0x00001bb0
        /*0674*/ 	.word	0x000000ff
        /*0678*/ 	.word	0x0000a000
        /*067c*/ 	.short	0x010a
        /*067e*/ 	.byte	0x04
	.zero		1


	//   ....[29]....
        /*0680*/ 	.word	0x00001bf0
        /*0684*/ 	.word	0x000000ff
        /*0688*/ 	.word	0x0000a020
        /*068c*/ 	.short	0x010a
        /*068e*/ 	.byte	0x04
	.zero		1


	//   ....[30]....
        /*0690*/ 	.word	0x00001c90
        /*0694*/ 	.word	0x000000ff
        /*0698*/ 	.word	0x0000a058
        /*069c*/ 	.short	0x010a
        /*069e*/ 	.byte	0x04
	.zero		1


	//   ....[31]....
        /*06a0*/ 	.word	0x00001e00
        /*06a4*/ 	.word	0x000000ff
        /*06a8*/ 	.word	0x0000a008
        /*06ac*/ 	.short	0x010a
        /*06ae*/ 	.byte	0x04
	.zero		1


	//   ....[32]....
        /*06b0*/ 	.word	0x00001e60
        /*06b4*/ 	.word	0x000000ff
        /*06b8*/ 	.word	0x0000a068
        /*06bc*/ 	.short	0x010a
        /*06be*/ 	.byte	0x04
	.zero		1


	//   ....[33]....
        /*06c0*/ 	.word	0x00002030
        /*06c4*/ 	.word	0x000000ff
        /*06c8*/ 	.word	0x0000a028
        /*06cc*/ 	.short	0x010a
        /*06ce*/ 	.byte	0x04
	.zero		1


	//   ....[34]....
        /*06d0*/ 	.word	0x00002070
        /*06d4*/ 	.word	0x000000ff
        /*06d8*/ 	.word	0x0000a0a0
        /*06dc*/ 	.short	0x010a
        /*06de*/ 	.byte	0x04
	.zero		1


	//   ....[35]....
        /*06e0*/ 	.word	0x000020b0
        /*06e4*/ 	.word	0x000000ff
        /*06e8*/ 	.word	0x0000a058
        /*06ec*/ 	.short	0x010a
        /*06ee*/ 	.byte	0x04
	.zero		1


	//   ....[36]....
        /*06f0*/ 	.word	0x00002680
        /*06f4*/ 	.word	0x000000ff
        /*06f8*/ 	.word	0x0000a020
        /*06fc*/ 	.short	0x010a
        /*06fe*/ 	.byte	0x0c
	.zero		1


	//   ....[37]....
        /*0700*/ 	.word	0x00002870
        /*0704*/ 	.word	0x000000ff
        /*0708*/ 	.word	0x0000a0a8
        /*070c*/ 	.short	0x010a
        /*070e*/ 	.byte	0x04
	.zero		1


	//   ....[38]....
        /*0710*/ 	.word	0x000028e0
        /*0714*/ 	.word	0x000000ff
        /*0718*/ 	.word	0x0000a068
        /*071c*/ 	.short	0x010a
        /*071e*/ 	.byte	0x04
	.zero		1


	//   ....[39]....
        /*0720*/ 	.word	0x00002ff0
        /*0724*/ 	.word	0x000000ff
        /*0728*/ 	.word	0x0000a020
        /*072c*/ 	.short	0x010a
        /*072e*/ 	.byte	0x07
	.zero		1


	//   ....[40]....
        /*0730*/ 	.word	0x00003040
        /*0734*/ 	.word	0x000000ff
        /*0738*/ 	.word	0x0000a0a0
        /*073c*/ 	.short	0x010a
        /*073e*/ 	.byte	0x04
	.zero		1


	//   ....[41]....
        /*0740*/ 	.word	0x000030b0
        /*0744*/ 	.word	0x000000ff
        /*0748*/ 	.word	0x0000a058
        /*074c*/ 	.short	0x010a
        /*074e*/ 	.byte	0x04
	.zero		1


	//   ....[42]....
        /*0750*/ 	.word	0x000036e0
        /*0754*/ 	.word	0x000000ff
        /*0758*/ 	.word	0x0000a0a8
        /*075c*/ 	.short	0x010a
        /*075e*/ 	.byte	0x04
	.zero		1


	//   ....[43]....
        /*0760*/ 	.word	0x00003750
        /*0764*/ 	.word	0x000000ff
        /*0768*/ 	.word	0x0000a068
        /*076c*/ 	.short	0x010a
        /*076e*/ 	.byte	0x04
	.zero		1


	//   ....[44]....
        /*0770*/ 	.word	0x00003e30
        /*0774*/ 	.word	0x00000010
        /*0778*/ 	.word	0x0000a0c0
        /*077c*/ 	.short	0x010a
        /*077e*/ 	.byte	0xff
	.zero		1


	//   ....[45]....
        /*0780*/ 	.word	0x00006a60
        /*0784*/ 	.word	0x00000010
        /*0788*/ 	.word	0x0000a0b0
        /*078c*/ 	.short	0x0101
        /*078e*/ 	.byte	0xff
	.zero		1


	//   ....[46]....
        /*0790*/ 	.word	0x00007010
        /*0794*/ 	.word	0x00000010
        /*0798*/ 	.word	0x0000a0c8
        /*079c*/ 	.short	0x010a
        /*079e*/ 	.byte	0xff
	.zero		1


	//   ....[47]....
        /*07a0*/ 	.word	0x00007320
        /*07a4*/ 	.word	0x00000010
        /*07a8*/ 	.word	0x0000a0b8
        /*07ac*/ 	.short	0x0101
        /*07ae*/ 	.byte	0xff
	.zero		1


	//   ....[48]....
        /*07b0*/ 	.word	0x00007480
        /*07b4*/ 	.word	0x000000ff
        /*07b8*/ 	.word	0x0000a070
        /*07bc*/ 	.short	0x010a
        /*07be*/ 	.byte	0x27
	.zero		1


	//   ....[49]....
        /*07c0*/ 	.word	0x00007500
        /*07c4*/ 	.word	0x000000ff
        /*07c8*/ 	.word	0x00000000
        /*07cc*/ 	.short	0x0101
        /*07ce*/ 	.byte	0x04
	.zero		1


	//   ....[50]....
        /*07d0*/ 	.word	0x00007530
        /*07d4*/ 	.word	0x000000ff
        /*07d8*/ 	.word	0x0000a080
        /*07dc*/ 	.short	0x010a
        /*07de*/ 	.byte	0x27
	.zero		1


	//   ....[51]....
        /*07e0*/ 	.word	0x00007700
        /*07e4*/ 	.word	0x000000ff
        /*07e8*/ 	.word	0x0000a070
        /*07ec*/ 	.short	0x010a
        /*07ee*/ 	.byte	0x27
	.zero		1


	//   ....[52]....
        /*07f0*/ 	.word	0x00007860
        /*07f4*/ 	.word	0x000000ff
        /*07f8*/ 	.word	0x0000a090
        /*07fc*/ 	.short	0x010a
        /*07fe*/ 	.byte	0x27
	.zero		1


	//   ....[53]....
        /*0800*/ 	.word	0x00007f70
        /*0804*/ 	.word	0x000000ff
        /*0808*/ 	.word	0x00000000
        /*080c*/ 	.short	0x0101
        /*080e*/ 	.byte	0x04
	.zero		1


	//   ....[54]....
        /*0810*/ 	.word	0x00007ff0
        /*0814*/ 	.word	0x000000ff
        /*0818*/ 	.word	0x00000000
        /*081c*/ 	.short	0x0101
        /*081e*/ 	.byte	0x04
	.zero		1


	//   ....[55]....
        /*0820*/ 	.word	0x00008050
        /*0824*/ 	.word	0x000000ff
        /*0828*/ 	.word	0x0000a080
        /*082c*/ 	.short	0x010a
        /*082e*/ 	.byte	0x27
	.zero		1


	//   ....[56]....
        /*0830*/ 	.word	0x000082d0
        /*0834*/ 	.word	0x000000ff
        /*0838*/ 	.word	0x0000a098
        /*083c*/ 	.short	0x010a
        /*083e*/ 	.byte	0x27
	.zero		1


	//   ....[57]....
        /*0840*/ 	.word	0x000089c0
        /*0844*/ 	.word	0x000000ff
        /*0848*/ 	.word	0x00000000
        /*084c*/ 	.short	0x0101
        /*084e*/ 	.byte	0x04
	.zero		1


	//   ....[58]....
        /*0850*/ 	.word	0x00008a60
        /*0854*/ 	.word	0x000000ff
        /*0858*/ 	.word	0x00000000
        /*085c*/ 	.short	0x0101
        /*085e*/ 	.byte	0x05
	.zero		1


	//   ....[59]....
        /*0860*/ 	.word	0x00008b10
        /*0864*/ 	.word	0x00000000
        /*0868*/ 	.word	0x00000000
        /*086c*/ 	.short	0x0101
        /*086e*/ 	.byte	0xff
	.zero		1


	//   ....[60]....
        /*0870*/ 	.word	0x00008b50
        /*0874*/ 	.word	0x0000001a
        /*0878*/ 	.word	0x0000a070
        /*087c*/ 	.short	0x010a
        /*087e*/ 	.byte	0xff
	.zero		1


	//   ....[61]....
        /*0880*/ 	.word	0x00008bc0
        /*0884*/ 	.word	0x000000ff
        /*0888*/ 	.word	0x00000000
        /*088c*/ 	.short	0x0101
        /*088e*/ 	.byte	0x04
	.zero		1


	//   ....[62]....
        /*0890*/ 	.word	0x00008c20
        /*0894*/ 	.word	0x0000001a
        /*0898*/ 	.word	0x0000a090
        /*089c*/ 	.short	0x010a
        /*089e*/ 	.byte	0xff
	.zero		1


	//   ....[63]....
        /*08a0*/ 	.word	0x00008ca0
        /*08a4*/ 	.word	0x0000001a
        /*08a8*/ 	.word	0x0000a0c0
        /*08ac*/ 	.short	0x010a
        /*08ae*/ 	.byte	0xff
	.zero		1


	//   ....[64]....
        /*08b0*/ 	.word	0x00009980
        /*08b4*/ 	.word	0x00000000
        /*08b8*/ 	.word	0x00000000
        /*08bc*/ 	.short	0x0101
        /*08be*/ 	.byte	0xff
	.zero		1


	//   ....[65]....
        /*08c0*/ 	.word	0x000099b0
        /*08c4*/ 	.word	0x0000001a
        /*08c8*/ 	.word	0x0000a0b0
        /*08cc*/ 	.short	0x0101
        /*08ce*/ 	.byte	0xff
	.zero		1


	//   ....[66]....
        /*08d0*/ 	.word	0x00009a30
        /*08d4*/ 	.word	0x0000001a
        /*08d8*/ 	.word	0x0000a080
        /*08dc*/ 	.short	0x010a
        /*08de*/ 	.byte	0xff
	.zero		1


	//   ....[67]....
        /*08e0*/ 	.word	0x00009be0
        /*08e4*/ 	.word	0x00000022
        /*08e8*/ 	.word	0x00000000
        /*08ec*/ 	.short	0x0101
        /*08ee*/ 	.byte	0xff
	.zero		1


	//   ....[68]....
        /*08f0*/ 	.word	0x00009c30
        /*08f4*/ 	.word	0x0000001a
        /*08f8*/ 	.word	0x0000a098
        /*08fc*/ 	.short	0x010a
        /*08fe*/ 	.byte	0xff
	.zero		1


	//   ....[69]....
        /*0900*/ 	.word	0x00009cb0
        /*0904*/ 	.word	0x0000001a
        /*0908*/ 	.word	0x0000a0c8
        /*090c*/ 	.short	0x010a
        /*090e*/ 	.byte	0xff
	.zero		1


	//   ....[70]....
        /*0910*/ 	.word	0x0000a8f0
        /*0914*/ 	.word	0x00000000
        /*0918*/ 	.word	0x00000000
        /*091c*/ 	.short	0x0101
        /*091e*/ 	.byte	0xff
	.zero		1


	//   ....[71]....
        /*0920*/ 	.word	0x0000a920
        /*0924*/ 	.word	0x0000001a
        /*0928*/ 	.word	0x0000a0b8
        /*092c*/ 	.short	0x0101
        /*092e*/ 	.byte	0xff
	.zero		1


	//   ....[72]....
        /*0930*/ 	.word	0x0000aba0
        /*0934*/ 	.word	0x000000ff
        /*0938*/ 	.word	0x00000000
        /*093c*/ 	.short	0x010a
        /*093e*/ 	.byte	0x05
	.zero		1


	//   ....[73]....
        /*0940*/ 	.word	0x0000ae90
        /*0944*/ 	.word	0x000000ff
        /*0948*/ 	.word	0x00000000
        /*094c*/ 	.short	0x010a
        /*094e*/ 	.byte	0x05
	.zero		1


	//   ....[74]....
        /*0950*/ 	.word	0x0000bab0
        /*0954*/ 	.word	0x000000ff
        /*0958*/ 	.word	0x00000000
        /*095c*/ 	.short	0x0101
        /*095e*/ 	.byte	0x04
	.zero		1


	//   ....[75]....
        /*0960*/ 	.word	0x0000bb10
        /*0964*/ 	.word	0x00000004
        /*0968*/ 	.word	0x0000a0d0
        /*096c*/ 	.short	0x010a
        /*096e*/ 	.byte	0x2a
	.zero		1


	//   ....[76]....
        /*0970*/ 	.word	0x0000ce20
        /*0974*/ 	.word	0x00000000
        /*0978*/ 	.word	0x0000a0d0
        /*097c*/ 	.short	0x0101
        /*097e*/ 	.byte	0x25
	.zero		1


	//   ....[77]....
        /*0980*/ 	.word	0x0000e900
        /*0984*/ 	.word	0x000000ff
        /*0988*/ 	.word	0x00000000
        /*098c*/ 	.short	0x0101
        /*098e*/ 	.byte	0x06
	.zero		1


	//   ....[78]....
        /*0990*/ 	.word	0x0000ea60
        /*0994*/ 	.word	0x000000ff
        /*0998*/ 	.word	0x00000000
        /*099c*/ 	.short	0x010a
        /*099e*/ 	.byte	0x06
	.zero		1


	//   ....[79]....
        /*09a0*/ 	.word	0x0000f0d0
        /*09a4*/ 	.word	0x000000ff
        /*09a8*/ 	.word	0x00000000
        /*09ac*/ 	.short	0x010a
        /*09ae*/ 	.byte	0x06
	.zero		1


	//   ....[80]....
        /*09b0*/ 	.word	0x0000f4f0
        /*09b4*/ 	.word	0x000000ff
        /*09b8*/ 	.word	0x00000000
        /*09bc*/ 	.short	0x010a
        /*09be*/ 	.byte	0x04
	.zero		1


	//   ....[81]....
        /*09c0*/ 	.word	0x00012970
        /*09c4*/ 	.word	0x000000ff
        /*09c8*/ 	.word	0x00000000
        /*09cc*/ 	.short	0x0101
        /*09ce*/ 	.byte	0x04
	.zero		1


	//   ....[82]....
        /*09d0*/ 	.word	0x000129d0
        /*09d4*/ 	.word	0x00000004
        /*09d8*/ 	.word	0x0000a0d0
        /*09dc*/ 	.short	0x010a
        /*09de*/ 	.byte	0x2a
	.zero		1


	//   ....[83]....
        /*09e0*/ 	.word	0x00015040
        /*09e4*/ 	.word	0x00000000
        /*09e8*/ 	.word	0x0000a0d0
        /*09ec*/ 	.short	0x0101
        /*09ee*/ 	.byte	0x28
	.zero		1


	//   ....[84]....
        /*09f0*/ 	.word	0x000157f0
        /*09f4*/ 	.word	0x000000ff
        /*09f8*/ 	.word	0x00000000
        /*09fc*/ 	.short	0x0101
        /*09fe*/ 	.byte	0x05
	.zero		1


	//   ....[85]....
        /*0a00*/ 	.word	0x00015920
        /*0a04*/ 	.word	0x000000ff
        /*0a08*/ 	.word	0x00000000
        /*0a0c*/ 	.short	0x010a
        /*0a0e*/ 	.byte	0x05
	.zero		1


	//   ....[86]....
        /*0a10*/ 	.word	0x00015f60
        /*0a14*/ 	.word	0x000000ff
        /*0a18*/ 	.word	0x00000000
        /*0a1c*/ 	.short	0x010a
        /*0a1e*/ 	.byte	0x05
	.zero		1


	//   ....[87]....
        /*0a20*/ 	.word	0x00016220
        /*0a24*/ 	.word	0x000000ff
        /*0a28*/ 	.word	0x00000000
        /*0a2c*/ 	.short	0x0101
        /*0a2e*/ 	.byte	0x04
	.zero		1


	//   ....[88]....
        /*0a30*/ 	.word	0x000162c0
        /*0a34*/ 	.word	0x000000ff
        /*0a38*/ 	.word	0x00000000
        /*0a3c*/ 	.short	0x010a
        /*0a3e*/ 	.byte	0x07
	.zero		1


	//   ....[89]....
        /*0a40*/ 	.word	0x00016380
        /*0a44*/ 	.word	0x000000ff
        /*0a48*/ 	.word	0x00000000
        /*0a4c*/ 	.short	0x0101
        /*0a4e*/ 	.byte	0x04
	.zero		1


	//   ....[90]....
        /*0a50*/ 	.word	0x00016770
        /*0a54*/ 	.word	0x000000ff
        /*0a58*/ 	.word	0x0000a010
        /*0a5c*/ 	.short	0x010a
        /*0a5e*/ 	.byte	0x08
	.zero		1


	//   ....[91]....
        /*0a60*/ 	.word	0x00016910
        /*0a64*/ 	.word	0x000000ff
        /*0a68*/ 	.word	0x0000a038
        /*0a6c*/ 	.short	0x010a
        /*0a6e*/ 	.byte	0x08
	.zero		1


	//   ....[92]....
        /*0a70*/ 	.word	0x00016ad0
        /*0a74*/ 	.word	0x000000ff
        /*0a78*/ 	.word	0x0000a018
        /*0a7c*/ 	.short	0x010a
        /*0a7e*/ 	.byte	0x08
	.zero		1


	//   ....[93]....
        /*0a80*/ 	.word	0x00016c80
        /*0a84*/ 	.word	0x000000ff
        /*0a88*/ 	.word	0x0000a040
        /*0a8c*/ 	.short	0x010a
        /*0a8e*/ 	.byte	0x08
	.zero		1


	//   ....[94]....
        /*0a90*/ 	.word	0x00016f70
        /*0a94*/ 	.word	0x000000ff
        /*0a98*/ 	.word	0x0000a038
        /*0a9c*/ 	.short	0x010a
        /*0a9e*/ 	.byte	0x21
	.zero		1


	//   ....[95]....
        /*0aa0*/ 	.word	0x00017140
        /*0aa4*/ 	.word	0x000000ff
        /*0aa8*/ 	.word	0x0000a038
        /*0aac*/ 	.short	0x010a
        /*0aae*/ 	.byte	0x11
	.zero		1


	//   ....[96]....
        /*0ab0*/ 	.word	0x00017330
        /*0ab4*/ 	.word	0x000000ff
        /*0ab8*/ 	.word	0x0000a038
        /*0abc*/ 	.short	0x010a
        /*0abe*/ 	.byte	0x19
	.zero		1


	//   ....[97]....
        /*0ac0*/ 	.word	0x00017510
        /*0ac4*/ 	.word	0x000000ff
        /*0ac8*/ 	.word	0x0000a038
        /*0acc*/ 	.short	0x010a
        /*0ace*/ 	.byte	0x11
	.zero		1


	//   ....[98]....
        /*0ad0*/ 	.word	0x00017700
        /*0ad4*/ 	.word	0x000000ff
        /*0ad8*/ 	.word	0x0000a038
        /*0adc*/ 	.short	0x010a
        /*0ade*/ 	.byte	0x11
	.zero		1


	//   ....[99]....
        /*0ae0*/ 	.word	0x000178f0
        /*0ae4*/ 	.word	0x000000ff
        /*0ae8*/ 	.word	0x0000a038
        /*0aec*/ 	.short	0x010a
        /*0aee*/ 	.byte	0x11
	.zero		1


	//   ....[100]....
        /*0af0*/ 	.word	0x00017ae0
        /*0af4*/ 	.word	0x000000ff
        /*0af8*/ 	.word	0x0000a038
        /*0afc*/ 	.short	0x010a
        /*0afe*/ 	.byte	0x11
	.zero		1


	//   ....[101]....
        /*0b00*/ 	.word	0x00017cd0
        /*0b04*/ 	.word	0x000000ff
        /*0b08*/ 	.word	0x0000a038
        /*0b0c*/ 	.short	0x010a
        /*0b0e*/ 	.byte	0x11
	.zero		1


	//   ....[102]....
        /*0b10*/ 	.word	0x00017f60
        /*0b14*/ 	.word	0x000000ff
        /*0b18*/ 	.word	0x0000a038
        /*0b1c*/ 	.short	0x010a
        /*0b1e*/ 	.byte	0x19
	.zero		1


	//   ....[103]....
        /*0b20*/ 	.word	0x00018140
        /*0b24*/ 	.word	0x000000ff
        /*0b28*/ 	.word	0x0000a038
        /*0b2c*/ 	.short	0x010a
        /*0b2e*/ 	.byte	0x11
	.zero		1


	//   ....[104]....
        /*0b30*/ 	.word	0x000185a0
        /*0b34*/ 	.word	0x000000ff
        /*0b38*/ 	.word	0x0000a0b0
        /*0b3c*/ 	.short	0x010a
        /*0b3e*/ 	.byte	0x10
	.zero		1


	//   ....[105]....
        /*0b40*/ 	.word	0x00018640
        /*0b44*/ 	.word	0x000000ff
        /*0b48*/ 	.word	0x0000a0b8
        /*0b4c*/ 	.short	0x010a
        /*0b4e*/ 	.byte	0x10
	.zero		1


	//   ....[106]....
        /*0b50*/ 	.word	0x00018760
        /*0b54*/ 	.word	0x000000ff
        /*0b58*/ 	.word	0x00000000
        /*0b5c*/ 	.short	0x0101
        /*0b5e*/ 	.byte	0x05
	.zero		1


	//   ....[107]....
        /*0b60*/ 	.word	0x000187e0
        /*0b64*/ 	.word	0x000000ff
        /*0b68*/ 	.word	0x00000000
        /*0b6c*/ 	.short	0x0101
        /*0b6e*/ 	.byte	0x05
	.zero		1


	//   ....[108]....
        /*0b70*/ 	.word	0x00018a70
        /*0b74*/ 	.word	0x00000000
        /*0b78*/ 	.word	0x0000a000
        /*0b7c*/ 	.short	0x010a
        /*0b7e*/ 	.byte	0xff
	.zero		1


	//   ....[109]....
        /*0b80*/ 	.word	0x00018ad0
        /*0b84*/ 	.word	0x00000000
        /*0b88*/ 	.word	0x0000a020
        /*0b8c*/ 	.short	0x010a
        /*0b8e*/ 	.byte	0xff
	.zero		1


	//   ....[110]....
        /*0b90*/ 	.word	0x00018b30
        /*0b94*/ 	.word	0x00000003
        /*0b98*/ 	.word	0x0000a058
        /*0b9c*/ 	.short	0x010a
        /*0b9e*/ 	.byte	0xff
	.zero		1


	//   ....[111]....
        /*0ba0*/ 	.word	0x00018b90
        /*0ba4*/ 	.word	0x00000000
        /*0ba8*/ 	.word	0x0000a008
        /*0bac*/ 	.short	0x010a
        /*0bae*/ 	.byte	0xff
	.zero		1


	//   ....[112]....
        /*0bb0*/ 	.word	0x00018bf0
        /*0bb4*/ 	.word	0x00000003
        /*0bb8*/ 	.word	0x0000a068
        /*0bbc*/ 	.short	0x010a
        /*0bbe*/ 	.byte	0xff
	.zero		1


	//   ....[113]....
        /*0bc0*/ 	.word	0x00018c50
        /*0bc4*/ 	.word	0x00000000
        /*0bc8*/ 	.word	0x0000a028
        /*0bcc*/ 	.short	0x010a
        /*0bce*/ 	.byte	0xff
	.zero		1


	//   ....[114]....
        /*0bd0*/ 	.word	0x00018cb0
        /*0bd4*/ 	.word	0x00000003
        /*0bd8*/ 	.word	0x0000a0a0
        /*0bdc*/ 	.short	0x010a
        /*0bde*/ 	.byte	0xff
	.zero		1


	//   ....[115]....
        /*0be0*/ 	.word	0x00018d10
        /*0be4*/ 	.word	0x00000004
        /*0be8*/ 	.word	0x0000a058
        /*0bec*/ 	.short	0x010a
        /*0bee*/ 	.byte	0xff
	.zero		1


	//   ....[116]....
        /*0bf0*/ 	.word	0x00018d70
        /*0bf4*/ 	.word	0x00000003
        /*0bf8*/ 	.word	0x0000a020
        /*0bfc*/ 	.short	0x010a
        /*0bfe*/ 	.byte	0xff
	.zero		1


	//   ....[117]....
        /*0c00*/ 	.word	0x00018dd0
        /*0c04*/ 	.word	0x00000000
        /*0c08*/ 	.word	0x0000a0a8
        /*0c0c*/ 	.short	0x010a
        /*0c0e*/ 	.byte	0xff
	.zero		1


	//   ....[118]....
        /*0c10*/ 	.word	0x00018e30
        /*0c14*/ 	.word	0x00000000
        /*0c18*/ 	.word	0x0000a068
        /*0c1c*/ 	.short	0x010a
        /*0c1e*/ 	.byte	0xff
	.zero		1


	//   ....[119]....
        /*0c20*/ 	.word	0x00018e90
        /*0c24*/ 	.word	0x00000000
        /*0c28*/ 	.word	0x0000a020
        /*0c2c*/ 	.short	0x010a
        /*0c2e*/ 	.byte	0xff
	.zero		1


	//   ....[120]....
        /*0c30*/ 	.word	0x00018ef0
        /*0c34*/ 	.word	0x00000000
        /*0c38*/ 	.word	0x0000a0a0
        /*0c3c*/ 	.short	0x010a
        /*0c3e*/ 	.byte	0xff
	.zero		1


	//   ....[121]....
        /*0c40*/ 	.word	0x00018f50
        /*0c44*/ 	.word	0x00000003
        /*0c48*/ 	.word	0x0000a058
        /*0c4c*/ 	.short	0x010a
        /*0c4e*/ 	.byte	0xff
	.zero		1


	//   ....[122]....
        /*0c50*/ 	.word	0x00018fb0
        /*0c54*/ 	.word	0x00000000
        /*0c58*/ 	.word	0x0000a0a8
        /*0c5c*/ 	.short	0x010a
        /*0c5e*/ 	.byte	0xff
	.zero		1


	//   ....[123]....
        /*0c60*/ 	.word	0x00019010
        /*0c64*/ 	.word	0x00000000
        /*0c68*/ 	.word	0x0000a068
        /*0c6c*/ 	.short	0x010a
        /*0c6e*/ 	.byte	0xff
	.zero		1


	//   ....[124]....
        /*0c70*/ 	.word	0x00019060
        /*0c74*/ 	.word	0x00000010
        /*0c78*/ 	.word	0x0000a0c0
        /*0c7c*/ 	.short	0x010a
        /*0c7e*/ 	.byte	0xff
	.zero		1


	//   ....[125]....
        /*0c80*/ 	.word	0x000190b0
        /*0c84*/ 	.word	0x00000010
        /*0c88*/ 	.word	0x0000a0c8
        /*0c8c*/ 	.short	0x010a
        /*0c8e*/ 	.byte	0xff
	.zero		1


	//   ....[126]....
        /*0c90*/ 	.word	0x00019110
        /*0c94*/ 	.word	0x00000000
        /*0c98*/ 	.word	0x0000a070
        /*0c9c*/ 	.short	0x010a
        /*0c9e*/ 	.byte	0xff
	.zero		1


	//   ....[127]....
        /*0ca0*/ 	.word	0x00019170
        /*0ca4*/ 	.word	0x00000000
        /*0ca8*/ 	.word	0x0000a080
        /*0cac*/ 	.short	0x010a
        /*0cae*/ 	.byte	0xff
	.zero		1


	//   ....[128]....
        /*0cb0*/ 	.word	0x000191d0
        /*0cb4*/ 	.word	0x00000000
        /*0cb8*/ 	.word	0x0000a070
        /*0cbc*/ 	.short	0x010a
        /*0cbe*/ 	.byte	0xff
	.zero		1


	//   ....[129]....
        /*0cc0*/ 	.word	0x00019230
        /*0cc4*/ 	.word	0x00000000
        /*0cc8*/ 	.word	0x0000a090
        /*0ccc*/ 	.short	0x010a
        /*0cce*/ 	.byte	0xff
	.zero		1


	//   ....[130]....
        /*0cd0*/ 	.word	0x00019290
        /*0cd4*/ 	.word	0x00000000
        /*0cd8*/ 	.word	0x0000a080
        /*0cdc*/ 	.short	0x010a
        /*0cde*/ 	.byte	0xff
	.zero		1


	//   ....[131]....
        /*0ce0*/ 	.word	0x000192f0
        /*0ce4*/ 	.word	0x00000000
        /*0ce8*/ 	.word	0x0000a098
        /*0cec*/ 	.short	0x010a
        /*0cee*/ 	.byte	0xff
	.zero		1


	//   ....[132]....
        /*0cf0*/ 	.word	0x00019340
        /*0cf4*/ 	.word	0x0000001a
        /*0cf8*/ 	.word	0x0000a070
        /*0cfc*/ 	.short	0x010a
        /*0cfe*/ 	.byte	0xff
	.zero		1


	//   ....[133]....
        /*0d00*/ 	.word	0x00019390
        /*0d04*/ 	.word	0x0000001a
        /*0d08*/ 	.word	0x0000a090
        /*0d0c*/ 	.short	0x010a
        /*0d0e*/ 	.byte	0xff
	.zero		1


	//   ....[134]....
        /*0d10*/ 	.word	0x000193e0
        /*0d14*/ 	.word	0x0000001a
        /*0d18*/ 	.word	0x0000a0c0
        /*0d1c*/ 	.short	0x010a
        /*0d1e*/ 	.byte	0xff
	.zero		1


	//   ....[135]....
        /*0d20*/ 	.word	0x00019430
        /*0d24*/ 	.word	0x0000001a
        /*0d28*/ 	.word	0x0000a080
        /*0d2c*/ 	.short	0x010a
        /*0d2e*/ 	.byte	0xff
	.zero		1


	//   ....[136]....
        /*0d30*/ 	.word	0x00019480
        /*0d34*/ 	.word	0x0000001a
        /*0d38*/ 	.word	0x0000a098
        /*0d3c*/ 	.short	0x010a
        /*0d3e*/ 	.byte	0xff
	.zero		1


	//   ....[137]....
        /*0d40*/ 	.word	0x000194d0
        /*0d44*/ 	.word	0x0000001a
        /*0d48*/ 	.word	0x0000a0c8
        /*0d4c*/ 	.short	0x010a
        /*0d4e*/ 	.byte	0xff
	.zero		1


	//   ....[138]....
        /*0d50*/ 	.word	0x00019530
        /*0d54*/ 	.word	0x00000000
        /*0d58*/ 	.word	0x00000000
        /*0d5c*/ 	.short	0x010a
        /*0d5e*/ 	.byte	0xff
	.zero		1


	//   ....[139]....
        /*0d60*/ 	.word	0x00019590
        /*0d64*/ 	.word	0x00000000
        /*0d68*/ 	.word	0x00000000
        /*0d6c*/ 	.short	0x010a
        /*0d6e*/ 	.byte	0xff
	.zero		1


	//   ....[140]....
        /*0d70*/ 	.word	0x000195f0
        /*0d74*/ 	.word	0x00000004
        /*0d78*/ 	.word	0x0000a0d0
        /*0d7c*/ 	.short	0x010a
        /*0d7e*/ 	.byte	0xff
	.zero		1


	//   ....[141]....
        /*0d80*/ 	.word	0x00019650
        /*0d84*/ 	.word	0x00000005
        /*0d88*/ 	.word	0x00000000
        /*0d8c*/ 	.short	0x010a
        /*0d8e*/ 	.byte	0xff
	.zero		1


	//   ....[142]....
        /*0d90*/ 	.word	0x000196b0
        /*0d94*/ 	.word	0x00000003
        /*0d98*/ 	.word	0x00000000
        /*0d9c*/ 	.short	0x010a
        /*0d9e*/ 	.byte	0xff
	.zero		1


	//   ....[143]....
        /*0da0*/ 	.word	0x00019710
        /*0da4*/ 	.word	0x00000000
        /*0da8*/ 	.word	0x00000000
        /*0dac*/ 	.short	0x010a
        /*0dae*/ 	.byte	0xff
	.zero		1


	//   ....[144]....
        /*0db0*/ 	.word	0x00019770
        /*0db4*/ 	.word	0x00000004
        /*0db8*/ 	.word	0x0000a0d0
        /*0dbc*/ 	.short	0x010a
        /*0dbe*/ 	.byte	0xff
	.zero		1


	//   ....[145]....
        /*0dc0*/ 	.word	0x000197d0
        /*0dc4*/ 	.word	0x00000003
        /*0dc8*/ 	.word	0x00000000
        /*0dcc*/ 	.short	0x010a
        /*0dce*/ 	.byte	0xff
	.zero		1


	//   ....[146]....
        /*0dd0*/ 	.word	0x00019830
        /*0dd4*/ 	.word	0x00000003
        /*0dd8*/ 	.word	0x00000000
        /*0ddc*/ 	.short	0x010a
        /*0dde*/ 	.byte	0xff
	.zero		1


	//   ....[147]....
        /*0de0*/ 	.word	0x00019890
        /*0de4*/ 	.word	0x00000000
        /*0de8*/ 	.word	0x00000000
        /*0dec*/ 	.short	0x010a
        /*0dee*/ 	.byte	0xff
	.zero		1


	//   ....[148]....
        /*0df0*/ 	.word	0x000198f0
        /*0df4*/ 	.word	0x00000000
        /*0df8*/ 	.word	0x0000a010
        /*0dfc*/ 	.short	0x010a
        /*0dfe*/ 	.byte	0xff
	.zero		1


	//   ....[149]....
        /*0e00*/ 	.word	0x00019950
        /*0e04*/ 	.word	0x00000000
        /*0e08*/ 	.word	0x0000a038
        /*0e0c*/ 	.short	0x010a
        /*0e0e*/ 	.byte	0xff
	.zero		1


	//   ....[150]....
        /*0e10*/ 	.word	0x000199b0
        /*0e14*/ 	.word	0x00000000
        /*0e18*/ 	.word	0x0000a018
        /*0e1c*/ 	.short	0x010a
        /*0e1e*/ 	.byte	0xff
	.zero		1


	//   ....[151]....
        /*0e20*/ 	.word	0x00019a10
        /*0e24*/ 	.word	0x00000000
        /*0e28*/ 	.word	0x0000a040
        /*0e2c*/ 	.short	0x010a
        /*0e2e*/ 	.byte	0xff
	.zero		1


	//   ....[152]....
        /*0e30*/ 	.word	0x00019a70
        /*0e34*/ 	.word	0x00000000
        /*0e38*/ 	.word	0x0000a038
        /*0e3c*/ 	.short	0x010a
        /*0e3e*/ 	.byte	0xff
	.zero		1


	//   ....[153]....
        /*0e40*/ 	.word	0x00019ad0
        /*0e44*/ 	.word	0x00000000
        /*0e48*/ 	.word	0x0000a038
        /*0e4c*/ 	.short	0x010a
        /*0e4e*/ 	.byte	0xff
	.zero		1


	//   ....[154]....
        /*0e50*/ 	.word	0x00019b30
        /*0e54*/ 	.word	0x00000000
        /*0e58*/ 	.word	0x0000a038
        /*0e5c*/ 	.short	0x010a
        /*0e5e*/ 	.byte	0xff
	.zero		1


	//   ....[155]....
        /*0e60*/ 	.word	0x00019b90
        /*0e64*/ 	.word	0x00000000
        /*0e68*/ 	.word	0x0000a038
        /*0e6c*/ 	.short	0x010a
        /*0e6e*/ 	.byte	0xff
	.zero		1


	//   ....[156]....
        /*0e70*/ 	.word	0x00019bf0
        /*0e74*/ 	.word	0x00000000
        /*0e78*/ 	.word	0x0000a038
        /*0e7c*/ 	.short	0x010a
        /*0e7e*/ 	.byte	0xff
	.zero		1


	//   ....[157]....
        /*0e80*/ 	.word	0x00019c50
        /*0e84*/ 	.word	0x00000000
        /*0e88*/ 	.word	0x0000a038
        /*0e8c*/ 	.short	0x010a
        /*0e8e*/ 	.byte	0xff
	.zero		1


	//   ....[158]....
        /*0e90*/ 	.word	0x00019cb0
        /*0e94*/ 	.word	0x00000000
        /*0e98*/ 	.word	0x0000a038
        /*0e9c*/ 	.short	0x010a
        /*0e9e*/ 	.byte	0xff
	.zero		1


	//   ....[159]....
        /*0ea0*/ 	.word	0x00019d10
        /*0ea4*/ 	.word	0x00000000
        /*0ea8*/ 	.word	0x0000a038
        /*0eac*/ 	.short	0x010a
        /*0eae*/ 	.byte	0xff
	.zero		1


	//   ....[160]....
        /*0eb0*/ 	.word	0x00019d70
        /*0eb4*/ 	.word	0x00000000
        /*0eb8*/ 	.word	0x0000a038
        /*0ebc*/ 	.short	0x010a
        /*0ebe*/ 	.byte	0xff
	.zero		1


	//   ....[161]....
        /*0ec0*/ 	.word	0x00019dd0
        /*0ec4*/ 	.word	0x00000000
        /*0ec8*/ 	.word	0x0000a038
        /*0ecc*/ 	.short	0x010a
        /*0ece*/ 	.byte	0xff
	.zero		1


	//   ....[162]....
        /*0ed0*/ 	.word	0x00019e30
        /*0ed4*/ 	.word	0x00000000
        /*0ed8*/ 	.word	0x0000a0b0
        /*0edc*/ 	.short	0x010a
        /*0ede*/ 	.byte	0xff
	.zero		1


	//   ....[163]....
        /*0ee0*/ 	.word	0x00019e90
        /*0ee4*/ 	.word	0x00000000
        /*0ee8*/ 	.word	0x0000a0b8
        /*0eec*/ 	.short	0x010a
        /*0eee*/ 	.byte	0xff
	.zero		1


	//----- nvinfo : EIATTR_NUM_MBARRIERS
	.align		4
.L_66:
        /*0ef0*/ 	.byte	0x03, 0x38
        /*0ef2*/ 	.short	0x001c


	//----- nvinfo : EIATTR_EXIT_INSTR_OFFSETS
	.align		4
        /*0ef4*/ 	.byte	0x04, 0x1c
        /*0ef6*/ 	.short	(.L_68 - .L_67)


	//   ....[0]....
.L_67:
        /*0ef8*/ 	.word	0x000017c0


	//   ....[1]....
        /*0efc*/ 	.word	0x00001a40


	//   ....[2]....
        /*0f00*/ 	.word	0x00003c90


	//   ....[3]....
        /*0f04*/ 	.word	0x00003cd0


	//   ....[4]....
        /*0f08*/ 	.word	0x00003d50


	//   ....[5]....
        /*0f0c*/ 	.word	0x00007330


	//   ....[6]....
        /*0f10*/ 	.word	0x0000a930


	//   ....[7]....
        /*0f14*/ 	.word	0x0000a9d0


	//   ....[8]....
        /*0f18*/ 	.word	0x00016390


	//   ....[9]....
        /*0f1c*/ 	.word	0x00016420


	//   ....[10]....
        /*0f20*/ 	.word	0x000164c0


	//   ....[11]....
        /*0f24*/ 	.word	0x00016df0


	//   ....[12]....
        /*0f28*/ 	.word	0x00017ee0


	//   ....[13]....
        /*0f2c*/ 	.word	0x00018320


	//   ....[14]....
        /*0f30*/ 	.word	0x00018390


	//   ....[15]....
        /*0f34*/ 	.word	0x00018a50


	//----- nvinfo : EIATTR_INDIRECT_BRANCH_TARGETS
	.align		4
.L_68:
        /*0f38*/ 	.byte	0x04, 0x34
        /*0f3a*/ 	.short	(.L_70 - .L_69)


	//   ....[0]....
.L_69:
        /*0f3c*/ 	.word	.L_x_465@srel
        /*0f40*/ 	.short	0x0
        /*0f42*/ 	.short	0x0
        /*0f44*/ 	.word	0x3
        /*0f48*/ 	.word	.L_x_466@srel
        /*0f4c*/ 	.word	.L_x_467@srel
        /*0f50*/ 	.word	.L_x_468@srel


	//----- nvinfo : EIATTR_MAX_THREADS
	.align		4
.L_70:
        /*0f54*/ 	.byte	0x04, 0x05
        /*0f56*/ 	.short	(.L_72 - .L_71)
.L_71:
        /*0f58*/ 	.word	0x00000200
        /*0f5c*/ 	.word	0x00000001
        /*0f60*/ 	.word	0x00000001


	//----- nvinfo : EIATTR_CRS_STACK_SIZE
	.align		4
.L_72:
        /*0f64*/ 	.byte	0x04, 0x1e
        /*0f66*/ 	.short	(.L_74 - .L_73)
.L_73:
        /*0f68*/ 	.word	0x00000000


	//----- nvinfo : EIATTR_CBANK_PARAM_SIZE
	.align		4
.L_74:
        /*0f6c*/ 	.byte	0x03, 0x19
        /*0f6e*/ 	.short	0x0600


	//----- nvinfo : EIATTR_PARAM_CBANK
	.align		4
        /*0f70*/ 	.byte	0x04, 0x0a
        /*0f72*/ 	.short	(.L_76 - .L_75)
	.align		4
.L_75:
        /*0f74*/ 	.word	index@(.nv.constant0._ZN7cutlass13device_kernelINS_4fmha6kernel36Sm100FmhaFwdKernelTmaWarpspecializedIN4cute5tupleIJiiiNS5_IJNS5_IJiiEEEiEEEEEENS1_10collective38Sm100FmhaFwdMainloopTmaWarpspecializedINS_10bfloat16_tEffNS5_IJNS4_1CILi256EEENSC_ILi128EEENSC_ILi32EEEEEENS5_IJiNSC_ILi1EEES7_EEENS5_IJiSH_NS5_IJNS5_IJNSC_ILi0EEEiEEEiEEEEEESM_NS9_10CausalMaskILb1EEENS5_IJNSC_ILi2EEESH_SH_EEENSC_ILb0EEEEENS9_38Sm100FmhaFwdEpilogueTmaWarpspecializedINS_6half_tEfNS5_IJSE_SF_SE_EEESI_NS5_IJSH_S7_EEESR_EENS2_23IndividualTileSchedulerENS2_41Sm100FmhaCtxKernelWarpspecializedScheduleEEEEEvNT_6ParamsE)
        /*0f78*/ 	.short	0x0380
        /*0f7a*/ 	.short	0x0600


	//----- nvinfo : EIATTR_SW_WAR
	.align		4
.L_76:
        /*0f7c*/ 	.byte	0x04, 0x36
        /*0f7e*/ 	.short	(.L_78 - .L_77)
.L_77:
        /*0f80*/ 	.word	0x00000008
.L_78:


//--------------------- .nv.callgraph             --------------------------
	.section	.nv.callgraph,"",@"SHT_CUDA_CALLGRAPH"
	.align	4
	.sectionentsize	8
	.align		4
        /*0000*/ 	.word	0x00000000
	.align		4
        /*0004*/ 	.word	0xffffffff
	.align		4
        /*0008*/ 	.word	index@(_ZN7cutlass13device_kernelINS_4fmha6kernel36Sm100FmhaFwdKernelTmaWarpspecializedIN4cute5tupleIJiiiNS5_IJNS5_IJiiEEEiEEEEEENS1_10collective38Sm100FmhaFwdMainloopTmaWarpspecializedINS_10bfloat16_tEffNS5_IJNS4_1CILi256EEENSC_ILi128EEENSC_ILi32EEEEEENS5_IJiNSC_ILi1EEES7_EEENS5_IJiSH_NS5_IJNS5_IJNSC_ILi0EEEiEEEiEEEEEESM_NS9_10CausalMaskILb1EEENS5_IJNSC_ILi2EEESH_SH_EEENSC_ILb0EEEEENS9_38Sm100FmhaFwdEpilogueTmaWarpspecializedINS_6half_tEfNS5_IJSE_SF_SE_EEESI_NS5_IJSH_S7_EEESR_EENS2_23IndividualTileSchedulerENS2_41Sm100FmhaCtxKernelWarpspecializedScheduleEEEEEvNT_6ParamsE)
	.align		4
        /*000c*/ 	.word	index@(__assertfail)
	.align		4
        /*0010*/ 	.word	index@(_ZN7cutlass13device_kernelINS_4fmha6kernel36Sm100FmhaFwdKernelTmaWarpspecializedIN4cute5tupleIJiiiNS5_IJNS5_IJiiEEEiEEEEEENS1_10collective38Sm100FmhaFwdMainloopTmaWarpspecializedINS_10bfloat16_tEffNS5_IJNS4_1CILi256EEENSC_ILi128EEENSC_ILi32EEEEEENS5_IJiNSC_ILi1EEES7_EEENS5_IJiSH_NS5_IJNS5_IJNSC_ILi0EEEiEEEiEEEEEESM_NS9_10CausalMaskILb1EEENS5_IJNSC_ILi2EEESH_SH_EEENSC_ILb0EEEEENS9_38Sm100FmhaFwdEpilogueTmaWarpspecializedINS_6half_tEfNS5_IJSE_SF_SE_EEESI_NS5_IJSH_S7_EEESR_EENS2_23IndividualTileSchedulerENS2_41Sm100FmhaCtxKernelWarpspecializedScheduleEEEEEvNT_6ParamsE)
	.align		4
        /*0014*/ 	.word	index@(vprintf)
	.align		4
        /*0018*/ 	.word	0x00000000
	.align		4
        /*001c*/ 	.word	0xfffffffe
	.align		4
        /*0020*/ 	.word	0x00000000
	.align		4
        /*0024*/ 	.word	0xfffffffd
	.align		4
        /*0028*/ 	.word	0x00000000
	.align		4
        /*002c*/ 	.word	0xfffffffc


//--------------------- .nv.constant4             --------------------------
	.section	.nv.constant4,"a",@progbits
	.align	8
	.align		8
.nv.constant4:
        /*0000*/ 	.dword	vprintf
	.align		8
        /*0008*/ 	.dword	__assertfail
	.align		8
        /*0010*/ 	.dword	__unnamed_1
	.align		8
        /*0018*/ 	.dword	__unnamed_2
	.align		8
        /*0020*/ 	.dword	__unnamed_3
	.align		8
        /*0028*/ 	.dword	__unnamed_4
	.align		8
        /*0030*/ 	.dword	__unnamed_5
	.align		8
        /*0038*/ 	.dword	__unnamed_6
	.align		8
        /*0040*/ 	.dword	__unnamed_7
	.align		8
        /*0048*/ 	.dword	_ZN39_INTERNAL_1135b185_4_k_cu_24983784_27734cuda3std3__45__cpo5beginE
	.align		8
        /*0050*/ 	.dword	_ZN39_INTERNAL_1135b185_4_k_cu_24983784_27734cuda3std3__45__cpo3endE
	.align		8
        /*0058*/ 	.dword	_ZN39_INTERNAL_1135b185_4_k_cu_24983784_27734cuda3std3__45__cpo6cbeginE
	.align		8
        /*0060*/ 	.dword	_ZN39_INTERNAL_1135b185_4_k_cu_24983784_27734cuda3std3__45__cpo4cendE
	.align		8
        /*0068*/ 	.dword	_ZN39_INTERNAL_1135b185_4_k_cu_24983784_27734cuda3std3__441_GLOBAL__N__1135b185_4_k_cu_24983784_27736ignoreE
	.align		8
        /*0070*/ 	.dword	_ZN39_INTERNAL_1135b185_4_k_cu_24983784_27734cuda3std3__419piecewise_constructE
	.align		8
        /*0078*/ 	.dword	_ZN39_INTERNAL_1135b185_4_k_cu_24983784_27734cuda3std3__48in_placeE
	.align		8
        /*0080*/ 	.dword	_ZN39_INTERNAL_1135b185_4_k_cu_24983784_27734cuda3std6ranges3__45__cpo4swapE
	.align		8
        /*0088*/ 	.dword	_ZN39_INTERNAL_1135b185_4_k_cu_24983784_27734cuda3std6ranges3__45__cpo9iter_moveE
	.align		8
        /*0090*/ 	.dword	_ZN39_INTERNAL_1135b185_4_k_cu_24983784_27734cute7productE
	.align		8
        /*0098*/ 	.dword	_ZN39_INTERNAL_1135b185_4_k_cu_24983784_27734cute1_E
	.align		8
        /*00a0*/ 	.dword	$str$22
	.align		8
        /*00a8*/ 	.dword	$str$23
	.align		8
        /*00b0*/ 	.dword	$str$26
	.align		8
        /*00b8*/ 	.dword	$str$27
	.align		8
        /*00c0*/ 	.dword	$str$28
	.align		8
        /*00c8*/ 	.dword	$str$29
	.align		8
        /*00d0*/ 	.dword	$str$30
	.align		8
        /*00d8*/ 	.dword	$str$31
	.align		8
        /*00e0*/ 	.dword	$str$32
	.align		8
        /*00e8*/ 	.dword	$str$33
	.align		8
        /*00f0*/ 	.dword	$str$34
	.align		8
        /*00f8*/ 	.dword	$str$35
	.align		8
        /*0100*/ 	.dword	$str$36
	.align		8
        /*0108*/ 	.dword	$str$37


//--------------------- .nv.constant2._ZN7cutlass13device_kernelINS_4fmha6kernel36Sm100FmhaFwdKernelTmaWarpspecializedIN4cute5tupleIJiiiNS5_IJNS5_IJiiEEEiEEEEEENS1_10collective38Sm100FmhaFwdMainloopTmaWarpspecializedINS_10bfloat16_tEffNS5_IJNS4_1CILi256EEENSC_ILi128EEENSC_ILi32EEEEEENS5_IJiNSC_ILi1EEES7_EEENS5_IJiSH_NS5_IJNS5_IJNSC_ILi0EEEiEEEiEEEEEESM_NS9_10CausalMaskILb1EEENS5_IJNSC_ILi2EEESH_SH_EEENSC_ILb0EEEEENS9_38Sm100FmhaFwdEpilogueTmaWarpspecializedINS_6half_tEfNS5_IJSE_SF_SE_EEESI_NS5_IJSH_S7_EEESR_EENS2_23IndividualTileSchedulerENS2_41Sm100FmhaCtxKernelWarpspecializedScheduleEEEEEvNT_6ParamsE --------------------------
	.section	.nv.constant2._ZN7cutlass13device_kernelINS_4fmha6kernel36Sm100FmhaFwdKernelTmaWarpspecializedIN4cute5tupleIJiiiNS5_IJNS5_IJiiEEEiEEEEEENS1_10collective38Sm100FmhaFwdMainloopTmaWarpspecializedINS_10bfloat16_tEffNS5_IJNS4_1CILi256EEENSC_ILi128EEENSC_ILi32EEEEEENS5_IJiNSC_ILi1EEES7_EEENS5_IJiSH_NS5_IJNS5_IJNSC_ILi0EEEiEEEiEEEEEESM_NS9_10CausalMaskILb1EEENS5_IJNSC_ILi2EEESH_SH_EEENSC_ILb0EEEEENS9_38Sm100FmhaFwdEpilogueTmaWarpspecializedINS_6half_tEfNS5_IJSE_SF_SE_EEESI_NS5_IJSH_S7_EEESR_EENS2_23IndividualTileSchedulerENS2_41Sm100FmhaCtxKernelWarpspecializedScheduleEEEEEvNT_6ParamsE,"a",@progbits
	.sectionflags	@""
	.align	4
.nv.constant2._ZN7cutlass13device_kernelINS_4fmha6kernel36Sm100FmhaFwdKernelTmaWarpspecializedIN4cute5tupleIJiiiNS5_IJNS5_IJiiEEEiEEEEEENS1_10collective38Sm100FmhaFwdMainloopTmaWarpspecializedINS_10bfloat16_tEffNS5_IJNS4_1CILi256EEENSC_ILi128EEENSC_ILi32EEEEEENS5_IJiNSC_ILi1EEES7_EEENS5_IJiSH_NS5_IJNS5_IJNSC_ILi0EEEiEEEiEEEEEESM_NS9_10CausalMaskILb1EEENS5_IJNSC_ILi2EEESH_SH_EEENSC_ILb0EEEEENS9_38Sm100FmhaFwdEpilogueTmaWarpspecializedINS_6half_tEfNS5_IJSE_SF_SE_EEESI_NS5_IJSH_S7_EEESR_EENS2_23IndividualTileSchedulerENS2_41Sm100FmhaCtxKernelWarpspecializedScheduleEEEEEvNT_6ParamsE:
        /*0000*/ 	.byte	0x30, 0x64, 0x01, 0x00, 0x30, 0x83, 0x01, 0x00, 0x00, 0x64, 0x01, 0x00


//--------------------- .text._ZN7cutlass13device_kernelINS_4fmha6kernel36Sm100FmhaFwdKernelTmaWarpspecializedIN4cute5tupleIJiiiNS5_IJNS5_IJiiEEEiEEEEEENS1_10collective38Sm100FmhaFwdMainloopTmaWarpspecializedINS_10bfloat16_tEffNS5_IJNS4_1CILi256EEENSC_ILi128EEENSC_ILi32EEEEEENS5_IJiNSC_ILi1EEES7_EEENS5_IJiSH_NS5_IJNS5_IJNSC_ILi0EEEiEEEiEEEEEESM_NS9_10CausalMaskILb1EEENS5_IJNSC_ILi2EEESH_SH_EEENSC_ILb0EEEEENS9_38Sm100FmhaFwdEpilogueTmaWarpspecializedINS_6half_tEfNS5_IJSE_SF_SE_EEESI_NS5_IJSH_S7_EEESR_EENS2_23IndividualTileSchedulerENS2_41Sm100FmhaCtxKernelWarpspecializedScheduleEEEEEvNT_6ParamsE --------------------------
	.section	.text._ZN7cutlass13device_kernelINS_4fmha6kernel36Sm100FmhaFwdKernelTmaWarpspecializedIN4cute5tupleIJiiiNS5_IJNS5_IJiiEEEiEEEEEENS1_10collective38Sm100FmhaFwdMainloopTmaWarpspecializedINS_10bfloat16_tEffNS5_IJNS4_1CILi256EEENSC_ILi128EEENSC_ILi32EEEEEENS5_IJiNSC_ILi1EEES7_EEENS5_IJiSH_NS5_IJNS5_IJNSC_ILi0EEEiEEEiEEEEEESM_NS9_10CausalMaskILb1EEENS5_IJNSC_ILi2EEESH_SH_EEENSC_ILb0EEEEENS9_38Sm100FmhaFwdEpilogueTmaWarpspecializedINS_6half_tEfNS5_IJSE_SF_SE_EEESI_NS5_IJSH_S7_EEESR_EENS2_23IndividualTileSchedulerENS2_41Sm100FmhaCtxKernelWarpspecializedScheduleEEEEEvNT_6ParamsE,"ax",@progbits
	.align	128
.text._ZN7cutlass13device_kernelINS_4fmha6kernel36Sm100FmhaFwdKernelTmaWarpspecializedIN4cute5tupleIJiiiNS5_IJNS5_IJiiEEEiEEEEEENS1_10collective38Sm100FmhaFwdMainloopTmaWarpspecializedINS_10bfloat16_tEffNS5_IJNS4_1CILi256EEENSC_ILi128EEENSC_ILi32EEEEEENS5_IJiNSC_ILi1EEES7_EEENS5_IJiSH_NS5_IJNS5_IJNSC_ILi0EEEiEEEiEEEEEESM_NS9_10CausalMaskILb1EEENS5_IJNSC_ILi2EEESH_SH_EEENSC_ILb0EEEEENS9_38Sm100FmhaFwdEpilogueTmaWarpspecializedINS_6half_tEfNS5_IJSE_SF_SE_EEESI_NS5_IJSH_S7_EEESR_EENS2_23IndividualTileSchedulerENS2_41Sm100FmhaCtxKernelWarpspecializedScheduleEEEEEvNT_6ParamsE:
        .type           _ZN7cutlass13device_kernelINS_4fmha6kernel36Sm100FmhaFwdKernelTmaWarpspecializedIN4cute5tupleIJiiiNS5_IJNS5_IJiiEEEiEEEEEENS1_10collective38Sm100FmhaFwdMainloopTmaWarpspecializedINS_10bfloat16_tEffNS5_IJNS4_1CILi256EEENSC_ILi128EEENSC_ILi32EEEEEENS5_IJiNSC_ILi1EEES7_EEENS5_IJiSH_NS5_IJNS5_IJNSC_ILi0EEEiEEEiEEEEEESM_NS9_10CausalMaskILb1EEENS5_IJNSC_ILi2EEESH_SH_EEENSC_ILb0EEEEENS9_38Sm100FmhaFwdEpilogueTmaWarpspecializedINS_6half_tEfNS5_IJSE_SF_SE_EEESI_NS5_IJSH_S7_EEESR_EENS2_23IndividualTileSchedulerENS2_41Sm100FmhaCtxKernelWarpspecializedScheduleEEEEEvNT_6ParamsE,@function
        .size           _ZN7cutlass13device_kernelINS_4fmha6kernel36Sm100FmhaFwdKernelTmaWarpspecializedIN4cute5tupleIJiiiNS5_IJNS5_IJiiEEEiEEEEEENS1_10collective38Sm100FmhaFwdMainloopTmaWarpspecializedINS_10bfloat16_tEffNS5_IJNS4_1CILi256EEENSC_ILi128EEENSC_ILi32EEEEEENS5_IJiNSC_ILi1EEES7_EEENS5_IJiSH_NS5_IJNS5_IJNSC_ILi0EEEiEEEiEEEEEESM_NS9_10CausalMaskILb1EEENS5_IJNSC_ILi2EEESH_SH_EEENSC_ILb0EEEEENS9_38Sm100FmhaFwdEpilogueTmaWarpspecializedINS_6half_tEfNS5_IJSE_SF_SE_EEESI_NS5_IJSH_S7_EEESR_EENS2_23IndividualTileSchedulerENS2_41Sm100FmhaCtxKernelWarpspecializedScheduleEEEEEvNT_6ParamsE,(.L_x_469 - _ZN7cutlass13device_kernelINS_4fmha6kernel36Sm100FmhaFwdKernelTmaWarpspecializedIN4cute5tupleIJiiiNS5_IJNS5_IJiiEEEiEEEEEENS1_10collective38Sm100FmhaFwdMainloopTmaWarpspecializedINS_10bfloat16_tEffNS5_IJNS4_1CILi256EEENSC_ILi128EEENSC_ILi32EEEEEENS5_IJiNSC_ILi1EEES7_EEENS5_IJiSH_NS5_IJNS5_IJNSC_ILi0EEEiEEEiEEEEEESM_NS9_10CausalMaskILb1EEENS5_IJNSC_ILi2EEESH_SH_EEENSC_ILb0EEEEENS9_38Sm100FmhaFwdEpilogueTmaWarpspecializedINS_6half_tEfNS5_IJSE_SF_SE_EEESI_NS5_IJSH_S7_EEESR_EENS2_23IndividualTileSchedulerENS2_41Sm100FmhaCtxKernelWarpspecializedScheduleEEEEEvNT_6ParamsE)
        .other          _ZN7cutlass13device_kernelINS_4fmha6kernel36Sm100FmhaFwdKernelTmaWarpspecializedIN4cute5tupleIJiiiNS5_IJNS5_IJiiEEEiEEEEEENS1_10collective38Sm100FmhaFwdMainloopTmaWarpspecializedINS_10bfloat16_tEffNS5_IJNS4_1CILi256EEENSC_ILi128EEENSC_ILi32EEEEEENS5_IJiNSC_ILi1EEES7_EEENS5_IJiSH_NS5_IJNS5_IJNSC_ILi0EEEiEEEiEEEEEESM_NS9_10CausalMaskILb1EEENS5_IJNSC_ILi2EEESH_SH_EEENSC_ILb0EEEEENS9_38Sm100FmhaFwdEpilogueTmaWarpspecializedINS_6half_tEfNS5_IJSE_SF_SE_EEESI_NS5_IJSH_S7_EEESR_EENS2_23IndividualTileSchedulerENS2_41Sm100FmhaCtxKernelWarpspecializedScheduleEEEEEvNT_6ParamsE,@"STO_CUDA_ENTRY STV_DEFAULT"
_ZN7cutlass13device_kernelINS_4fmha6kernel36Sm100FmhaFwdKernelTmaWarpspecializedIN4cute5tupleIJiiiNS5_IJNS5_IJiiEEEiEEEEEENS1_10collective38Sm100FmhaFwdMainloopTmaWarpspecializedINS_10bfloat16_tEffNS5_IJNS4_1CILi256EEENSC_ILi128EEENSC_ILi32EEEEEENS5_IJiNSC_ILi1EEES7_EEENS5_IJiSH_NS5_IJNS5_IJNSC_ILi0EEEiEEEiEEEEEESM_NS9_10CausalMaskILb1EEENS5_IJNSC_ILi2EEESH_SH_EEENSC_ILb0EEEEENS9_38Sm100FmhaFwdEpilogueTmaWarpspecializedINS_6half_tEfNS5_IJSE_SF_SE_EEESI_NS5_IJSH_S7_EEESR_EENS2_23IndividualTileSchedulerENS2_41Sm100FmhaCtxKernelWarpspecializedScheduleEEEEEvNT_6ParamsE:
[----:B------:R-:W1:Y:S02]  /*0000*/  LDC R1, c[0x0][0x37c] ;  /* 0x0000df00ff017b82 */ /* 0x000e640000000800 */
[----:B-1----:R-:W-:Y:S01]  /*0010*/  IADD3 R1, PT, PT, R1, -0x78, RZ ;  /* 0xffffff8801017810 */ /* 0x002fe20007ffe0ff */
[----:B------:R-:W1:Y:S01]  /*0020*/  S2R R18, SR_TID.X ;  /* 0x0000000000127919 */ /* 0x000e620000002100 */
[----:B------:R-:W2:Y:S01]  /*0030*/  LDCU UR5, c[0x0][0x2f8] ;  /* 0x00005f00ff0577ac */ /* 0x000ea20008000800 */
[----:B------:R-:W3:Y:S01]  /*0040*/  LDCU UR4, c[0x0][0x2fc] ;  /* 0x00005f80ff0477ac */ /* 0x000ee20008000800 */
[----:B------:R-:W-:Y:S02]  /*0050*/  UPLOP3.LUT UP2, UPT, UPT, UPT, UPT, 0x40, 0x4 ;  /* 0x000000000004789c */ /* 0x000fe40003f4e870 */
[----:B------:R-:W-:Y:S02]  /*0060*/  UPLOP3.LUT UP1, UPT, UPT, UPT, UPT, 0x80, 0x8 ;  /* 0x000000000008789c */ /* 0x000fe40003f2f070 */
[----:B------:R-:W-:-:S02]  /*0070*/  UP2UR UR38, UPR, URZ, 0x4 ;  /* 0x00000004ff267883 */ /* 0x000fc40008000000 */
[----:B------:R-:W-:Y:S02]  /*0080*/  UPLOP3.LUT UP2, UPT, UPT, UPT, UPT, 0x80, 0x8 ;  /* 0x000000000008789c */ /* 0x000fe40003f4f070 */
[----:B------:R-:W-:Y:S01]  /*0090*/  UPLOP3.LUT UP0, UPT, UPT, UPT, UPT, 0x40, 0x4 ;  /* 0x000000000004789c */ /* 0x000fe20003f0e870 */
[----:B--2---:R-:W-:Y:S01]  /*00a0*/  IADD3 R22, P0, PT, R1, UR5, RZ ;  /* 0x0000000501167c10 */ /* 0x004fe2000ff1e0ff */
[----:B------:R-:W-:Y:S02]  /*00b0*/  UPLOP3.LUT UP6, UPT, UPT, UPT, UPT, 0x40, 0x4 ;  /* 0x000000000004789c */ /* 0x000fe40003fce870 */
[----:B------:R-:W-:Y:S02]  /*00c0*/  UPLOP3.LUT UP5, UPT, UPT, UPT, UPT, 0x40, 0x4 ;  /* 0x000000000004789c */ /* 0x000fe40003fae870 */
[----:B------:R-:W-:Y:S01]  /*00d0*/  UPLOP3.LUT UP4, UPT, UPT, UPT, UPT, 0x40, 0x4 ;  /* 0x000000000004789c */ /* 0x000fe20003f8e870 */
[----:B---3--:R-:W-:Y:S01]  /*00e0*/  IMAD.X R19, RZ, RZ, UR4, P0 ;  /* 0x00000004ff137e24 */ /* 0x008fe200080e06ff */
[----:B------:R-:W-:Y:S01]  /*00f0*/  UP2UR UR55, UPR, URZ, 0x4 ;  /* 0x00000004ff377883 */ /* 0x000fe20008000000 */
[----:B-1----:R-:W-:-:S05]  /*0100*/  SHF.R.U32.HI R17, RZ, 0x5, R18 ;  /* 0x00000005ff117819 */ /* 0x002fca0000011612 */
[----:B------:R-:W1:Y:S02]  /*0110*/  SHFL.IDX PT, R0, R17, RZ, 0x1f ;  /* 0x00001fff11007589 */ /* 0x000e6400000e0000 */
[----:B-1----:R-:W-:-:S04]  /*0120*/  SHF.R.S32.HI R3, RZ, 0x1f, R0 ;  /* 0x0000001fff037819 */ /* 0x002fc80000011400 */
[----:B------:R-:W-:-:S04]  /*0130*/  LEA.HI R2, R3, R0, RZ, 0x2 ;  /* 0x0000000003027211 */ /* 0x000fc800078f10ff */
[----:B------:R-:W-:-:S04]  /*0140*/  SHF.R.S32.HI R2, RZ, 0x2, R2 ;  /* 0x00000002ff027819 */ /* 0x000fc80000011402 */
[----:B------:R-:W-:-:S13]  /*0150*/  ISETP.NE.AND P1, PT, R2, RZ, PT ;  /* 0x000000ff0200720c */ /* 0x000fda0003f25270 */
[----:B------:R-:W-:Y:S05]  /*0160*/  @!P1 BRA `(.L_x_0) ;  /* 0x0000000400249947 */ /* 0x000fea0003800000 */
[----:B------:R-:W-:-:S13]  /*0170*/  ISETP.NE.AND P0, PT, R2, 0x2, PT ;  /* 0x000000020200780c */ /* 0x000fda0003f05270 */
[----:B------:R-:W-:Y:S05]  /*0180*/  @!P0 BRA `(.L_x_1) ;  /* 0x0000000000f48947 */ /* 0x000fea0003800000 */
[----:B------:R-:W-:-:S13]  /*0190*/  ISETP.NE.AND P0, PT, R2, 0x1, PT ;  /* 0x000000010200780c */ /* 0x000fda0003f05270 */
[----:B------:R-:W-:Y:S05]  /*01a0*/  @P0 BRA `(.L_x_2) ;  /* 0x00000000002c0947 */ /* 0x000fea0003800000 */
[----:B------:R-:W-:Y:S01]  /*01b0*/  HFMA2 R2, -RZ, RZ, 0, 5.9604644775390625e-08 ;  /* 0x00000001ff027431 */ /* 0x000fe200000001ff */
[----:B------:R-:W-:Y:S02]  /*01c0*/  UPLOP3.LUT UP3, UPT, UPT, UPT, UPT, 0x40, 0x4 ;  /* 0x000000000004789c */ /* 0x000fe40003f6e870 */
[----:B------:R-:W-:Y:S02]  /*01d0*/  UPLOP3.LUT UP2, UPT, UPT, UPT, UPT, 0x40, 0x4 ;  /* 0x000000000004789c */ /* 0x000fe40003f4e870 */
[----:B------:R-:W-:Y:S02]  /*01e0*/  UPLOP3.LUT UP1, UPT, UPT, UPT, UPT, 0x80, 0x8 ;  /* 0x000000000008789c */ /* 0x000fe40003f2f070 */
[----:B------:R-:W-:Y:S02]  /*01f0*/  UPLOP3.LUT UP0, UPT, UPT, UPT, UPT, 0x40, 0x4 ;  /* 0x000000000004789c */ /* 0x000fe40003f0e870 */
[----:B------:R-:W-:Y:S02]  /*0200*/  UPLOP3.LUT UP6, UPT, UPT, UPT, UPT, 0x40, 0x4 ;  /* 0x000000000004789c */ /* 0x000fe40003fce870 */
[----:B------:R-:W-:-:S02]  /*0210*/  UPLOP3.LUT UP5, UPT, UPT, UPT, UPT, 0x40, 0x4 ;  /* 0x000000000004789c */ /* 0x000fc40003fae870 */
[----:B------:R-:W-:Y:S02]  /*0220*/  UPLOP3.LUT UP4, UPT, UPT, UPT, UPT, 0x80, 0x8 ;  /* 0x000000000008789c */ /* 0x000fe40003f8f070 */
[----:B------:R-:W-:Y:S02]  /*0230*/  UP2UR UR38, UPR, URZ, 0x8 ;  /* 0x00000008ff267883 */ /* 0x000fe40008000000 */
[----:B------:R-:W-:Y:S01]  /*0240*/  UP2UR UR55, UPR, URZ, 0x4 ;  /* 0x00000004ff377883 */ /* 0x000fe20008000000 */
[----:B------:R-:W-:Y:S11]  /*0250*/  BRA `(.L_x_0) ;  /* 0x0000000000e87947 */ /* 0x000ff60003800000 */
.L_x_2:
[----:B------:R-:W-:Y:S01]  /*0260*/  ISETP.NE.AND P0, PT, R0, 0xc, PT ;  /* 0x0000000c0000780c */ /* 0x000fe20003f05270 */
[----:B------:R-:W-:Y:S01]  /*0270*/  UPLOP3.LUT UP2, UPT, UPT, UPT, UPT, 0x40, 0x4 ;  /* 0x000000000004789c */ /* 0x000fe20003f4e870 */
[----:B------:R-:W-:Y:S01]  /*0280*/  HFMA2 R2, -RZ, RZ, 0, 1.78813934326171875e-07 ;  /* 0x00000003ff027431 */ /* 0x000fe200000001ff */
[----:B------:R-:W-:Y:S02]  /*0290*/  UPLOP3.LUT UP1, UPT, UPT, UPT, UPT, 0x80, 0x8 ;  /* 0x000000000008789c */ /* 0x000fe40003f2f070 */
[----:B------:R-:W-:Y:S02]  /*02a0*/  UP2UR UR38, UPR, URZ, 0x4 ;  /* 0x00000004ff267883 */ /* 0x000fe40008000000 */
[----:B------:R-:W-:Y:S02]  /*02b0*/  UPLOP3.LUT UP2, UPT, UPT, UPT, UPT, 0x40, 0x4 ;  /* 0x000000000004789c */ /* 0x000fe40003f4e870 */
[----:B------:R-:W-:Y:S02]  /*02c0*/  UPLOP3.LUT UP0, UPT, UPT, UPT, UPT, 0x40, 0x4 ;  /* 0x000000000004789c */ /* 0x000fe40003f0e870 */
[----:B------:R-:W-:-:S02]  /*02d0*/  UPLOP3.LUT UP6, UPT, UPT, UPT, UPT, 0x40, 0x4 ;  /* 0x000000000004789c */ /* 0x000fc40003fce870 */
[----:B------:R-:W-:Y:S02]  /*02e0*/  UPLOP3.LUT UP5, UPT, UPT, UPT, UPT, 0x80, 0x8 ;  /* 0x000000000008789c */ /* 0x000fe40003faf070 */
[----:B------:R-:W-:Y:S02]  /*02f0*/  UPLOP3.LUT UP4, UPT, UPT, UPT, UPT, 0x40, 0x4 ;  /* 0x000000000004789c */ /* 0x000fe40003f8e870 */
[----:B------:R-:W-:Y:S01]  /*0300*/  UP2UR UR55, UPR, URZ, 0x4 ;  /* 0x00000004ff377883 */ /* 0x000fe20008000000 */
[----:B------:R-:W-:Y:S11]  /*0310*/  @!P0 BRA `(.L_x_0) ;  /* 0x0000000000b88947 */ /* 0x000ff60003800000 */
[----:B------:R-:W-:-:S13]  /*0320*/  ISETP.NE.AND P0, PT, R0, 0xe, PT ;  /* 0x0000000e0000780c */ /* 0x000fda0003f05270 */
[----:B------:R-:W-:Y:S05]  /*0330*/  @!P0 BRA `(.L_x_3) ;  /* 0x00000000005c8947 */ /* 0x000fea0003800000 */
[----:B------:R-:W-:-:S13]  /*0340*/  ISETP.NE.AND P0, PT, R0, 0xd, PT ;  /* 0x0000000d0000780c */ /* 0x000fda0003f05270 */
[----:B------:R-:W-:Y:S05]  /*0350*/  @P0 BRA `(.L_x_4) ;  /* 0x00000000002c0947 */ /* 0x000fea0003800000 */
[----:B------:R-:W-:Y:S01]  /*0360*/  HFMA2 R2, -RZ, RZ, 0, 2.384185791015625e-07 ;  /* 0x00000004ff027431 */ /* 0x000fe200000001ff */
        /* <DEDUP_REMOVED lines=10> */
.L_x_4:
[----:B------:R-:W-:Y:S01]  /*0410*/  HFMA2 R2, -RZ, RZ, 0, 3.5762786865234375e-07 ;  /* 0x00000006ff027431 */ /* 0x000fe200000001ff */
[----:B------:R-:W-:Y:S02]  /*0420*/  UPLOP3.LUT UP3, UPT, UPT, UPT, UPT, 0x40, 0x4 ;  /* 0x000000000004789c */ /* 0x000fe40003f6e870 */
[----:B------:R-:W-:Y:S02]  /*0430*/  UPLOP3.LUT UP2, UPT, UPT, UPT, UPT, 0x40, 0x4 ;  /* 0x000000000004789c */ /* 0x000fe40003f4e870 */
[----:B------:R-:W-:Y:S02]  /*0440*/  UPLOP3.LUT UP0, UPT, UPT, UPT, UPT, 0x40, 0x4 ;  /* 0x000000000004789c */ /* 0x000fe40003f0e870 */
[----:B------:R-:W-:Y:S02]  /*0450*/  UPLOP3.LUT UP6, UPT, UPT, UPT, UPT, 0x40, 0x4 ;  /* 0x000000000004789c */ /* 0x000fe40003fce870 */
[----:B------:R-:W-:Y:S02]  /*0460*/  UPLOP3.LUT UP5, UPT, UPT, UPT, UPT, 0x40, 0x4 ;  /* 0x000000000004789c */ /* 0x000fe40003fae870 */
[----:B------:R-:W-:-:S02]  /*0470*/  UPLOP3.LUT UP4, UPT, UPT, UPT, UPT, 0x40, 0x4 ;  /* 0x000000000004789c */ /* 0x000fc40003f8e870 */
[----:B------:R-:W-:Y:S02]  /*0480*/  UP2UR UR38, UPR, URZ, 0x8 ;  /* 0x00000008ff267883 */ /* 0x000fe40008000000 */
[----:B------:R-:W-:Y:S01]  /*0490*/  UP2UR UR55, UPR, URZ, 0x4 ;  /* 0x00000004ff377883 */ /* 0x000fe20008000000 */
[----:B------:R-:W-:Y:S11]  /*04a0*/  BRA `(.L_x_0) ;  /* 0x0000000000547947 */ /* 0x000ff60003800000 */
.L_x_3:
[----:B------:R-:W-:Y:S01]  /*04b0*/  HFMA2 R2, -RZ, RZ, 0, 2.98023223876953125e-07 ;  /* 0x00000005ff027431 */ /* 0x000fe200000001ff */
        /* <DEDUP_REMOVED lines=10> */
.L_x_1:
[----:B------:R-:W-:Y:S01]  /*0560*/  HFMA2 R2, -RZ, RZ, 0, 1.1920928955078125e-07 ;  /* 0x00000002ff027431 */ /* 0x000fe200000001ff */
        /* <DEDUP_REMOVED lines=8> */
[----:B------:R-:W-:-:S12]  /*05f0*/  UP2UR UR55, UPR, URZ, 0x4 ;  /* 0x00000004ff377883 */ /* 0x000fd80008000000 */
.L_x_0:
[----:B------:R-:W-:Y:S01]  /*0600*/  ELECT P0, URZ, PT ;  /* 0x0000000000ff782f */ /* 0x000fe20003800000 */
[----:B------:R-:W-:Y:S03]  /*0610*/  BSSY.RECONVERGENT B0, `(.L_x_5) ;  /* 0x000000f000007945 */ /* 0x000fe60003800200 */
[----:B------:R-:W-:Y:S02]  /*0620*/  PLOP3.LUT P2, PT, P0, PT, UP0, 0x5d, 0xd5 ;  /* 0x0000000000d5781c */ /* 0x000fe4000074eb0d */
[----:B------:R-:W-:-:S11]  /*0630*/  PLOP3.LUT P1, PT, P0, PT, UP6, 0x5d, 0xd5 ;  /* 0x0000000000d5781c */ /* 0x000fd6000072eb6d */
[----:B------:R-:W-:Y:S05]  /*0640*/  @P2 BRA `(.L_x_6) ;  /* 0x00000000002c2947 */ /* 0x000fea0003800000 */
[----:B------:R-:W1:Y:S02]  /*0650*/  LDCU.64 UR4, c[0x0][0x348] ;  /* 0x00006900ff0477ac */ /* 0x000e640008000a00 */
[----:B-1----:R-:W-:-:S04]  /*0660*/  UIADD3 UR8, UP0, UPT, UR4, 0x80, URZ ;  /* 0x0000008004087890 */ /* 0x002fc8000ff1e0ff */
[----:B------:R-:W-:Y:S02]  /*0670*/  UIADD3.X UR9, UPT, UPT, URZ, UR5, URZ, UP0, !UPT ;  /* 0x00000005ff097290 */ /* 0x000fe400087fe4ff */
[----:B------:R-:W-:-:S04]  /*0680*/  UIADD3 UR6, UP0, UPT, UR4, 0x180, URZ ;  /* 0x0000018004067890 */ /* 0x000fc8000ff1e0ff */
[----:B------:R-:W-:Y:S02]  /*0690*/  UIADD3.X UR7, UPT, UPT, URZ, UR5, URZ, UP0, !UPT ;  /* 0x00000005ff077290 */ /* 0x000fe400087fe4ff */
[----:B------:R-:W-:Y:S01]  /*06a0*/  UIADD3 UR4, UP0, UPT, UR4, 0x280, URZ ;  /* 0x0000028004047890 */ /* 0x000fe2000ff1e0ff */
[----:B------:R1:W-:Y:S03]  /*06b0*/  UTMACCTL.PF [UR8] ;  /* 0x00000000080079b9 */ /* 0x0003e60008040000 */
[----:B------:R-:W-:-:S03]  /*06c0*/  UIADD3.X UR5, UPT, UPT, URZ, UR5, URZ, UP0, !UPT ;  /* 0x00000005ff057290 */ /* 0x000fc600087fe4ff */
[----:B------:R1:W-:Y:S06]  /*06d0*/  UTMACCTL.PF [UR6] ;  /* 0x00000000060079b9 */ /* 0x0003ec0008040000 */
[----:B------:R1:W-:Y:S02]  /*06e0*/  UTMACCTL.PF [UR4] ;  /* 0x00000000040079b9 */ /* 0x0003e40008040000 */
[----:B-1----:R-:W-:Y:S01]  /*06f0*/  NOP ;  /* 0x0000000000007918 */ /* 0x002fe20000000000 */
.L_x_6:
[----:B------:R-:W-:Y:S05]  /*0700*/  BSYNC.RECONVERGENT B0 ;  /* 0x0000000000007941 */ /* 0x000fea0003800200 */
.L_x_5:
[----:B------:R-:W-:Y:S04]  /*0710*/  BSSY.RECONVERGENT B0, `(.L_x_7) ;  /* 0x000001b000007945 */ /* 0x000fe80003800200 */
[----:B------:R-:W-:Y:S05]  /*0720*/  @P1 BRA `(.L_x_8) ;  /* 0x0000000000241947 */ /* 0x000fea0003800000 */
[----:B------:R-:W1:Y:S01]  /*0730*/  LDCU.64 UR4, c[0x0][0x348] ;  /* 0x00006900ff0477ac */ /* 0x000e620008000a00 */
[----:B------:R-:W-:Y:S02]  /*0740*/  PLOP3.LUT P6, PT, PT, PT, PT, 0x80, 0x8 ;  /* 0x000000000008781c */ /* 0x000fe40003fcf070 */
[----:B------:R-:W-:Y:S02]  /*0750*/  PLOP3.LUT P5, PT, PT, PT, PT, 0x8, 0x80 ;  /* 0x000000000080781c */ /* 0x000fe40003fae170 */
[----:B------:R-:W-:Y:S02]  /*0760*/  PLOP3.LUT P4, PT, PT, PT, PT, 0x80, 0x8 ;  /* 0x000000000008781c */ /* 0x000fe40003f8f070 */
[----:B------:R-:W-:Y:S01]  /*0770*/  PLOP3.LUT P3, PT, PT, PT, PT, 0x80, 0x8 ;  /* 0x000000000008781c */ /* 0x000fe20003f6f070 */
[----:B-1----:R-:W-:-:S04]  /*0780*/  UIADD3 UR4, UP0, UPT, UR4, 0x400, URZ ;  /* 0x0000040004047890 */ /* 0x002fc8000ff1e0ff */
[----:B------:R-:W-:-:S09]  /*0790*/  UIADD3.X UR5, UPT, UPT, URZ, UR5, URZ, UP0, !UPT ;  /* 0x00000005ff057290 */ /* 0x000fd200087fe4ff */
[----:B------:R1:W-:Y:S02]  /*07a0*/  UTMACCTL.PF [UR4] ;  /* 0x00000000040079b9 */ /* 0x0003e40008040000 */
[----:B-1----:R-:W-:Y:S05]  /*07b0*/  BRA `(.L_x_9) ;  /* 0x0000000000407947 */ /* 0x002fea0003800000 */
.L_x_8:
[----:B------:R-:W-:-:S13]  /*07c0*/  ISETP.NE.AND P1, PT, R2, 0x3, PT ;  /* 0x000000030200780c */ /* 0x000fda0003f25270 */
[----:B------:R-:W-:Y:S05]  /*07d0*/  @!P1 BRA `(.L_x_10) ;  /* 0x0000000000289947 */ /* 0x000fea0003800000 */
[----:B------:R-:W-:Y:S02]  /*07e0*/  ISETP.NE.AND P1, PT, R2, 0x4, PT ;  /* 0x000000040200780c */ /* 0x000fe40003f25270 */
[----:B------:R-:W-:Y:S02]  /*07f0*/  PLOP3.LUT P4, PT, PT, PT, PT, 0x80, 0x8 ;  /* 0x000000000008781c */ /* 0x000fe40003f8f070 */
[----:B------:R-:W-:Y:S02]  /*0800*/  PLOP3.LUT P5, PT, PT, PT, PT, 0x8, 0x80 ;  /* 0x000000000080781c */ /* 0x000fe40003fae170 */
[----:B------:R-:W-:Y:S02]  /*0810*/  PLOP3.LUT P6, PT, PT, PT, PT, 0x80, 0x8 ;  /* 0x000000000008781c */ /* 0x000fe40003fcf070 */
[----:B------:R-:W-:-:S05]  /*0820*/  PLOP3.LUT P3, PT, PT, PT, PT, 0x80, 0x8 ;  /* 0x000000000008781c */ /* 0x000fca0003f6f070 */
[----:B------:R-:W-:Y:S08]  /*0830*/  @P1 BRA `(.L_x_9) ;  /* 0x0000000000201947 */ /* 0x000ff00003800000 */
[----:B------:R-:W-:Y:S02]  /*0840*/  PLOP3.LUT P5, PT, PT, PT, PT, 0x8, 0x80 ;  /* 0x000000000080781c */ /* 0x000fe40003fae170 */
[----:B------:R-:W-:Y:S02]  /*0850*/  PLOP3.LUT P6, PT, PT, PT, PT, 0x8, 0x80 ;  /* 0x000000000080781c */ /* 0x000fe40003fce170 */
[----:B------:R-:W-:Y:S01]  /*0860*/  PLOP3.LUT P3, PT, PT, PT, PT, 0x8, 0x80 ;  /* 0x000000000080781c */ /* 0x000fe20003f6e170 */
[----:B------:R-:W-:-:S12]  /*0870*/  BRA `(.L_x_9) ;  /* 0x0000000000107947 */ /* 0x000fd80003800000 */
.L_x_10:
[----:B------:R-:W-:Y:S02]  /*0880*/  PLOP3.LUT P6, PT, PT, PT, PT, 0x8, 0x80 ;  /* 0x000000000080781c */ /* 0x000fe40003fce170 */
[----:B------:R-:W-:Y:S02]  /*0890*/  PLOP3.LUT P5, PT, PT, PT, PT, 0x80, 0x8 ;  /* 0x000000000008781c */ /* 0x000fe40003faf070 */
[----:B------:R-:W-:Y:S02]  /*08a0*/  PLOP3.LUT P4, PT, PT, PT, PT, 0x8, 0x80 ;  /* 0x000000000080781c */ /* 0x000fe40003f8e170 */
[----:B------:R-:W-:-:S13]  /*08b0*/  PLOP3.LUT P3, PT, PT, PT, PT, 0x80, 0x8 ;  /* 0x000000000008781c */ /* 0x000fda0003f6f070 */
.L_x_9:
[----:B------:R-:W-:Y:S05]  /*08c0*/  BSYNC.RECONVERGENT B0 ;  /* 0x0000000000007941 */ /* 0x000fea0003800200 */
.L_x_7:
[----:B------:R-:W1:Y:S01]  /*08d0*/  SHFL.IDX PT, R0, R17, RZ, 0x1f ;  /* 0x00001fff11007589 */ /* 0x000e6200000e0000 */
[----:B------:R-:W-:Y:S02]  /*08e0*/  ISETP.NE.AND P1, PT, R2, 0x3, PT ;  /* 0x000000030200780c */ /* 0x000fe40003f25270 */
[----:B------:R-:W-:Y:S02]  /*08f0*/  PLOP3.LUT P0, PT, P0, PT, UP1, 0xae, 0xea ;  /* 0x0000000000ea781c */ /* 0x000fe4000070f51e */
[----:B-1----:R-:W-:-:S13]  /*0900*/  ISETP.NE.AND P2, PT, R0, RZ, PT ;  /* 0x000000ff0000720c */ /* 0x002fda0003f45270 */
[----:B------:R-:W-:Y:S05]  /*0910*/  @P2 BRA `(.L_x_11) ;  /* 0x0000000000382947 */ /* 0x000fea0003800000 */
[----:B------:R-:W1:Y:S01]  /*0920*/  S2UR UR5, SR_CgaCtaId ;  /* 0x00000000000579c3 */ /* 0x000e620000008800 */
[----:B------:R-:W-:Y:S01]  /*0930*/  UMOV UR6, 0x400 ;  /* 0x0000040000067882 */ /* 0x000fe20000000000 */
[----:B------:R-:W-:Y:S01]  /*0940*/  UMOV UR4, 0x1 ;  /* 0x0000000100047882 */ /* 0x000fe20000000000 */
[----:B------:R-:W-:Y:S01]  /*0950*/  ELECT P2, URZ, PT ;  /* 0x0000000000ff782f */ /* 0x000fe20003840000 */
[----:B-1----:R-:W-:Y:S02]  /*0960*/  ULEA UR5, UR5, UR6, 0x18 ;  /* 0x0000000605057291 */ /* 0x002fe4000f8ec0ff */
[----:B------:R-:W-:-:S04]  /*0970*/  UIADD3 UR6, UPT, UPT, -UR4, 0x100000, URZ ;  /* 0x0010000004067890 */ /* 0x000fc8000fffe1ff */
[----:B------:R-:W-:Y:S02]  /*0980*/  USHF.L.U32 UR7, UR6, 0xb, URZ ;  /* 0x0000000b06077899 */ /* 0x000fe400080006ff */
[----:B------:R-:W-:Y:S01]  /*0990*/  USHF.L.U32 UR6, UR6, 0x1, URZ ;  /* 0x0000000106067899 */ /* 0x000fe200080006ff */
[----:B------:R-:W1:Y:S11]  /*09a0*/  FENCE.VIEW.ASYNC.S ;  /* 0x00000000000073c6 */ /* 0x000e760000000000 */
[----:B-1----:R1:W2:Y:S01]  /*09b0*/  SYNCS.EXCH.64 URZ, [UR5+0xa000], UR6 ;  /* 0x00a0000605ff75b2 */ /* 0x0022a20008000100 */
[----:B------:R1:W3:Y:S01]  /*09c0*/  SYNCS.EXCH.64 URZ, [UR5+0xa010], UR6 ;  /* 0x00a0100605ff75b2 */ /* 0x0002e20008000100 */
[----:B------:R1:W4:Y:S01]  /*09d0*/  SYNCS.EXCH.64 URZ, [UR5+0xa008], UR6 ;  /* 0x00a0080605ff75b2 */ /* 0x0003220008000100 */
[----:B------:R1:W1:Y:S01]  /*09e0*/  SYNCS.EXCH.64 URZ, [UR5+0xa018], UR6 ;  /* 0x00a0180605ff75b2 */ /* 0x0002620008000100 */
[----:B------:R-:W-:Y:S01]  /*09f0*/  NOP ;  /* 0x0000000000007918 */ /* 0x000fe20000000000 */
.L_x_11:
[----:B------:R-:W-:Y:S01]  /*0a00*/  NOP ;  /* 0x0000000000007918 */ /* 0x000fe20000000000 */
[----:B------:R-:W-:Y:S05]  /*0a10*/  @!P1 BRA `(.L_x_12) ;  /* 0x0000000000289947 */ /* 0x000fea0003800000 */
[----:B------:R-:W-:Y:S01]  /*0a20*/  ISETP.NE.AND P1, PT, R2, 0x4, PT ;  /* 0x000000040200780c */ /* 0x000fe20003f25270 */
[----:B------:R-:W-:Y:S02]  /*0a30*/  UPLOP3.LUT UP3, UPT, UPT, UPT, UPT, 0x80, 0x8 ;  /* 0x000000000008789c */ /* 0x000fe40003f6f070 */
[----:B------:R-:W-:Y:S02]  /*0a40*/  UPLOP3.LUT UP2, UPT, UPT, UPT, UPT, 0x40, 0x4 ;  /* 0x000000000004789c */ /* 0x000fe40003f4e870 */
[----:B------:R-:W-:Y:S02]  /*0a50*/  UPLOP3.LUT UP1, UPT, UPT, UPT, UPT, 0x80, 0x8 ;  /* 0x000000000008789c */ /* 0x000fe40003f2f070 */
[----:B------:R-:W-:-:S06]  /*0a60*/  UPLOP3.LUT UP0, UPT, UPT, UPT, UPT, 0x80, 0x8 ;  /* 0x000000000008789c */ /* 0x000fcc0003f0f070 */
[----:B------:R-:W-:Y:S05]  /*0a70*/  @P1 BRA `(.L_x_13) ;  /* 0x0000000000201947 */ /* 0x000fea0003800000 */
[----:B------:R-:W-:Y:S02]  /*0a80*/  UPLOP3.LUT UP2, UPT, UPT, UPT, UPT, 0x40, 0x4 ;  /* 0x000000000004789c */ /* 0x000fe40003f4e870 */
[----:B------:R-:W-:Y:S02]  /*0a90*/  UPLOP3.LUT UP3, UPT, UPT, UPT, UPT, 0x40, 0x4 ;  /* 0x000000000004789c */ /* 0x000fe40003f6e870 */
[----:B------:R-:W-:Y:S01]  /*0aa0*/  UPLOP3.LUT UP0, UPT, UPT, UPT, UPT, 0x40, 0x4 ;  /* 0x000000000004789c */ /* 0x000fe20003f0e870 */
[----:B------:R-:W-:Y:S05]  /*0ab0*/  BRA `(.L_x_13) ;  /* 0x0000000000107947 */ /* 0x000fea0003800000 */
.L_x_12:
[----:B------:R-:W-:Y:S02]  /*0ac0*/  UPLOP3.LUT UP3, UPT, UPT, UPT, UPT, 0x40, 0x4 ;  /* 0x000000000004789c */ /* 0x000fe40003f6e870 */
[----:B------:R-:W-:Y:S02]  /*0ad0*/  UPLOP3.LUT UP2, UPT, UPT, UPT, UPT, 0x80, 0x8 ;  /* 0x000000000008789c */ /* 0x000fe40003f4f070 */
[----:B------:R-:W-:Y:S02]  /*0ae0*/  UPLOP3.LUT UP1, UPT, UPT, UPT, UPT, 0x40, 0x4 ;  /* 0x000000000004789c */ /* 0x000fe40003f2e870 */
[----:B------:R-:W-:Y:S02]  /*0af0*/  UPLOP3.LUT UP0, UPT, UPT, UPT, UPT, 0x80, 0x8 ;  /* 0x000000000008789c */ /* 0x000fe40003f0f070 */
.L_x_13:
[----:B------:R-:W5:Y:S02]  /*0b00*/  SHFL.IDX PT, R0, R17, RZ, 0x1f ;  /* 0x00001fff11007589 */ /* 0x000f6400000e0000 */
[----:B-----5:R-:W-:-:S13]  /*0b10*/  ISETP.NE.AND P1, PT, R0, RZ, PT ;  /* 0x000000ff0000720c */ /* 0x020fda0003f25270 */
[----:B------:R-:W-:Y:S05]  /*0b20*/  @P1 BRA `(.L_x_14) ;  /* 0x0000000000401947 */ /* 0x000fea0003800000 */
[----:B-1----:R-:W1:Y:S01]  /*0b30*/  S2UR UR5, SR_CgaCtaId ;  /* 0x00000000000579c3 */ /* 0x002e620000008800 */
        /* <DEDUP_REMOVED lines=8> */
[----:B-1----:R1:W1:Y:S01]  /*0bc0*/  SYNCS.EXCH.64 URZ, [UR5+0xa020], UR6 ;  /* 0x00a0200605ff75b2 */ /* 0x0022620008000100 */
[----:B------:R1:W1:Y:S01]  /*0bd0*/  SYNCS.EXCH.64 URZ, [UR5+0xa038], UR6 ;  /* 0x00a0380605ff75b2 */ /* 0x0002620008000100 */
[----:B------:R1:W1:Y:S01]  /*0be0*/  SYNCS.EXCH.64 URZ, [UR5+0xa028], UR6 ;  /* 0x00a0280605ff75b2 */ /* 0x0002620008000100 */
[----:B------:R1:W1:Y:S01]  /*0bf0*/  SYNCS.EXCH.64 URZ, [UR5+0xa040], UR6 ;  /* 0x00a0400605ff75b2 */ /* 0x0002620008000100 */
[----:B------:R1:W1:Y:S01]  /*0c00*/  SYNCS.EXCH.64 URZ, [UR5+0xa030], UR6 ;  /* 0x00a0300605ff75b2 */ /* 0x0002620008000100 */
[----:B------:R1:W1:Y:S01]  /*0c10*/  SYNCS.EXCH.64 URZ, [UR5+0xa048], UR6 ;  /* 0x00a0480605ff75b2 */ /* 0x0002620008000100 */
[----:B------:R-:W-:Y:S01]  /*0c20*/  NOP ;  /* 0x0000000000007918 */ /* 0x000fe20000000000 */
.L_x_14:
[----:B------:R-:W5:Y:S01]  /*0c30*/  SHFL.IDX PT, R0, R17, RZ, 0x1f ;  /* 0x00001fff11007589 */ /* 0x000f6200000e0000 */
[----:B------:R-:W-:Y:S01]  /*0c40*/  NOP ;  /* 0x0000000000007918 */ /* 0x000fe20000000000 */
[----:B-----5:R-:W-:-:S13]  /*0c50*/  ISETP.NE.AND P1, PT, R0, RZ, PT ;  /* 0x000000ff0000720c */ /* 0x020fda0003f25270 */
[----:B------:R-:W-:Y:S05]  /*0c60*/  @P1 BRA `(.L_x_15) ;  /* 0x0000000000401947 */ /* 0x000fea0003800000 */
[----:B-1----:R-:W1:Y:S01]  /*0c70*/  S2UR UR6, SR_CgaCtaId ;  /* 0x00000000000679c3 */ /* 0x002e620000008800 */
[----:B------:R-:W-:Y:S01]  /*0c80*/  UMOV UR7, 0x400 ;  /* 0x0000040000077882 */ /* 0x000fe20000000000 */
[----:B------:R-:W-:Y:S01]  /*0c90*/  UMOV UR5, 0x1 ;  /* 0x0000000100057882 */ /* 0x000fe20000000000 */
[----:B------:R-:W-:Y:S01]  /*0ca0*/  UMOV UR4, 0x80 ;  /* 0x0000008000047882 */ /* 0x000fe20000000000 */
[----:B------:R-:W-:-:S04]  /*0cb0*/  UIADD3 UR8, UPT, UPT, -UR5, 0x100000, URZ ;  /* 0x0010000005087890 */ /* 0x000fc8000fffe1ff */
[----:B------:R-:W-:Y:S02]  /*0cc0*/  USHF.L.U32 UR9, UR8, 0xb, URZ ;  /* 0x0000000b08097899 */ /* 0x000fe400080006ff */
[----:B------:R-:W-:Y:S02]  /*0cd0*/  USHF.L.U32 UR8, UR8, 0x1, URZ ;  /* 0x0000000108087899 */ /* 0x000fe400080006ff */
[----:B------:R-:W-:-:S04]  /*0ce0*/  UIADD3 UR4, UPT, UPT, -UR4, 0x100000, URZ ;  /* 0x0010000004047890 */ /* 0x000fc8000fffe1ff */
[----:B------:R-:W-:Y:S02]  /*0cf0*/  USHF.L.U32 UR5, UR4, 0xb, URZ ;  /* 0x0000000b04057899 */ /* 0x000fe400080006ff */
[----:B------:R-:W-:Y:S01]  /*0d00*/  USHF.L.U32 UR4, UR4, 0x1, URZ ;  /* 0x0000000104047899 */ /* 0x000fe200080006ff */
[----:B------:R-:W-:Y:S01]  /*0d10*/  ELECT P1, URZ, PT ;  /* 0x0000000000ff782f */ /* 0x000fe20003820000 */
[----:B-1----:R-:W-:Y:S01]  /*0d20*/  ULEA UR6, UR6, UR7, 0x18 ;  /* 0x0000000706067291 */ /* 0x002fe2000f8ec0ff */
[----:B------:R-:W1:Y:S11]  /*0d30*/  FENCE.VIEW.ASYNC.S ;  /* 0x00000000000073c6 */ /* 0x000e760000000000 */
[----:B-1----:R1:W1:Y:S01]  /*0d40*/  SYNCS.EXCH.64 URZ, [UR6+0xa050], UR8 ;  /* 0x00a0500806ff75b2 */ /* 0x0022620008000100 */
[----:B------:R1:W1:Y:S01]  /*0d50*/  SYNCS.EXCH.64 URZ, [UR6+0xa058], UR4 ;  /* 0x00a0580406ff75b2 */ /* 0x0002620008000100 */
[----:B------:R-:W-:Y:S01]  /*0d60*/  NOP ;  /* 0x0000000000007918 */ /* 0x000fe20000000000 */
.L_x_15:
[----:B------:R-:W5:Y:S01]  /*0d70*/  SHFL.IDX PT, R0, R17, RZ, 0x1f ;  /* 0x00001fff11007589 */ /* 0x000f6200000e0000 */
[----:B-1----:R-:W-:Y:S01]  /*0d80*/  UP2UR UR4, UPR, URZ, 0x1 ;  /* 0x00000001ff047883 */ /* 0x002fe20008000000 */
[----:B------:R-:W-:Y:S01]  /*0d90*/  ISETP.NE.AND P2, PT, R2, 0x2, PT ;  /* 0x000000020200780c */ /* 0x000fe20003f45270 */
[----:B------:R-:W-:Y:S01]  /*0da0*/  UISETP.NE.AND UP0, UPT, UR55, URZ, UPT ;  /* 0x000000ff3700728c */ /* 0x000fe2000bf05270 */
[----:B------:R-:W-:Y:S01]  /*0db0*/  NOP ;  /* 0x0000000000007918 */ /* 0x000fe20000000000 */
[----:B------:R-:W-:Y:S02]  /*0dc0*/  USEL UR47, URZ, 0x2, !UP4 ;  /* 0x00000002ff2f7887 */ /* 0x000fe4000e000000 */
[----:B------:R-:W-:Y:S02]  /*0dd0*/  USEL UR48, URZ, 0x2, !UP0 ;  /* 0x00000002ff307887 */ /* 0x000fe4000c000000 */
[----:B------:R-:W-:Y:S02]  /*0de0*/  UISETP.NE.AND UP0, UPT, UR4, URZ, UPT ;  /* 0x000000ff0400728c */ /* 0x000fe4000bf05270 */
[----:B------:R-:W-:-:S02]  /*0df0*/  USEL UR48, UR48, 0x1, !UP5 ;  /* 0x0000000130307887 */ /* 0x000fc4000e800000 */
[----:B------:R-:W-:Y:S01]  /*0e00*/  USEL UR47, UR47, 0x1, !UP5 ;  /* 0x000000012f2f7887 */ /* 0x000fe2000e800000 */
[----:B-----5:R-:W-:-:S13]  /*0e10*/  ISETP.NE.AND P1, PT, R0, RZ, PT ;  /* 0x000000ff0000720c */ /* 0x020fda0003f25270 */
[----:B------:R-:W-:Y:S05]  /*0e20*/  @P1 BRA `(.L_x_16) ;  /* 0x0000000000401947 */ /* 0x000fea0003800000 */
[----:B------:R-:W1:Y:S01]  /*0e30*/  S2UR UR6, SR_CgaCtaId ;  /* 0x00000000000679c3 */ /* 0x000e620000008800 */
        /* <DEDUP_REMOVED lines=15> */
.L_x_16:
[----:B------:R-:W-:Y:S01]  /*0f30*/  NOP ;  /* 0x0000000000007918 */ /* 0x000fe20000000000 */
[----:B------:R-:W-:Y:S05]  /*0f40*/  @!P2 BRA `(.L_x_17) ;  /* 0x000000000024a947 */ /* 0x000fea0003800000 */
[----:B------:R-:W-:Y:S01]  /*0f50*/  ISETP.NE.AND P1, PT, R2, RZ, PT ;  /* 0x000000ff0200720c */ /* 0x000fe20003f25270 */
[----:B-1----:R-:W-:Y:S02]  /*0f60*/  UP2UR UR4, UPR, URZ, 0x1 ;  /* 0x00000001ff047883 */ /* 0x002fe40008000000 */
[----:B------:R-:W-:Y:S01]  /*0f70*/  UPLOP3.LUT UP0, UPT, UPT, UPT, UPT, 0x80, 0x8 ;  /* 0x000000000008789c */ /* 0x000fe20003f0f070 */
[----:B------:R-:W-:-:S03]  /*0f80*/  UMOV UR7, URZ ;  /* 0x000000ff00077c82 */ /* 0x000fc60008000000 */
[----:B------:R-:W-:Y:S02]  /*0f90*/  UP2UR UR37, UPR, URZ, 0x1 ;  /* 0x00000001ff257883 */ /* 0x000fe40008000000 */
[----:B------:R-:W-:-:S04]  /*0fa0*/  UISETP.NE.AND UP0, UPT, UR4, URZ, UPT ;  /* 0x000000ff0400728c */ /* 0x000fc8000bf05270 */
[----:B------:R-:W-:Y:S07]  /*0fb0*/  @P1 BRA `(.L_x_18) ;  /* 0x00000000001c1947 */ /* 0x000fee0003800000 */
[----:B------:R-:W-:Y:S01]  /*0fc0*/  UMOV UR7, 0x1 ;  /* 0x0000000100077882 */ /* 0x000fe20000000000 */
[----:B------:R-:W-:Y:S05]  /*0fd0*/  BRA `(.L_x_18) ;  /* 0x0000000000147947 */ /* 0x000fea0003800000 */
.L_x_17:
[----:B-1----:R-:W-:Y:S02]  /*0fe0*/  UP2UR UR4, UPR, URZ, 0x1 ;  /* 0x00000001ff047883 */ /* 0x002fe40008000000 */
[----:B------:R-:W-:Y:S01]  /*0ff0*/  UPLOP3.LUT UP0, UPT, UPT, UPT, UPT, 0x40, 0x4 ;  /* 0x000000000004789c */ /* 0x000fe20003f0e870 */
[----:B------:R-:W-:-:S03]  /*1000*/  UMOV UR7, 0x2 ;  /* 0x0000000200077882 */ /* 0x000fc60000000000 */
[----:B------:R-:W-:Y:S02]  /*1010*/  UP2UR UR37, UPR, URZ, 0x1 ;  /* 0x00000001ff257883 */ /* 0x000fe40008000000 */
[----:B------:R-:W-:Y:S02]  /*1020*/  UISETP.NE.AND UP0, UPT, UR4, URZ, UPT ;  /* 0x000000ff0400728c */ /* 0x000fe4000bf05270 */
.L_x_18:
[----:B------:R-:W1:Y:S02]  /*1030*/  SHFL.IDX PT, R0, R17, RZ, 0x1f ;  /* 0x00001fff11007589 */ /* 0x000e6400000e0000 */
[----:B-1----:R-:W-:-:S13]  /*1040*/  ISETP.NE.AND P1, PT, R0, RZ, PT ;  /* 0x000000ff0000720c */ /* 0x002fda0003f25270 */
[----:B------:R-:W-:Y:S05]  /*1050*/  @P1 BRA `(.L_x_19) ;  /* 0x0000000000301947 */ /* 0x000fea0003800000 */
[----:B------:R-:W1:Y:S01]  /*1060*/  S2UR UR5, SR_CgaCtaId ;  /* 0x00000000000579c3 */ /* 0x000e620000008800 */
[----:B------:R-:W-:Y:S01]  /*1070*/  UMOV UR6, 0x400 ;  /* 0x0000040000067882 */ /* 0x000fe20000000000 */
[----:B------:R-:W-:Y:S01]  /*1080*/  UMOV UR4, 0x80 ;  /* 0x0000008000047882 */ /* 0x000fe20000000000 */
[----:B------:R-:W-:Y:S01]  /*1090*/  ELECT P1, URZ, PT ;  /* 0x0000000000ff782f */ /* 0x000fe20003820000 */
[----:B------:R-:W-:-:S04]  /*10a0*/  UIADD3 UR8, UPT, UPT, -UR4, 0x100000, URZ ;  /* 0x0010000004087890 */ /* 0x000fc8000fffe1ff */
[----:B------:R-:W-:Y:S02]  /*10b0*/  USHF.L.U32 UR9, UR8, 0xb, URZ ;  /* 0x0000000b08097899 */ /* 0x000fe400080006ff */
[----:B------:R-:W-:Y:S02]  /*10c0*/  USHF.L.U32 UR8, UR8, 0x1, URZ ;  /* 0x0000000108087899 */ /* 0x000fe400080006ff */
[----:B-1----:R-:W-:Y:S01]  /*10d0*/  ULEA UR5, UR5, UR6, 0x18 ;  /* 0x0000000605057291 */ /* 0x002fe2000f8ec0ff */
[----:B------:R-:W1:Y:S11]  /*10e0*/  FENCE.VIEW.ASYNC.S ;  /* 0x00000000000073c6 */ /* 0x000e760000000000 */
[----:B-1----:R1:W1:Y:S01]  /*10f0*/  SYNCS.EXCH.64 URZ, [UR5+0xa070], UR8 ;  /* 0x00a0700805ff75b2 */ /* 0x0022620008000100 */
[----:B------:R1:W1:Y:S01]  /*1100*/  SYNCS.EXCH.64 URZ, [UR5+0xa078], UR8 ;  /* 0x00a0780805ff75b2 */ /* 0x0002620008000100 */
[----:B------:R-:W-:Y:S01]  /*1110*/  NOP ;  /* 0x0000000000007918 */ /* 0x000fe20000000000 */
.L_x_19:
[----:B------:R-:W-:Y:S01]  /*1120*/  NOP ;  /* 0x0000000000007918 */ /* 0x000fe20000000000 */
[----:B------:R-:W-:Y:S05]  /*1130*/  @!P2 BRA `(.L_x_20) ;  /* 0x000000000024a947 */ /* 0x000fea0003800000 */
[----:B------:R-:W-:Y:S01]  /*1140*/  ISETP.NE.AND P1, PT, R2, 0x1, PT ;  /* 0x000000010200780c */ /* 0x000fe20003f25270 */
[----:B------:R-:W-:Y:S02]  /*1150*/  UP2UR UR4, UPR, URZ, 0x1 ;  /* 0x00000001ff047883 */ /* 0x000fe40008000000 */
[----:B------:R-:W-:Y:S01]  /*1160*/  UPLOP3.LUT UP0, UPT, UPT, UPT, UPT, 0x80, 0x8 ;  /* 0x000000000008789c */ /* 0x000fe20003f0f070 */
[----:B------:R-:W-:-:S03]  /*1170*/  UMOV UR6, URZ ;  /* 0x000000ff00067c82 */ /* 0x000fc60008000000 */
[----:B------:R-:W-:Y:S02]  /*1180*/  UP2UR UR36, UPR, URZ, 0x1 ;  /* 0x00000001ff247883 */ /* 0x000fe40008000000 */
[----:B------:R-:W-:-:S04]  /*1190*/  UISETP.NE.AND UP0, UPT, UR4, URZ, UPT ;  /* 0x000000ff0400728c */ /* 0x000fc8000bf05270 */
[----:B------:R-:W-:Y:S07]  /*11a0*/  @P1 BRA `(.L_x_21) ;  /* 0x00000000001c1947 */ /* 0x000fee0003800000 */
[----:B------:R-:W-:Y:S01]  /*11b0*/  UMOV UR6, 0x1 ;  /* 0x0000000100067882 */ /* 0x000fe20000000000 */
[----:B------:R-:W-:Y:S05]  /*11c0*/  BRA `(.L_x_21) ;  /* 0x0000000000147947 */ /* 0x000fea0003800000 */
.L_x_20:
[----:B------:R-:W-:Y:S02]  /*11d0*/  UP2UR UR4, UPR, URZ, 0x1 ;  /* 0x00000001ff047883 */ /* 0x000fe40008000000 */
[----:B------:R-:W-:Y:S01]  /*11e0*/  UPLOP3.LUT UP0, UPT, UPT, UPT, UPT, 0x40, 0x4 ;  /* 0x000000000004789c */ /* 0x000fe20003f0e870 */
[----:B------:R-:W-:-:S03]  /*11f0*/  UMOV UR6, 0x2 ;  /* 0x0000000200067882 */ /* 0x000fc60000000000 */
[----:B------:R-:W-:Y:S02]  /*1200*/  UP2UR UR36, UPR, URZ, 0x1 ;  /* 0x00000001ff247883 */ /* 0x000fe40008000000 */
[----:B------:R-:W-:Y:S02]  /*1210*/  UISETP.NE.AND UP0, UPT, UR4, URZ, UPT ;  /* 0x000000ff0400728c */ /* 0x000fe4000bf05270 */
.L_x_21:
[----:B------:R-:W5:Y:S01]  /*1220*/  SHFL.IDX PT, R0, R17, RZ, 0x1f ;  /* 0x00001fff11007589 */ /* 0x000f6200000e0000 */
[----:B------:R-:W-:Y:S02]  /*1230*/  USEL UR45, URZ, 0x1, !UP4 ;  /* 0x00000001ff2d7887 */ /* 0x000fe4000e000000 */
[----:B------:R-:W-:Y:S01]  /*1240*/  USEL UR54, URZ, 0x1, UP4 ;  /* 0x00000001ff367887 */ /* 0x000fe2000a000000 */
        /* <DEDUP_REMOVED lines=13> */
[----:B------:R-:W-:Y:S01]  /*1320*/  NOP ;  /* 0x0000000000007918 */ /* 0x000fe20000000000 */
.L_x_22:
        /* <DEDUP_REMOVED lines=19> */
[----:B------:R1:W1:Y:S01]  /*1460*/  SYNCS.EXCH.64 URZ, [UR8+0xa098], UR10 ;  /* 0x00a0980a08ff75b2 */ /* 0x0002620008000100 */
[----:B------:R1:W1:Y:S01]  /*1470*/  SYNCS.EXCH.64 URZ, [UR8+0xa0a8], UR4 ;  /* 0x00a0a80408ff75b2 */ /* 0x0002620008000100 */
[----:B------:R-:W-:Y:S01]  /*1480*/  NOP ;  /* 0x0000000000007918 */ /* 0x000fe20000000000 */
.L_x_23:
        /* <DEDUP_REMOVED lines=22> */
.L_x_24:
[----:B------:R-:W5:Y:S01]  /*15f0*/  SHFL.IDX PT, R0, R17, RZ, 0x1f ;  /* 0x00001fff11007589 */ /* 0x000f6200000e0000 */
[----:B------:R-:W-:Y:S01]  /*1600*/  NOP ;  /* 0x0000000000007918 */ /* 0x000fe20000000000 */
        /* <DEDUP_REMOVED lines=14> */
.L_x_25:
[----:B------:R-:W-:Y:S01]  /*16f0*/  ISETP.GT.AND P1, PT, R2, 0x3, PT ;  /* 0x000000030200780c */ /* 0x000fe20003f24270 */
[----:B------:R-:W-:Y:S01]  /*1700*/  NOP ;  /* 0x0000000000007918 */ /* 0x000fe20000000000 */
[----:B-1234-:R-:W-:Y:S11]  /*1710*/  BAR.SYNC.DEFER_BLOCKING 0x0 ;  /* 0x0000000000007b1d */ /* 0x01eff60000010000 */
[----:B------:R-:W-:Y:S05]  /*1720*/  @P1 BRA `(.L_x_26) ;  /* 0x0000014c001c1947 */ /* 0x000fea0003800000 */
[----:B------:R-:W-:-:S13]  /*1730*/  ISETP.GE.U32.AND P0, PT, R2, 0x2, PT ;  /* 0x000000020200780c */ /* 0x000fda0003f06070 */
[----:B------:R-:W-:Y:S05]  /*1740*/  @!P0 BRA `(.L_x_27) ;  /* 0x00000090007c8947 */ /* 0x000fea0003800000 */
[----:B------:R-:W-:Y:S05]  /*1750*/  @!P2 BRA `(.L_x_28) ;  /* 0x000000240060a947 */ /* 0x000fea0003800000 */
[----:B------:R-:W-:-:S08]  /*1760*/  NOP ;  /* 0x0000000000007918 */ /* 0x000fd00000000000 */
[----:B------:R-:W1:-:S00]  /*1770*/  USETMAXREG.DEALLOC.CTAPOOL 0x20 ;  /* 0x00000020000079c8 */ /* 0x000e4000080e0500 */
[----:B------:R-:W2:Y:S08]  /*1780*/  S2UR UR9, SR_CTAID.X ;  /* 0x00000000000979c3 */ /* 0x000eb00000002500 */
[----:B-1----:R-:W1:Y:S01]  /*1790*/  LDC R0, c[0x0][0x380] ;  /* 0x0000e000ff007b82 */ /* 0x002e620000000800 */
[----:B--2---:R-:W-:-:S06]  /*17a0*/  USHF.L.U32 UR4, UR9, 0x8, URZ ;  /* 0x0000000809047899 */ /* 0x004fcc00080006ff */
[----:B-1----:R-:W-:-:S13]  /*17b0*/  ISETP.LE.U32.AND P0, PT, R0, UR4, PT ;  /* 0x0000000400007c0c */ /* 0x002fda000bf03070 */
[----:B------:R-:W-:Y:S05]  /*17c0*/  @P0 EXIT ;  /* 0x000000000000094d */ /* 0x000fea0003800000 */
[----:B------:R-:W1:Y:S01]  /*17d0*/  S2UR UR4, SR_CgaCtaId ;  /* 0x00000000000479c3 */ /* 0x000e620000008800 */
[----:B------:R-:W-:Y:S01]  /*17e0*/  UMOV UR6, 0x40 ;  /* 0x0000004000067882 */ /* 0x000fe20000000000 */
[----:B------:R-:W-:Y:S01]  /*17f0*/  NOP ;  /* 0x0000000000007918 */ /* 0x000fe20000000000 */
[----:B------:R-:W-:Y:S01]  /*1800*/  UMOV UR5, 0x400 ;  /* 0x0000040000057882 */ /* 0x000fe20000000000 */
[----:B-1----:R-:W-:Y:S02]  /*1810*/  ULEA UR6, UR4, UR6, 0x18 ;  /* 0x0000000604067291 */ /* 0x002fe4000f8ec0ff */
[----:B------:R-:W-:-:S07]  /*1820*/  ULEA UR4, UR4, UR5, 0x18 ;  /* 0x0000000504047291 */ /* 0x000fce000f8ec0ff */
[----:B------:R-:W1:Y:S02]  /*1830*/  LDS.U8 R0, [UR6+0x1c] ;  /* 0x00001c06ff007984 */ /* 0x000e640008000000 */
[----:B-1----:R-:W-:-:S13]  /*1840*/  ISETP.NE.AND P0, PT, R0, RZ, PT ;  /* 0x000000ff0000720c */ /* 0x002fda0003f05270 */
[----:B------:R-:W-:Y:S05]  /*1850*/  @P0 BRA `(.L_x_29) ;  /* 0x0000000000580947 */ /* 0x000fea0003800000 */
[----:B------:R-:W-:-:S13]  /*1860*/  ELECT P0, URZ, PT ;  /* 0x0000000000ff782f */ /* 0x000fda0003800000 */
[----:B------:R-:W-:Y:S05]  /*1870*/  @!P0 BRA `(.L_x_30) ;  /* 0x0000000000608947 */ /* 0x000fea0003800000 */
[----:B------:R-:W-:Y:S01]  /*1880*/  UMOV UR5, 0x10 ;  /* 0x0000001000057882 */ /* 0x000fe20000000000 */
[----:B------:R-:W-:Y:S01]  /*1890*/  HFMA2 R0, -RZ, RZ, 0, 5.9604644775390625e-08 ;  /* 0x00000001ff007431 */ /* 0x000fe200000001ff */
[----:B------:R-:W-:-:S03]  /*18a0*/  MOV R2, 0xffff ;  /* 0x0000ffff00027802 */ /* 0x000fc60000000f00 */
[----:B------:R-:W-:Y:S04]  /*18b0*/  DEPBAR.LE SB1, 0x36 ;  /* 0x00009d800000791a */ /* 0x000fe80000000000 */
[----:B------:R-:W1:Y:S02]  /*18c0*/  UTCATOMSWS.FIND_AND_SET.ALIGN UP0, UR5, UR5 ;  /* 0x00000005000575e3 */ /* 0x000e640008000800 */
[----:B-1----:R-:W-:Y:S01]  /*18d0*/  MOV R3, UR5 ;  /* 0x0000000500037c02 */ /* 0x002fe20008000f00 */
[----:B------:R-:W-:Y:S06]  /*18e0*/  BRA.U UP0, `(.L_x_31) ;  /* 0x0000000100187547 */ /* 0x000fec000b800000 */
.L_x_32:
[----:B------:R-:W-:Y:S05]  /*18f0*/  NANOSLEEP 0x64 ;  /* 0x000000640000795d */ /* 0x000fea0003800000 */
[----:B------:R-:W-:-:S05]  /*1900*/  UMOV UR5, 0x10 ;  /* 0x0000001000057882 */ /* 0x000fca0000000000 */
[----:B------:R-:W-:Y:S04]  /*1910*/  DEPBAR.LE SB1, 0x36 ;  /* 0x00009d800000791a */ /* 0x000fe80000000000 */
[----:B------:R-:W1:Y:S02]  /*1920*/  UTCATOMSWS.FIND_AND_SET.ALIGN UP0, UR5, UR5 ;  /* 0x00000005000575e3 */ /* 0x000e640008000800 */
[----:B-1----:R-:W-:Y:S01]  /*1930*/  MOV R3, UR5 ;  /* 0x0000000500037c02 */ /* 0x002fe20008000f00 */
[----:B------:R-:W-:Y:S05]  /*1940*/  BRA.U !UP0, `(.L_x_32) ;  /* 0xfffffffd08e87547 */ /* 0x000fea000b83ffff */
.L_x_31:
[-C--:B------:R-:W-:Y:S02]  /*1950*/  SHF.L.U32 R2, R2, R3.reuse, RZ ;  /* 0x0000000302027219 */ /* 0x080fe400000006ff */
[----:B------:R-:W-:Y:S01]  /*1960*/  SHF.L.U32 R0, R0, R3, RZ ;  /* 0x0000000300007219 */ /* 0x000fe200000006ff */
[----:B------:R-:W-:Y:S02]  /*1970*/  IMAD.SHL.U32 R3, R3, 0x20, RZ ;  /* 0x0000002003037824 */ /* 0x000fe400078e00ff */
[----:B------:R1:W-:Y:S04]  /*1980*/  ATOMS.OR RZ, [UR6+0x14], R2 ;  /* 0x00001402ffff798c */ /* 0x0003e8000b000006 */
[----:B------:R1:W-:Y:S04]  /*1990*/  ATOMS.OR RZ, [UR6+0x18], R0 ;  /* 0x00001800ffff798c */ /* 0x0003e8000b000006 */
[----:B------:R1:W-:Y:S01]  /*19a0*/  STS [UR4+0xa0e0], R3 ;  /* 0x00a0e003ff007988 */ /* 0x0003e20008000804 */
[----:B------:R-:W-:Y:S05]  /*19b0*/  BRA `(.L_x_30) ;  /* 0x0000000000107947 */ /* 0x000fea0003800000 */
.L_x_29:
[----:B------:R-:W-:Y:S02]  /*19c0*/  MOV R0, 0xffffffff ;  /* 0xffffffff00007802 */ /* 0x000fe40000000f00 */
[----:B------:R-:W-:-:S03]  /*19d0*/  MOV R2, 0x1a00 ;  /* 0x00001a0000027802 */ /* 0x000fc60000000f00 */
[----:B------:R1:W-:Y:S04]  /*19e0*/  STS [UR4+0xa0e0], R0 ;  /* 0x00a0e000ff007988 */ /* 0x0003e80008000804 */
[----:B-1----:R-:W-:Y:S05]  /*19f0*/  CALL.REL.NOINC `($__internal_1_$__cuda_sm10x_tcgen05_guardrail_trap_phase_invalid_during_alloc) ;  /* 0x0000018400447944 */ /* 0x002fea0003c00000 */
.L_x_30:
[----:B------:R-:W-:Y:S05]  /*1a00*/  WARPSYNC.ALL ;  /* 0x0000000000007948 */ /* 0x000fea0003800000 */
[----:B------:R-:W2:Y:S02]  /*1a10*/  LDCU UR7, c[0x0][0x384] ;  /* 0x00007080ff0777ac */ /* 0x000ea40008000800 */
[----:B--2---:R-:W-:Y:S01]  /*1a20*/  ISETP.NE.AND P0, PT, RZ, UR7, PT ;  /* 0x00000007ff007c0c */ /* 0x004fe2000bf05270 */
[----:B------:R-:W-:-:S12]  /*1a30*/  NOP ;  /* 0x0000000000007918 */ /* 0x000fd80000000000 */
[----:B------:R-:W-:Y:S05]  /*1a40*/  @!P0 EXIT ;  /* 0x000000000000894d */ /* 0x000fea0003800000 */
[----:B------:R-:W-:Y:S01]  /*1a50*/  UIADD3 UR8, UPT, UPT, UR7, 0x7f, URZ ;  /* 0x0000007f07087890 */ /* 0x000fe2000fffe0ff */
[----:B------:R-:W-:Y:S01]  /*1a60*/  BSSY.RECONVERGENT B0, `(.L_x_33) ;  /* 0x0000013000007945 */ /* 0x000fe20003800200 */
[----:B------:R-:W-:Y:S02]  /*1a70*/  ULEA UR5, UR9, 0x2, 0x1 ;  /* 0x0000000209057891 */ /* 0x000fe4000f8e08ff */
[----:B------:R-:W-:Y:S02]  /*1a80*/  USHF.R.S32.HI UR10, URZ, 0x1f, UR8 ;  /* 0x0000001fff0a7899 */ /* 0x000fe40008011408 */
[----:B------:R-:W-:Y:S02]  /*1a90*/  UIADD3 UR6, UPT, UPT, UR4, 0x4000, URZ ;  /* 0x0000400004067890 */ /* 0x000fe4000fffe0ff */
[----:B------:R-:W-:Y:S02]  /*1aa0*/  ULEA.HI UR10, UR10, UR8, URZ, 0x7 ;  /* 0x000000080a0a7291 */ /* 0x000fe4000f8f38ff */
[----:B------:R-:W-:-:S02]  /*1ab0*/  USHF.R.U32.HI UR28, URZ, 0x4, UR4 ;  /* 0x00000004ff1c7899 */ /* 0x000fc40008011604 */
[----:B------:R-:W-:Y:S02]  /*1ac0*/  ULOP3.LUT UR5, UR5, 0x1fffffe, URZ, 0xc0, !UPT ;  /* 0x01fffffe05057892 */ /* 0x000fe4000f8ec0ff */
[----:B------:R-:W-:Y:S02]  /*1ad0*/  USHF.R.U32.HI UR6, URZ, 0x4, UR6 ;  /* 0x00000004ff067899 */ /* 0x000fe40008011606 */
[----:B------:R-:W-:Y:S02]  /*1ae0*/  USHF.R.S32.HI UR10, URZ, 0x7, UR10 ;  /* 0x00000007ff0a7899 */ /* 0x000fe4000801140a */
[----:B------:R-:W-:Y:S02]  /*1af0*/  ULOP3.LUT UR28, UR28, 0x3fff, URZ, 0xc0, !UPT ;  /* 0x00003fff1c1c7892 */ /* 0x000fe4000f8ec0ff */
[----:B------:R-:W-:Y:S02]  /*1b00*/  ULOP3.LUT UR6, UR6, 0x3fff, URZ, 0xc0, !UPT ;  /* 0x00003fff06067892 */ /* 0x000fe4000f8ec0ff */
[----:B------:R-:W-:-:S02]  /*1b10*/  UISETP.LT.AND UP0, UPT, UR10, UR5, UPT ;  /* 0x000000050a00728c */ /* 0x000fc4000bf01270 */
[----:B------:R-:W-:Y:S02]  /*1b20*/  ULOP3.LUT UR28, UR28, 0x10000, URZ, 0xfc, !UPT ;  /* 0x000100001c1c7892 */ /* 0x000fe4000f8efcff */
[----:B------:R-:W-:Y:S02]  /*1b30*/  ULOP3.LUT UR8, UR6, 0x10000, URZ, 0xfc, !UPT ;  /* 0x0001000006087892 */ /* 0x000fe4000f8efcff */
[----:B------:R-:W-:Y:S01]  /*1b40*/  USEL UR5, UR10, UR5, UP0 ;  /* 0x000000050a057287 */ /* 0x000fe20008000000 */
[----:B------:R-:W-:Y:S01]  /*1b50*/  UMOV UR29, 0x80004020 ;  /* 0x80004020001d7882 */ /* 0x000fe20000000000 */
[----:B------:R-:W-:Y:S01]  /*1b60*/  UMOV UR9, 0x80004020 ;  /* 0x8000402000097882 */ /* 0x000fe20000000000 */
[----:B------:R-:W-:Y:S06]  /*1b70*/  @!P4 BRA `(.L_x_34) ;  /* 0x000000000004c947 */ /* 0x000fec0003800000 */
[----:B------:R-:W-:Y:S05]  /*1b80*/  BPT.TRAP 0x1 ;  /* 0x000000040000795c */ /* 0x000fea0000300000 */
.L_x_34:
[----:B------:R-:W-:Y:S05]  /*1b90*/  BSYNC.RECONVERGENT B0 ;  /* 0x0000000000007941 */ /* 0x000fea0003800200 */
.L_x_33:
[----:B------:R-:W-:-:S04]  /*1ba0*/  SHF.L.U32 R5, RZ, 0x1f, RZ ;  /* 0x0000001fff057819 */ /* 0x000fc800000006ff */
[----:B------:R-:W2:Y:S02]  /*1bb0*/  SYNCS.PHASECHK.TRANS64.TRYWAIT P0, [UR4+0xa000], R5 ;  /* 0x00a00005ff0075a7 */ /* 0x000ea40008001104 */
[----:B--2---:R-:W-:Y:S05]  /*1bc0*/  @!P0 BRA `(.L_x_35) ;  /* 0x0000016c00a48947 */ /* 0x004fea0003800000 */
.L_x_358:
[----:B------:R-:W-:Y:S05]  /*1bd0*/  BRA.U !UP1, `(.L_x_36) ;  /* 0x0000000109047547 */ /* 0x000fea000b800000 */
[----:B------:R-:W-:Y:S05]  /*1be0*/  BPT.TRAP 0x1 ;  /* 0x000000040000795c */ /* 0x000fea0000300000 */
.L_x_36:
[----:B------:R-:W2:Y:S01]  /*1bf0*/  SYNCS.PHASECHK.TRANS64.TRYWAIT P0, [UR4+0xa020], R5 ;  /* 0x00a02005ff0075a7 */ /* 0x000ea20008001104 */
[----:B------:R-:W-:Y:S01]  /*1c00*/  ULOP3.LUT UR48, UR48, 0x1, URZ, 0xc0, !UPT ;  /* 0x0000000130307892 */ /* 0x000fe2000f8ec0ff */
[----:B--2---:R-:W-:Y:S11]  /*1c10*/  @!P0 BRA `(.L_x_37) ;  /* 0x0000016c00a88947 */ /* 0x004ff60003800000 */
.L_x_360:
[----:B------:R-:W-:-:S09]  /*1c20*/  UISETP.NE.U32.AND UP0, UPT, UR48, 0x1, UPT ;  /* 0x000000013000788c */ /* 0x000fd2000bf05070 */
[----:B------:R-:W-:Y:S05]  /*1c30*/  BRA.U !UP0, `(.L_x_38) ;  /* 0x0000000108047547 */ /* 0x000fea000b800000 */
[----:B------:R-:W-:Y:S05]  /*1c40*/  BPT.TRAP 0x1 ;  /* 0x000000040000795c */ /* 0x000fea0000300000 */
.L_x_38:
[----:B------:R-:W-:Y:S02]  /*1c50*/  IMAD.MOV.U32 R4, RZ, RZ, 0x1 ;  /* 0x00000001ff047424 */ /* 0x000fe400078e00ff */
[----:B-1----:R-:W-:Y:S02]  /*1c60*/  HFMA2 R2, -RZ, RZ, 0, 0 ;  /* 0x00000000ff027431 */ /* 0x002fe400000001ff */
[----:B------:R-:W-:Y:S01]  /*1c70*/  IMAD.MOV.U32 R0, RZ, RZ, RZ ;  /* 0x000000ffff007224 */ /* 0x000fe200078e00ff */
[----:B------:R-:W-:-:S04]  /*1c80*/  SHF.L.U32 R4, R4, 0x1f, RZ ;  /* 0x0000001f04047819 */ /* 0x000fc800000006ff */
[----:B------:R-:W1:Y:S02]  /*1c90*/  SYNCS.PHASECHK.TRANS64.TRYWAIT P0, [UR4+0xa058], R4 ;  /* 0x00a05804ff0075a7 */ /* 0x000e640008001104 */
[----:B-1----:R-:W-:Y:S05]  /*1ca0*/  @!P0 BRA `(.L_x_39) ;  /* 0x0000016c009c8947 */ /* 0x002fea0003800000 */
.L_x_362:
[----:B------:R-:W-:Y:S01]  /*1cb0*/  R2UR UR10, R2 ;  /* 0x00000000020a72ca */ /* 0x000fe200000e0000 */
[----:B------:R-:W-:Y:S01]  /*1cc0*/  UIADD3 UR12, UPT, UPT, UR8, 0x2, URZ ;  /* 0x00000002080c7890 */ /* 0x000fe2000fffe0ff */
[----:B------:R-:W-:Y:S01]  /*1cd0*/  R2UR UR7, R0 ;  /* 0x00000000000772ca */ /* 0x000fe200000e0000 */
[----:B------:R-:W-:Y:S01]  /*1ce0*/  UIADD3 UR30, UPT, UPT, UR28, 0x2, URZ ;  /* 0x000000021c1e7890 */ /* 0x000fe2000fffe0ff */
[----:B------:R-:W-:Y:S01]  /*1cf0*/  UMOV UR16, 0x0 ;  /* 0x0000000000107882 */ /* 0x000fe20000000000 */
[----:B------:R-:W-:Y:S01]  /*1d00*/  UMOV UR17, 0x8200490 ;  /* 0x0820049000117882 */ /* 0x000fe20000000000 */
[----:B------:R-:W-:Y:S01]  /*1d10*/  UMOV UR13, 0x80004020 ;  /* 0x80004020000d7882 */ /* 0x000fe20000000000 */
[----:B------:R-:W-:Y:S01]  /*1d20*/  UMOV UR31, 0x80004020 ;  /* 0x80004020001f7882 */ /* 0x000fe20000000000 */
[----:B------:R-:W-:Y:S01]  /*1d30*/  UMOV UR14, 0x0 ;  /* 0x00000000000e7882 */ /* 0x000fe20000000000 */
[----:B------:R-:W-:Y:S01]  /*1d40*/  UMOV UR15, 0x8200490 ;  /* 0x08200490000f7882 */ /* 0x000fe20000000000 */
[----:B------:R-:W-:-:S03]  /*1d50*/  UISETP.NE.AND UP4, UPT, UR48, URZ, UPT ;  /* 0x000000ff3000728c */ /* 0x000fc6000bf85270 */
[----:B------:R2:W-:Y:S02]  /*1d60*/  UTCHMMA gdesc[UR28], gdesc[UR8], tmem[UR10], tmem[UR16], idesc[UR17], !UPT ;  /* 0x00ff10081c0075ea */ /* 0x0005e4000f80000a */
[----:B------:R2:W-:Y:S04]  /*1d70*/  UTCHMMA gdesc[UR30], gdesc[UR12], tmem[UR7], tmem[UR14], idesc[UR15], UPT ;  /* 0x00ff0e0c1e0075ea */ /* 0x0005e8000b800007 */
[----:B------:R-:W-:Y:S05]  /*1d80*/  BRA.U UP4, `(.L_x_40) ;  /* 0x0000000104047547 */ /* 0x000fea000b800000 */
[----:B--2---:R-:W-:Y:S05]  /*1d90*/  BPT.TRAP 0x1 ;  /* 0x000000040000795c */ /* 0x004fea0000300000 */
.L_x_40:
[----:B--2---:R-:W-:Y:S01]  /*1da0*/  UIADD3 UR7, UPT, UPT, UR4, 0xa050, URZ ;  /* 0x0000a05004077890 */ /* 0x004fe2000fffe0ff */
[----:B------:R-:W-:Y:S08]  /*1db0*/  BSSY.RECONVERGENT B0, `(.L_x_41) ;  /* 0x0000004000007945 */ /* 0x000ff00003800200 */
[----:B------:R2:W-:Y:S01]  /*1dc0*/  UTCBAR [UR7], URZ ;  /* 0x000000ff070073e9 */ /* 0x0005e200080000ff */
[----:B------:R-:W-:Y:S05]  /*1dd0*/  @!P4 BRA `(.L_x_42) ;  /* 0x000000000004c947 */ /* 0x000fea0003800000 */
[----:B--2---:R-:W-:Y:S05]  /*1de0*/  BPT.TRAP 0x1 ;  /* 0x000000040000795c */ /* 0x004fea0000300000 */
.L_x_42:
[----:B--2---:R-:W-:Y:S05]  /*1df0*/  BSYNC.RECONVERGENT B0 ;  /* 0x0000000000007941 */ /* 0x004fea0003800200 */
.L_x_41:
[----:B------:R-:W2:Y:S01]  /*1e00*/  SYNCS.PHASECHK.TRANS64.TRYWAIT P0, [UR4+0xa008], R5 ;  /* 0x00a00805ff0075a7 */ /* 0x000ea20008001104 */
[----:B------:R-:W-:Y:S01]  /*1e10*/  ULOP3.LUT UR47, UR47, 0x1, URZ, 0xc0, !UPT ;  /* 0x000000012f2f7892 */ /* 0x000fe2000f8ec0ff */
[----:B--2---:R-:W-:Y:S11]  /*1e20*/  @!P0 BRA `(.L_x_43) ;  /* 0x0000016c00548947 */ /* 0x004ff60003800000 */
.L_x_364:
[----:B------:R-:W-:-:S09]  /*1e30*/  UISETP.NE.U32.AND UP0, UPT, UR47, 0x1, UPT ;  /* 0x000000012f00788c */ /* 0x000fd2000bf05070 */
[----:B------:R-:W-:Y:S05]  /*1e40*/  BRA.U !UP0, `(.L_x_44) ;  /* 0x0000000108047547 */ /* 0x000fea000b800000 */
[----:B------:R-:W-:Y:S05]  /*1e50*/  BPT.TRAP 0x1 ;  /* 0x000000040000795c */ /* 0x000fea0000300000 */
.L_x_44:
[----:B------:R-:W3:Y:S01]  /*1e60*/  SYNCS.PHASECHK.TRANS64.TRYWAIT P0, [UR4+0xa068], R4 ;  /* 0x00a06804ff0075a7 */ /* 0x000ee20008001104 */
[----:B--2---:R-:W-:Y:S01]  /*1e70*/  HFMA2 R0, -RZ, RZ, 0, 7.62939453125e-06 ;  /* 0x00000080ff007431 */ /* 0x004fe200000001ff */
[----:B------:R-:W-:Y:S01]  /*1e80*/  MOV R2, 0x80 ;  /* 0x0000008000027802 */ /* 0x000fe20000000f00 */
[----:B---3--:R-:W-:Y:S06]  /*1e90*/  @!P0 BRA `(.L_x_45) ;  /* 0x0000016c00508947 */ /* 0x008fec0003800000 */
.L_x_366:
[----:B------:R-:W-:Y:S01]  /*1ea0*/  R2UR UR10, R2 ;  /* 0x00000000020a72ca */ /* 0x000fe200000e0000 */
[----:B------:R-:W-:Y:S01]  /*1eb0*/  UIADD3 UR18, UPT, UPT, UR28, 0x200, URZ ;  /* 0x000002001c127890 */ /* 0x000fe2000fffe0ff */
[----:B------:R-:W-:Y:S01]  /*1ec0*/  R2UR UR7, R0 ;  /* 0x00000000000772ca */ /* 0x000fe200000e0000 */
[----:B------:R-:W-:Y:S01]  /*1ed0*/  UIADD3 UR16, UPT, UPT, UR28, 0x202, URZ ;  /* 0x000002021c107890 */ /* 0x000fe2000fffe0ff */
[----:B------:R-:W-:Y:S01]  /*1ee0*/  UMOV UR14, 0x0 ;  /* 0x00000000000e7882 */ /* 0x000fe20000000000 */
[----:B------:R-:W-:Y:S01]  /*1ef0*/  UMOV UR15, 0x8200490 ;  /* 0x08200490000f7882 */ /* 0x000fe20000000000 */
[----:B------:R-:W-:Y:S01]  /*1f00*/  UMOV UR20, UR12 ;  /* 0x0000000c00147c82 */ /* 0x000fe20008000000 */
[----:B------:R-:W-:Y:S01]  /*1f10*/  UMOV UR19, 0x80004020 ;  /* 0x8000402000137882 */ /* 0x000fe20000000000 */
[----:B------:R-:W-:Y:S01]  /*1f20*/  UMOV UR21, 0x80004020 ;  /* 0x8000402000157882 */ /* 0x000fe20000000000 */
[----:B------:R-:W-:Y:S01]  /*1f30*/  UMOV UR12, 0x0 ;  /* 0x00000000000c7882 */ /* 0x000fe20000000000 */
[----:B------:R-:W-:Y:S01]  /*1f40*/  UMOV UR13, 0x8200490 ;  /* 0x08200490000d7882 */ /* 0x000fe20000000000 */
[----:B------:R-:W-:-:S02]  /*1f50*/  UMOV UR17, 0x80004020 ;  /* 0x8000402000117882 */ /* 0x000fc40000000000 */
[----:B------:R2:W-:Y:S01]  /*1f60*/  UTCHMMA gdesc[UR18], gdesc[UR8], tmem[UR10], tmem[UR14], idesc[UR15], !UPT ;  /* 0x00ff0e08120075ea */ /* 0x0005e2000f80000a */
[----:B------:R-:W-:Y:S01]  /*1f70*/  UISETP.NE.AND UP3, UPT, UR47, URZ, UPT ;  /* 0x000000ff2f00728c */ /* 0x000fe2000bf65270 */
[----:B------:R2:W-:Y:S08]  /*1f80*/  UTCHMMA gdesc[UR16], gdesc[UR20], tmem[UR7], tmem[UR12], idesc[UR13], UPT ;  /* 0x00ff0c14100075ea */ /* 0x0005f0000b800007 */
[----:B------:R-:W-:Y:S05]  /*1f90*/  BRA.U UP3, `(.L_x_46) ;  /* 0x0000000103047547 */ /* 0x000fea000b800000 */
[----:B--2---:R-:W-:Y:S05]  /*1fa0*/  BPT.TRAP 0x1 ;  /* 0x000000040000795c */ /* 0x004fea0000300000 */
.L_x_46:
[----:B--2---:R-:W-:-:S09]  /*1fb0*/  UIADD3 UR7, UPT, UPT, UR4, 0xa060, URZ ;  /* 0x0000a06004077890 */ /* 0x004fd2000fffe0ff */
[----:B------:R2:W-:Y:S01]  /*1fc0*/  UTCBAR [UR7], URZ ;  /* 0x000000ff070073e9 */ /* 0x0005e200080000ff */
[----:B------:R-:W-:Y:S05]  /*1fd0*/  BRA.U !UP1, `(.L_x_47) ;  /* 0x0000000109047547 */ /* 0x000fea000b800000 */
[----:B--2---:R-:W-:Y:S05]  /*1fe0*/  BPT.TRAP 0x1 ;  /* 0x000000040000795c */ /* 0x004fea0000300000 */
.L_x_47:
[----:B--2---:R-:W-:-:S09]  /*1ff0*/  UIADD3 UR7, UPT, UPT, UR4, 0xa038, URZ ;  /* 0x0000a03804077890 */ /* 0x004fd2000fffe0ff */
[----:B------:R2:W-:Y:S01]  /*2000*/  UTCBAR [UR7], URZ ;  /* 0x000000ff070073e9 */ /* 0x0005e200080000ff */
[----:B------:R-:W-:Y:S05]  /*2010*/  BRA.U !UP1, `(.L_x_48) ;  /* 0x0000000109047547 */ /* 0x000fea000b800000 */
[----:B--2---:R-:W-:Y:S05]  /*2020*/  BPT.TRAP 0x1 ;  /* 0x000000040000795c */ /* 0x004fea0000300000 */
.L_x_48:
[----:B------:R-:W3:Y:S02]  /*2030*/  SYNCS.PHASECHK.TRANS64.TRYWAIT P0, [UR4+0xa028], R5 ;  /* 0x00a02805ff0075a7 */ /* 0x000ee40008001104 */
[----:B---3--:R-:W-:Y:S05]  /*2040*/  @!P0 BRA `(.L_x_49) ;  /* 0x0000016800fc8947 */ /* 0x008fea0003800000 */
.L_x_368:
[----:B------:R-:W-:Y:S05]  /*2050*/  BRA.U UP5, `(.L_x_50) ;  /* 0x0000000105047547 */ /* 0x000fea000b800000 */
[----:B--2---:R-:W-:Y:S05]  /*2060*/  BPT.TRAP 0x1 ;  /* 0x000000040000795c */ /* 0x004fea0000300000 */
.L_x_50:
[----:B------:R-:W4:Y:S02]  /*2070*/  SYNCS.PHASECHK.TRANS64.TRYWAIT P0, [UR4+0xa0a0], R4 ;  /* 0x00a0a004ff0075a7 */ /* 0x000f240008001104 */
[----:B----4-:R-:W-:Y:S05]  /*2080*/  @!P0 BRA `(.L_x_51) ;  /* 0x0000016c00048947 */ /* 0x010fea0003800000 */
.L_x_370:
[----:B------:R-:W-:Y:S05]  /*2090*/  BRA.U UP4, `(.L_x_52) ;  /* 0x0000000104047547 */ /* 0x000fea000b800000 */
[----:B--2---:R-:W-:Y:S05]  /*20a0*/  BPT.TRAP 0x1 ;  /* 0x000000040000795c */ /* 0x004fea0000300000 */
.L_x_52:
[----:B------:R-:W4:Y:S01]  /*20b0*/  SYNCS.PHASECHK.TRANS64.TRYWAIT P0, [UR4+0xa058], R5 ;  /* 0x00a05805ff0075a7 */ /* 0x000f220008001104 */
[----:B---3--:R-:W-:Y:S01]  /*20c0*/  HFMA2 R0, -RZ, RZ, 0, 1.52587890625e-05 ;  /* 0x00000100ff007431 */ /* 0x008fe200000001ff */
[----:B------:R-:W-:Y:S01]  /*20d0*/  MOV R2, 0x20 ;  /* 0x0000002000027802 */ /* 0x000fe20000000f00 */
[----:B----4-:R-:W-:Y:S06]  /*20e0*/  @!P0 BRA `(.L_x_53) ;  /* 0x0000016c00048947 */ /* 0x010fec0003800000 */
.L_x_372:
[----:B------:R-:W-:Y:S01]  /*20f0*/  R2UR UR23, R2 ;  /* 0x00000000021772ca */ /* 0x000fe200000e0000 */
[----:B------:R-:W-:Y:S01]  /*2100*/  IMAD.MOV.U32 R2, RZ, RZ, 0x38 ;  /* 0x00000038ff027424 */ /* 0x000fe200078e00ff */
[----:B------:R-:W-:Y:S01]  /*2110*/  R2UR UR24, R0 ;  /* 0x00000000001872ca */ /* 0x000fe200000e0000 */
[----:B-1----:R-:W-:Y:S01]  /*2120*/  IMAD.MOV.U32 R4, RZ, RZ, 0x28 ;  /* 0x00000028ff047424 */ /* 0x002fe200078e00ff */
[----:B------:R-:W-:Y:S01]  /*2130*/  UIADD3 UR64, UPT, UPT, UR6, 0x200, URZ ;  /* 0x0000020006407890 */ /* 0x000fe2000fffe0ff */
[----:B------:R-:W-:Y:S01]  /*2140*/  IMAD.MOV.U32 R3, RZ, RZ, 0x100 ;  /* 0x00000100ff037424 */ /* 0x000fe200078e00ff */
[----:B------:R-:W-:Y:S01]  /*2150*/  R2UR UR17, R2 ;  /* 0x00000000021172ca */ /* 0x000fe200000e0000 */
[----:B------:R-:W-:Y:S01]  /*2160*/  IMAD.MOV.U32 R2, RZ, RZ, 0x48 ;  /* 0x00000048ff027424 */ /* 0x000fe200078e00ff */
[----:B------:R-:W-:Y:S01]  /*2170*/  R2UR UR21, R4 ;  /* 0x00000000041572ca */ /* 0x000fe200000e0000 */
[----:B------:R-:W-:Y:S01]  /*2180*/  IMAD.MOV.U32 R4, RZ, RZ, 0x30 ;  /* 0x00000030ff047424 */ /* 0x000fe200078e00ff */
[C---:B------:R-:W-:Y:S01]  /*2190*/  R2UR UR22, R3.reuse ;  /* 0x00000000031672ca */ /* 0x040fe200000e0000 */
[----:B------:R-:W-:Y:S01]  /*21a0*/  IMAD.MOV.U32 R0, RZ, RZ, 0x100 ;  /* 0x00000100ff007424 */ /* 0x000fe200078e00ff */
[----:B------:R-:W-:Y:S01]  /*21b0*/  R2UR UR13, R2 ;  /* 0x00000000020d72ca */ /* 0x000fe200000e0000 */
[----:B------:R-:W-:Y:S01]  /*21c0*/  IMAD.MOV.U32 R2, RZ, RZ, 0x50 ;  /* 0x00000050ff027424 */ /* 0x000fe200078e00ff */
[----:B------:R-:W-:Y:S01]  /*21d0*/  R2UR UR19, R4 ;  /* 0x00000000041372ca */ /* 0x000fe200000e0000 */
[----:B------:R-:W-:Y:S01]  /*21e0*/  IMAD.MOV.U32 R4, RZ, RZ, 0x40 ;  /* 0x00000040ff047424 */ /* 0x000fe200078e00ff */
[C---:B------:R-:W-:Y:S01]  /*21f0*/  R2UR UR20, R3.reuse ;  /* 0x00000000031472ca */ /* 0x040fe200000e0000 */
[----:B------:R-:W-:Y:S01]  /*2200*/  UIADD3 UR62, UPT, UPT, UR6, 0x240, URZ ;  /* 0x00000240063e7890 */ /* 0x000fe2000fffe0ff */
[----:B------:R-:W-:Y:S01]  /*2210*/  R2UR UR11, R2 ;  /* 0x00000000020b72ca */ /* 0x000fe200000e0000 */
[----:B------:R-:W-:Y:S01]  /*2220*/  IMAD.MOV.U32 R2, RZ, RZ, 0x58 ;  /* 0x00000058ff027424 */ /* 0x000fe200078e00ff */
[----:B------:R-:W-:Y:S01]  /*2230*/  R2UR UR18, R0 ;  /* 0x00000000001272ca */ /* 0x000fe200000e0000 */
[----:B------:R-:W-:Y:S01]  /*2240*/  UIADD3 UR60, UPT, UPT, UR6, 0x280, URZ ;  /* 0x00000280063c7890 */ /* 0x000fe2000fffe0ff */
[----:B------:R-:W-:Y:S01]  /*2250*/  R2UR UR15, R4 ;  /* 0x00000000040f72ca */ /* 0x000fe200000e0000 */
[----:B------:R-:W-:Y:S01]  /*2260*/  UIADD3 UR58, UPT, UPT, UR6, 0x2c0, URZ ;  /* 0x000002c0063a7890 */ /* 0x000fe2000fffe0ff */
[----:B------:R-:W-:Y:S01]  /*2270*/  R2UR UR16, R3 ;  /* 0x00000000031072ca */ /* 0x000fe200000e0000 */
[----:B------:R-:W-:Y:S01]  /*2280*/  UIADD3 UR56, UPT, UPT, UR6, 0x300, URZ ;  /* 0x0000030006387890 */ /* 0x000fe2000fffe0ff */
[C---:B------:R-:W-:Y:S01]  /*2290*/  R2UR UR14, R0.reuse ;  /* 0x00000000000e72ca */ /* 0x040fe200000e0000 */
[----:B------:R-:W-:Y:S01]  /*22a0*/  UIADD3 UR54, UPT, UPT, UR6, 0x340, URZ ;  /* 0x0000034006367890 */ /* 0x000fe2000fffe0ff */
[----:B------:R-:W-:Y:S01]  /*22b0*/  R2UR UR12, R0 ;  /* 0x00000000000c72ca */ /* 0x000fe200000e0000 */
[----:B------:R-:W-:Y:S01]  /*22c0*/  UIADD3 UR52, UPT, UPT, UR6, 0x380, URZ ;  /* 0x0000038006347890 */ /* 0x000fe2000fffe0ff */
[----:B--2---:R-:W-:Y:S01]  /*22d0*/  R2UR UR7, R2 ;  /* 0x00000000020772ca */ /* 0x004fe200000e0000 */
[----:B------:R-:W-:Y:S01]  /*22e0*/  UMOV UR44, 0x0 ;  /* 0x00000000002c7882 */ /* 0x000fe20000000000 */
[----:B------:R-:W-:Y:S01]  /*22f0*/  R2UR UR10, R0 ;  /* 0x00000000000a72ca */ /* 0x000fe200000e0000 */
[----:B------:R-:W-:Y:S01]  /*2300*/  UMOV UR45, 0x8090490 ;  /* 0x08090490002d7882 */ /* 0x000fe20000000000 */
[----:B------:R-:W-:Y:S01]  /*2310*/  UIADD3 UR50, UPT, UPT, UR6, 0x3c0, URZ ;  /* 0x000003c006327890 */ /* 0x000fe2000fffe0ff */
[----:B------:R-:W-:Y:S01]  /*2320*/  UMOV UR65, 0x80004020 ;  /* 0x8000402000417882 */ /* 0x000fe20000000000 */
[----:B------:R-:W-:Y:S01]  /*2330*/  UMOV UR42, 0x0 ;  /* 0x00000000002a7882 */ /* 0x000fe20000000000 */
[----:B------:R-:W-:Y:S01]  /*2340*/  UMOV UR43, 0x8090490 ;  /* 0x08090490002b7882 */ /* 0x000fe20000000000 */
[----:B------:R-:W-:Y:S01]  /*2350*/  UMOV UR63, 0x80004020 ;  /* 0x80004020003f7882 */ /* 0x000fe20000000000 */
[----:B------:R-:W-:Y:S01]  /*2360*/  UMOV UR40, 0x0 ;  /* 0x0000000000287882 */ /* 0x000fe20000000000 */
[----:B------:R-:W-:Y:S01]  /*2370*/  UMOV UR41, 0x8090490 ;  /* 0x0809049000297882 */ /* 0x000fe20000000000 */
[----:B------:R-:W-:Y:S01]  /*2380*/  UMOV UR61, 0x80004020 ;  /* 0x80004020003d7882 */ /* 0x000fe20000000000 */
[----:B------:R1:W-:Y:S01]  /*2390*/  UTCHMMA tmem[UR23], gdesc[UR64], tmem[UR24], tmem[UR44], idesc[UR45], !UPT ;  /* 0x00ff2c40170079ea */ /* 0x0003e2000f800018 */
[----:B------:R-:W-:Y:S01]  /*23a0*/  UMOV UR38, 0x0 ;  /* 0x0000000000267882 */ /* 0x000fe20000000000 */
[----:B------:R-:W-:Y:S01]  /*23b0*/  UMOV UR39, 0x8090490 ;  /* 0x0809049000277882 */ /* 0x000fe20000000000 */
[----:B------:R-:W-:Y:S01]  /*23c0*/  UMOV UR59, 0x80004020 ;  /* 0x80004020003b7882 */ /* 0x000fe20000000000 */
[----:B------:R1:W-:Y:S01]  /*23d0*/  UTCHMMA tmem[UR21], gdesc[UR62], tmem[UR22], tmem[UR42], idesc[UR43], UPT ;  /* 0x00ff2a3e150079ea */ /* 0x0003e2000b800016 */
        /* <DEDUP_REMOVED lines=16> */
[----:B------:R1:W-:Y:S01]  /*24e0*/  UTCHMMA tmem[UR11], gdesc[UR52], tmem[UR12], tmem[UR32], idesc[UR33], UPT ;  /* 0x00ff20340b0079ea */ /* 0x0003e2000b80000c */
[----:B------:R1:W-:Y:S01]  /*24f0*/  UTCHMMA tmem[UR7], gdesc[UR50], tmem[UR10], tmem[UR26], idesc[UR27], UPT ;  /* 0x00ff1a32070079ea */ /* 0x0003e2000b80000a */
[----:B------:R-:W-:Y:S05]  /*2500*/  BRA.U UP5, `(.L_x_54) ;  /* 0x0000000105047547 */ /* 0x000fea000b800000 */
[----:B-1----:R-:W-:Y:S05]  /*2510*/  BPT.TRAP 0x1 ;  /* 0x000000040000795c */ /* 0x002fea0000300000 */
.L_x_54:
[----:B-1----:R-:W-:Y:S01]  /*2520*/  UIADD3 UR10, UPT, UPT, UR4, 0xa090, URZ ;  /* 0x0000a090040a7890 */ /* 0x002fe2000fffe0ff */
[----:B------:R-:W-:Y:S01]  /*2530*/  HFMA2 R8, -RZ, RZ, 0, 5.9604644775390625e-08 ;  /* 0x00000001ff087431 */ /* 0x000fe200000001ff */
[----:B------:R-:W-:Y:S01]  /*2540*/  UISETP.GE.AND UP0, UPT, UR5, 0x2, UPT ;  /* 0x000000020500788c */ /* 0x000fe2000bf06270 */
[----:B------:R-:W-:Y:S01]  /*2550*/  MOV R7, RZ ;  /* 0x000000ff00077202 */ /* 0x000fe20000000f00 */
[----:B------:R-:W-:Y:S01]  /*2560*/  UMOV UR7, URZ ;  /* 0x000000ff00077c82 */ /* 0x000fe20008000000 */
[----:B------:R-:W-:Y:S01]  /*2570*/  UMOV UR27, 0x200 ;  /* 0x00000200001b7882 */ /* 0x000fe20000000000 */
[----:B------:R-:W-:-:S03]  /*2580*/  UMOV UR26, 0x1 ;  /* 0x00000001001a7882 */ /* 0x000fc60000000000 */
[----:B------:R1:W-:Y:S02]  /*2590*/  UTCBAR [UR10], URZ ;  /* 0x000000ff0a0073e9 */ /* 0x0003e400080000ff */
[----:B------:R-:W-:Y:S05]  /*25a0*/  BRA.U !UP0, `(.L_x_55) ;  /* 0x0000001108107547 */ /* 0x000fea000b800000 */
[----:B------:R-:W-:Y:S01]  /*25b0*/  CS2R R6, SRZ ;  /* 0x0000000000067805 */ /* 0x000fe2000001ff00 */
[----:B------:R-:W-:Y:S01]  /*25c0*/  IMAD.MOV.U32 R8, RZ, RZ, 0x1 ;  /* 0x00000001ff087424 */ /* 0x000fe200078e00ff */
[----:B------:R-:W-:Y:S01]  /*25d0*/  MOV R5, RZ ;  /* 0x000000ff00057202 */ /* 0x000fe20000000f00 */
[----:B------:R-:W-:Y:S01]  /*25e0*/  UMOV UR11, 0x2 ;  /* 0x00000002000b7882 */ /* 0x000fe20000000000 */
[----:B------:R-:W-:Y:S01]  /*25f0*/  UMOV UR26, 0x1 ;  /* 0x00000001001a7882 */ /* 0x000fe20000000000 */
[----:B------:R-:W-:Y:S01]  /*2600*/  UMOV UR7, URZ ;  /* 0x000000ff00077c82 */ /* 0x000fe20008000000 */
[----:B-1----:R-:W-:Y:S01]  /*2610*/  UMOV UR10, 0x1 ;  /* 0x00000001000a7882 */ /* 0x002fe20000000000 */
.L_x_74:
[----:B--2---:R-:W-:Y:S05]  /*2620*/  BRA.U !UP1, `(.L_x_56) ;  /* 0x0000000109047547 */ /* 0x004fea000b800000 */
[----:B------:R-:W-:Y:S05]  /*2630*/  BPT.TRAP 0x1 ;  /* 0x000000040000795c */ /* 0x000fea0000300000 */
.L_x_56:
[----:B------:R-:W-:Y:S01]  /*2640*/  ULEA UR12, UR11, UR4, 0x3 ;  /* 0x000000040b0c7291 */ /* 0x000fe2000f8e18ff */
[----:B------:R-:W-:Y:S01]  /*2650*/  SHF.L.U32 R4, R5, 0x1f, RZ ;  /* 0x0000001f05047819 */ /* 0x000fe200000006ff */
[----:B------:R-:W-:Y:S02]  /*2660*/  HFMA2 R0, -RZ, RZ, 0, 0 ;  /* 0x00000000ff007431 */ /* 0x000fe400000001ff */
[----:B------:R-:W-:Y:S05]  /*2670*/  IMAD.MOV.U32 R2, RZ, RZ, RZ ;  /* 0x000000ffff027224 */ /* 0x000fea00078e00ff */
[----:B------:R-:W1:Y:S02]  /*2680*/  SYNCS.PHASECHK.TRANS64.TRYWAIT P0, [UR12+0xa020], R4 ;  /* 0x00a02004ff0075a7 */ /* 0x000e64000800110c */
[----:B-1----:R-:W-:Y:S05]  /*2690*/  @!P0 BRA `(.L_x_57) ;  /* 0x0000016400b08947 */ /* 0x002fea0003800000 */
.L_x_374:
[----:B------:R-:W-:Y:S01]  /*26a0*/  ULEA UR70, UR11, UR8, 0x9 ;  /* 0x000000080b467291 */ /* 0x000fe2000f8e48ff */
[----:B------:R-:W-:Y:S01]  /*26b0*/  R2UR UR13, R2 ;  /* 0x00000000020d72ca */ /* 0x000fe200000e0000 */
[----:B------:R-:W-:Y:S01]  /*26c0*/  UIADD3 UR25, UPT, UPT, UR11, 0x1, URZ ;  /* 0x000000010b197890 */ /* 0x000fe2000fffe0ff */
[----:B------:R-:W-:Y:S01]  /*26d0*/  R2UR UR12, R0 ;  /* 0x00000000000c72ca */ /* 0x000fe200000e0000 */
[----:B------:R-:W-:Y:S02]  /*26e0*/  UIADD3 UR68, UPT, UPT, UR70, 0x2, URZ ;  /* 0x0000000246447890 */ /* 0x000fe4000fffe0ff */
[----:B------:R-:W-:Y:S02]  /*26f0*/  UISETP.NE.AND UP4, UPT, UR48, URZ, UPT ;  /* 0x000000ff3000728c */ /* 0x000fe4000bf85270 */
[----:B------:R-:W-:Y:S01]  /*2700*/  UISETP.NE.AND UP0, UPT, UR25, 0x3, UPT ;  /* 0x000000031900788c */ /* 0x000fe2000bf05270 */
[----:B------:R-:W-:Y:S01]  /*2710*/  UMOV UR18, 0x0 ;  /* 0x0000000000127882 */ /* 0x000fe20000000000 */
[----:B------:R-:W-:Y:S02]  /*2720*/  UMOV UR19, 0x8200490 ;  /* 0x0820049000137882 */ /* 0x000fe40000000000 */
[----:B------:R-:W-:Y:S02]  /*2730*/  USEL UR11, URZ, 0x1, UP0 ;  /* 0x00000001ff0b7887 */ /* 0x000fe40008000000 */
[----:B------:R-:W-:Y:S01]  /*2740*/  USEL UR25, UR25, URZ, UP0 ;  /* 0x000000ff19197287 */ /* 0x000fe20008000000 */
[----:B------:R-:W-:Y:S01]  /*2750*/  UMOV UR71, 0x80004020 ;  /* 0x8000402000477882 */ /* 0x000fe20000000000 */
[----:B------:R-:W-:Y:S01]  /*2760*/  UMOV UR16, UR30 ;  /* 0x0000001e00107c82 */ /* 0x000fe20008000000 */
[----:B------:R2:W-:Y:S01]  /*2770*/  UTCHMMA gdesc[UR28], gdesc[UR70], tmem[UR13], tmem[UR18], idesc[UR19], !UPT ;  /* 0x00ff12461c0075ea */ /* 0x0005e2000f80000d */
[----:B------:R-:W-:Y:S01]  /*2780*/  UMOV UR17, 0x80004020 ;  /* 0x8000402000117882 */ /* 0x000fe20000000000 */
[----:B------:R-:W-:Y:S01]  /*2790*/  UMOV UR14, 0x0 ;  /* 0x00000000000e7882 */ /* 0x000fe20000000000 */
[----:B------:R-:W-:Y:S01]  /*27a0*/  UMOV UR15, 0x8200490 ;  /* 0x08200490000f7882 */ /* 0x000fe20000000000 */
[----:B------:R-:W-:Y:S01]  /*27b0*/  LOP3.LUT R5, R5, UR11, RZ, 0x3c, !PT ;  /* 0x0000000b05057c12 */ /* 0x000fe2000f8e3cff */
[----:B------:R-:W-:Y:S02]  /*27c0*/  UMOV UR69, 0x80004020 ;  /* 0x8000402000457882 */ /* 0x000fe40000000000 */
[----:B------:R2:W-:Y:S01]  /*27d0*/  UTCHMMA gdesc[UR16], gdesc[UR68], tmem[UR12], tmem[UR14], idesc[UR15], UPT ;  /* 0x00ff0e44100075ea */ /* 0x0005e2000b80000c */
[----:B------:R-:W-:Y:S05]  /*27e0*/  BRA.U UP4, `(.L_x_58) ;  /* 0x0000000104047547 */ /* 0x000fea000b800000 */
[----:B--2---:R-:W-:Y:S05]  /*27f0*/  BPT.TRAP 0x1 ;  /* 0x000000040000795c */ /* 0x004fea0000300000 */
.L_x_58:
[----:B------:R-:W-:Y:S01]  /*2800*/  LOP3.LUT R6, R6, 0x1, RZ, 0x3c, !PT ;  /* 0x0000000106067812 */ /* 0x000fe200078e3cff */
[----:B------:R-:W-:Y:S09]  /*2810*/  UIADD3 UR11, UPT, UPT, UR4, 0xa050, URZ ;  /* 0x0000a050040b7890 */ /* 0x000ff2000fffe0ff */
[----:B------:R3:W-:Y:S01]  /*2820*/  UTCBAR [UR11], URZ ;  /* 0x000000ff0b0073e9 */ /* 0x0007e200080000ff */
[----:B------:R-:W-:Y:S05]  /*2830*/  BRA.U UP5, `(.L_x_59) ;  /* 0x0000000105047547 */ /* 0x000fea000b800000 */
[----:B--23--:R-:W-:Y:S05]  /*2840*/  BPT.TRAP 0x1 ;  /* 0x000000040000795c */ /* 0x00cfea0000300000 */
.L_x_59:
[----:B-1----:R-:W-:Y:S01]  /*2850*/  SHF.L.U32 R3, R8, 0x1f, RZ ;  /* 0x0000001f08037819 */ /* 0x002fe200000006ff */
[----:B------:R-:W-:Y:S03]  /*2860*/  UISETP.NE.AND UP3, UPT, UR47, URZ, UPT ;  /* 0x000000ff2f00728c */ /* 0x000fe6000bf65270 */
[----:B------:R-:W1:Y:S02]  /*2870*/  SYNCS.PHASECHK.TRANS64.TRYWAIT P0, [UR4+0xa0a8], R3 ;  /* 0x00a0a803ff0075a7 */ /* 0x000e640008001104 */
[----:B-1----:R-:W-:Y:S06]  /*2880*/  @!P0 BRA `(.L_x_60) ;  /* 0x00000164004c8947 */ /* 0x002fec0003800000 */
.L_x_376:
[----:B------:R-:W-:Y:S05]  /*2890*/  BRA.U UP3, `(.L_x_61) ;  /* 0x0000000103047547 */ /* 0x000fea000b800000 */
[----:B--23--:R-:W-:Y:S05]  /*28a0*/  BPT.TRAP 0x1 ;  /* 0x000000040000795c */ /* 0x00cfea0000300000 */
.L_x_61:
[----:B------:R-:W-:Y:S01]  /*28b0*/  SHF.L.U32 R9, R7, 0x1f, RZ ;  /* 0x0000001f07097819 */ /* 0x000fe200000006ff */
[----:B------:R-:W-:Y:S01]  /*28c0*/  IMAD.MOV.U32 R4, RZ, RZ, 0xa0 ;  /* 0x000000a0ff047424 */ /* 0x000fe200078e00ff */
[----:B-1----:R-:W-:Y:S02]  /*28d0*/  MOV R3, 0x180 ;  /* 0x0000018000037802 */ /* 0x002fe40000000f00 */
[----:B------:R-:W1:Y:S02]  /*28e0*/  SYNCS.PHASECHK.TRANS64.TRYWAIT P0, [UR4+0xa068], R9 ;  /* 0x00a06809ff0075a7 */ /* 0x000e640008001104 */
[----:B-1----:R-:W-:Y:S05]  /*28f0*/  @!P0 BRA `(.L_x_62) ;  /* 0x0000016400488947 */ /* 0x002fea0003800000 */
.L_x_378:
[----:B------:R-:W-:Y:S01]  /*2900*/  ULEA UR66, UR10, UR6, 0x9 ;  /* 0x000000060a427291 */ /* 0x000fe2000f8e48ff */
[----:B------:R-:W-:Y:S01]  /*2910*/  IMAD.MOV.U32 R2, RZ, RZ, 0xa8 ;  /* 0x000000a8ff027424 */ /* 0x000fe200078e00ff */
[----:B------:R-:W-:Y:S01]  /*2920*/  UISETP.NE.U32.AND UP0, UPT, UR7, URZ, UPT ;  /* 0x000000ff0700728c */ /* 0x000fe2000bf05070 */
[----:B------:R-:W-:Y:S01]  /*2930*/  R2UR UR23, R4 ;  /* 0x00000000041772ca */ /* 0x000fe200000e0000 */
[----:B------:R-:W-:Y:S01]  /*2940*/  UIADD3 UR64, UPT, UPT, UR66, 0x40, URZ ;  /* 0x0000004042407890 */ /* 0x000fe2000fffe0ff */
[----:B------:R-:W-:Y:S01]  /*2950*/  IMAD.MOV.U32 R4, RZ, RZ, 0xb0 ;  /* 0x000000b0ff047424 */ /* 0x000fe200078e00ff */
[----:B------:R-:W-:Y:S01]  /*2960*/  UIADD3 UR62, UPT, UPT, UR66, 0x80, URZ ;  /* 0x00000080423e7890 */ /* 0x000fe2000fffe0ff */
[----:B------:R-:W-:Y:S01]  /*2970*/  R2UR UR21, R2 ;  /* 0x00000000021572ca */ /* 0x000fe200000e0000 */
[----:B------:R-:W-:Y:S01]  /*2980*/  UIADD3 UR60, UPT, UPT, UR66, 0xc0, URZ ;  /* 0x000000c0423c7890 */ /* 0x000fe2000fffe0ff */
[----:B------:R-:W-:Y:S01]  /*2990*/  IMAD.MOV.U32 R2, RZ, RZ, 0xb8 ;  /* 0x000000b8ff027424 */ /* 0x000fe200078e00ff */
[----:B------:R-:W-:Y:S01]  /*29a0*/  UIADD3 UR58, UPT, UPT, UR66, 0x100, URZ ;  /* 0x00000100423a7890 */ /* 0x000fe2000fffe0ff */
[----:B------:R-:W-:Y:S01]  /*29b0*/  R2UR UR24, R3 ;  /* 0x00000000031872ca */ /* 0x000fe200000e0000 */
[----:B------:R-:W-:Y:S01]  /*29c0*/  UIADD3 UR56, UPT, UPT, UR66, 0x140, URZ ;  /* 0x0000014042387890 */ /* 0x000fe2000fffe0ff */
[----:B-1----:R-:W-:Y:S01]  /*29d0*/  IMAD.MOV.U32 R0, RZ, RZ, 0x180 ;  /* 0x00000180ff007424 */ /* 0x002fe200078e00ff */
[----:B------:R-:W-:Y:S01]  /*29e0*/  UIADD3 UR54, UPT, UPT, UR66, 0x180, URZ ;  /* 0x0000018042367890 */ /* 0x000fe2000fffe0ff */
[----:B--2---:R-:W-:Y:S01]  /*29f0*/  R2UR UR17, R2 ;  /* 0x00000000021172ca */ /* 0x004fe200000e0000 */
[----:B------:R-:W-:Y:S01]  /*2a00*/  UIADD3 UR52, UPT, UPT, UR66, 0x1c0, URZ ;  /* 0x000001c042347890 */ /* 0x000fe2000fffe0ff */
[----:B------:R-:W-:Y:S01]  /*2a10*/  IMAD.MOV.U32 R2, RZ, RZ, 0xc8 ;  /* 0x000000c8ff027424 */ /* 0x000fe200078e00ff */
[----:B------:R-:W-:Y:S01]  /*2a20*/  R2UR UR19, R4 ;  /* 0x00000000041372ca */ /* 0x000fe200000e0000 */
[----:B------:R-:W-:Y:S01]  /*2a30*/  IMAD.MOV.U32 R3, RZ, RZ, 0x180 ;  /* 0x00000180ff037424 */ /* 0x000fe200078e00ff */
[----:B------:R-:W-:Y:S01]  /*2a40*/  R2UR UR22, R0 ;  /* 0x00000000001672ca */ /* 0x000fe200000e0000 */
[----:B------:R-:W-:Y:S01]  /*2a50*/  IMAD.MOV.U32 R4, RZ, RZ, 0xc0 ;  /* 0x000000c0ff047424 */ /* 0x000fe200078e00ff */
[----:B------:R-:W-:Y:S01]  /*2a60*/  R2UR UR13, R2 ;  /* 0x00000000020d72ca */ /* 0x000fe200000e0000 */
[----:B------:R-:W-:Y:S01]  /*2a70*/  IMAD.MOV.U32 R2, RZ, RZ, 0xd0 ;  /* 0x000000d0ff027424 */ /* 0x000fe200078e00ff */
[C---:B------:R-:W-:Y:S01]  /*2a80*/  R2UR UR20, R3.reuse ;  /* 0x00000000031472ca */ /* 0x040fe200000e0000 */
[----:B------:R-:W-:Y:S01]  /*2a90*/  UMOV UR50, 0x0 ;  /* 0x0000000000327882 */ /* 0x000fe20000000000 */
[----:B------:R-:W-:Y:S01]  /*2aa0*/  R2UR UR18, R0 ;  /* 0x00000000001272ca */ /* 0x000fe200000e0000 */
[----:B------:R-:W-:Y:S01]  /*2ab0*/  UMOV UR51, 0x8090490 ;  /* 0x0809049000337882 */ /* 0x000fe20000000000 */
[----:B---3--:R-:W-:Y:S01]  /*2ac0*/  R2UR UR11, R2 ;  /* 0x00000000020b72ca */ /* 0x008fe200000e0000 */
[----:B------:R-:W-:Y:S01]  /*2ad0*/  IMAD.MOV.U32 R2, RZ, RZ, 0xd8 ;  /* 0x000000d8ff027424 */ /* 0x000fe200078e00ff */
[----:B------:R-:W-:Y:S01]  /*2ae0*/  R2UR UR15, R4 ;  /* 0x00000000040f72ca */ /* 0x000fe200000e0000 */
[----:B------:R-:W-:Y:S01]  /*2af0*/  UMOV UR67, 0x80004020 ;  /* 0x8000402000437882 */ /* 0x000fe20000000000 */
[----:B------:R-:W-:Y:S01]  /*2b00*/  R2UR UR16, R3 ;  /* 0x00000000031072ca */ /* 0x000fe200000e0000 */
[----:B------:R1:W-:Y:S01]  /*2b10*/  UTCHMMA tmem[UR23], gdesc[UR66], tmem[UR24], tmem[UR50], idesc[UR51], UP0 ;  /* 0x00ff3242170079ea */ /* 0x0003e20008000018 */
[C---:B------:R-:W-:Y:S01]  /*2b20*/  R2UR UR14, R0.reuse ;  /* 0x00000000000e72ca */ /* 0x040fe200000e0000 */
[----:B------:R-:W-:Y:S01]  /*2b30*/  UMOV UR44, 0x0 ;  /* 0x00000000002c7882 */ /* 0x000fe20000000000 */
[----:B------:R-:W-:Y:S01]  /*2b40*/  R2UR UR12, R0 ;  /* 0x00000000000c72ca */ /* 0x000fe200000e0000 */
[----:B------:R-:W-:Y:S01]  /*2b50*/  UMOV UR45, 0x8090490 ;  /* 0x08090490002d7882 */ /* 0x000fe20000000000 */
[----:B------:R-:W-:Y:S01]  /*2b60*/  R2UR UR7, R2 ;  /* 0x00000000020772ca */ /* 0x000fe200000e0000 */
[----:B------:R-:W-:Y:S01]  /*2b70*/  UMOV UR65, 0x80004020 ;  /* 0x8000402000417882 */ /* 0x000fe20000000000 */
[----:B------:R-:W-:Y:S01]  /*2b80*/  R2UR UR10, R0 ;  /* 0x00000000000a72ca */ /* 0x000fe200000e0000 */
[----:B------:R1:W-:Y:S01]  /*2b90*/  UTCHMMA tmem[UR21], gdesc[UR64], tmem[UR22], tmem[UR44], idesc[UR45], UPT ;  /* 0x00ff2c40150079ea */ /* 0x0003e2000b800016 */
[----:B------:R-:W-:Y:S01]  /*2ba0*/  UMOV UR42, 0x0 ;  /* 0x00000000002a7882 */ /* 0x000fe20000000000 */
        /* <DEDUP_REMOVED lines=21> */
[----:B------:R-:W-:Y:S02]  /*2d00*/  UMOV UR53, 0x80004020 ;  /* 0x8000402000357882 */ /* 0x000fe40000000000 */
[----:B------:R1:W-:Y:S01]  /*2d10*/  UTCHMMA tmem[UR7], gdesc[UR52], tmem[UR10], tmem[UR32], idesc[UR33], UPT ;  /* 0x00ff2034070079ea */ /* 0x0003e2000b80000a */
[----:B------:R-:W-:Y:S05]  /*2d20*/  BRA.U UP5, `(.L_x_63) ;  /* 0x0000000105047547 */ /* 0x000fea000b800000 */
[----:B-1----:R-:W-:Y:S05]  /*2d30*/  BPT.TRAP 0x1 ;  /* 0x000000040000795c */ /* 0x002fea0000300000 */
.L_x_63:
[----:B------:R-:W-:Y:S01]  /*2d40*/  LOP3.LUT R8, R8, 0x1, RZ, 0x3c, !PT ;  /* 0x0000000108087812 */ /* 0x000fe200078e3cff */
[----:B-1----:R-:W-:Y:S09]  /*2d50*/  UIADD3 UR7, UPT, UPT, UR4, 0xa098, URZ ;  /* 0x0000a09804077890 */ /* 0x002ff2000fffe0ff */
[----:B------:R1:W-:Y:S01]  /*2d60*/  UTCBAR [UR7], URZ ;  /* 0x000000ff070073e9 */ /* 0x0003e200080000ff */
[----:B------:R-:W-:Y:S05]  /*2d70*/  BRA.U !UP1, `(.L_x_64) ;  /* 0x0000000109047547 */ /* 0x000fea000b800000 */
[----:B-1----:R-:W-:Y:S05]  /*2d80*/  BPT.TRAP 0x1 ;  /* 0x000000040000795c */ /* 0x002fea0000300000 */
.L_x_64:
[----:B------:R-:W-:Y:S01]  /*2d90*/  ULEA UR11, UR26, UR4, 0x3 ;  /* 0x000000041a0b7291 */ /* 0x000fe2000f8e18ff */
[----:B------:R-:W-:Y:S01]  /*2da0*/  IMAD.MOV.U32 R2, RZ, RZ, 0x80 ;  /* 0x00000080ff027424 */ /* 0x000fe200078e00ff */
[----:B------:R-:W-:Y:S01]  /*2db0*/  UIADD3 UR12, UPT, UPT, UR28, 0x200, URZ ;  /* 0x000002001c0c7890 */ /* 0x000fe2000fffe0ff */
[----:B------:R-:W-:Y:S01]  /*2dc0*/  IMAD.MOV.U32 R0, RZ, RZ, 0x80 ;  /* 0x00000080ff007424 */ /* 0x000fe200078e00ff */
[----:B------:R-:W-:Y:S02]  /*2dd0*/  UIADD3 UR11, UPT, UPT, UR11, 0xa038, URZ ;  /* 0x0000a0380b0b7890 */ /* 0x000fe4000fffe0ff */
[----:B------:R-:W-:Y:S01]  /*2de0*/  UIADD3 UR14, UPT, UPT, UR28, 0x202, URZ ;  /* 0x000002021c0e7890 */ /* 0x000fe2000fffe0ff */
[----:B------:R-:W-:Y:S01]  /*2df0*/  R2UR UR10, R2 ;  /* 0x00000000020a72ca */ /* 0x000fe200000e0000 */
[----:B------:R-:W-:Y:S01]  /*2e00*/  UIADD3 UR20, UPT, UPT, UR26, 0x1, URZ ;  /* 0x000000011a147890 */ /* 0x000fe2000fffe0ff */
[----:B-1----:R-:W-:Y:S01]  /*2e10*/  R2UR UR7, R0 ;  /* 0x00000000000772ca */ /* 0x002fe200000e0000 */
[----:B------:R-:W-:Y:S01]  /*2e20*/  UMOV UR71, 0x80004020 ;  /* 0x8000402000477882 */ /* 0x000fe20000000000 */
[----:B------:R-:W-:Y:S01]  /*2e30*/  UMOV UR16, 0x0 ;  /* 0x0000000000107882 */ /* 0x000fe20000000000 */
[----:B------:R-:W-:Y:S01]  /*2e40*/  UISETP.NE.AND UP0, UPT, UR20, 0x3, UPT ;  /* 0x000000031400788c */ /* 0x000fe2000bf05270 */
[----:B------:R1:W-:Y:S01]  /*2e50*/  UTCBAR [UR11], URZ ;  /* 0x000000ff0b0073e9 */ /* 0x0003e200080000ff */
[----:B------:R-:W-:Y:S01]  /*2e60*/  UMOV UR17, 0x8200490 ;  /* 0x0820049000117882 */ /* 0x000fe20000000000 */
[----:B------:R-:W-:Y:S01]  /*2e70*/  UMOV UR13, 0x80004020 ;  /* 0x80004020000d7882 */ /* 0x000fe20000000000 */
[----:B------:R-:W-:Y:S01]  /*2e80*/  USEL UR20, UR20, URZ, UP0 ;  /* 0x000000ff14147287 */ /* 0x000fe20008000000 */
[----:B------:R-:W-:Y:S01]  /*2e90*/  UMOV UR69, 0x80004020 ;  /* 0x8000402000457882 */ /* 0x000fe20000000000 */
[----:B------:R-:W-:Y:S02]  /*2ea0*/  UMOV UR18, 0x0 ;  /* 0x0000000000127882 */ /* 0x000fe40000000000 */
[----:B------:R1:W-:Y:S01]  /*2eb0*/  UTCHMMA gdesc[UR12], gdesc[UR70], tmem[UR10], tmem[UR16], idesc[UR17], !UPT ;  /* 0x00ff10460c0075ea */ /* 0x0003e2000f80000a */
[----:B------:R-:W-:Y:S01]  /*2ec0*/  UMOV UR19, 0x8200490 ;  /* 0x0820049000137882 */ /* 0x000fe20000000000 */
[----:B------:R-:W-:Y:S02]  /*2ed0*/  UMOV UR15, 0x80004020 ;  /* 0x80004020000f7882 */ /* 0x000fe40000000000 */
[----:B------:R1:W-:Y:S01]  /*2ee0*/  UTCHMMA gdesc[UR14], gdesc[UR68], tmem[UR7], tmem[UR18], idesc[UR19], UPT ;  /* 0x00ff12440e0075ea */ /* 0x0003e2000b800007 */
[----:B------:R-:W-:Y:S05]  /*2ef0*/  BRA.U UP3, `(.L_x_65) ;  /* 0x0000000103047547 */ /* 0x000fea000b800000 */
[----:B-1----:R-:W-:Y:S05]  /*2f00*/  BPT.TRAP 0x1 ;  /* 0x000000040000795c */ /* 0x002fea0000300000 */
.L_x_65:
[----:B-1----:R-:W-:Y:S09]  /*2f10*/  UIADD3 UR7, UPT, UPT, UR4, 0xa060, URZ ;  /* 0x0000a06004077890 */ /* 0x002ff2000fffe0ff */
[----:B------:R1:W-:Y:S01]  /*2f20*/  UTCBAR [UR7], URZ ;  /* 0x000000ff070073e9 */ /* 0x0003e200080000ff */
[----:B------:R-:W-:Y:S05]  /*2f30*/  BRA.U !UP1, `(.L_x_66) ;  /* 0x0000000109047547 */ /* 0x000fea000b800000 */
[----:B-1----:R-:W-:Y:S05]  /*2f40*/  BPT.TRAP 0x1 ;  /* 0x000000040000795c */ /* 0x002fea0000300000 */
.L_x_66:
[----:B------:R-:W-:Y:S02]  /*2f50*/  ULEA UR10, UR20, UR4, 0x3 ;  /* 0x00000004140a7291 */ /* 0x000fe4000f8e18ff */
[----:B------:R-:W-:Y:S02]  /*2f60*/  UIADD3 UR20, UPT, UPT, UR20, 0x1, URZ ;  /* 0x0000000114147890 */ /* 0x000fe4000fffe0ff */
[----:B-1----:R-:W-:Y:S02]  /*2f70*/  UIADD3 UR7, UPT, UPT, UR10, 0xa038, URZ ;  /* 0x0000a0380a077890 */ /* 0x002fe4000fffe0ff */
[----:B------:R-:W-:Y:S04]  /*2f80*/  UISETP.NE.AND UP0, UPT, UR20, 0x3, UPT ;  /* 0x000000031400788c */ /* 0x000fe8000bf05270 */
[----:B------:R-:W-:Y:S03]  /*2f90*/  USEL UR26, UR20, URZ, UP0 ;  /* 0x000000ff141a7287 */ /* 0x000fe60008000000 */
[----:B------:R1:W-:Y:S01]  /*2fa0*/  UTCBAR [UR7], URZ ;  /* 0x000000ff070073e9 */ /* 0x0003e200080000ff */
[----:B------:R-:W-:Y:S08]  /*2fb0*/  BRA.U !UP1, `(.L_x_67) ;  /* 0x0000000109047547 */ /* 0x000ff0000b800000 */
[----:B-1----:R-:W-:Y:S05]  /*2fc0*/  BPT.TRAP 0x1 ;  /* 0x000000040000795c */ /* 0x002fea0000300000 */
.L_x_67:
[----:B-1----:R-:W-:Y:S01]  /*2fd0*/  ULEA UR7, UR25, UR4, 0x3 ;  /* 0x0000000419077291 */ /* 0x002fe2000f8e18ff */
[----:B------:R-:W-:Y:S08]  /*2fe0*/  SHF.L.U32 R3, R5, 0x1f, RZ ;  /* 0x0000001f05037819 */ /* 0x000ff000000006ff */
[----:B------:R-:W1:Y:S02]  /*2ff0*/  SYNCS.PHASECHK.TRANS64.TRYWAIT P0, [UR7+0xa020], R3 ;  /* 0x00a02003ff0075a7 */ /* 0x000e640008001107 */
[----:B-1----:R-:W-:Y:S05]  /*3000*/  @!P0 BRA `(.L_x_68) ;  /* 0x0000015c009c8947 */ /* 0x002fea0003800000 */
.L_x_380:
[----:B------:R-:W-:Y:S05]  /*3010*/  BRA.U UP5, `(.L_x_69) ;  /* 0x0000000105047547 */ /* 0x000fea000b800000 */
[----:B------:R-:W-:Y:S05]  /*3020*/  BPT.TRAP 0x1 ;  /* 0x000000040000795c */ /* 0x000fea0000300000 */
.L_x_69:
[----:B-1----:R-:W-:Y:S04]  /*3030*/  SHF.L.U32 R3, R8, 0x1f, RZ ;  /* 0x0000001f08037819 */ /* 0x002fe800000006ff */
[----:B------:R-:W1:Y:S02]  /*3040*/  SYNCS.PHASECHK.TRANS64.TRYWAIT P0, [UR4+0xa0a0], R3 ;  /* 0x00a0a003ff0075a7 */ /* 0x000e640008001104 */
[----:B-1----:R-:W-:Y:S05]  /*3050*/  @!P0 BRA `(.L_x_70) ;  /* 0x0000015c00a08947 */ /* 0x002fea0003800000 */
.L_x_382:
[----:B------:R-:W-:Y:S05]  /*3060*/  BRA.U UP4, `(.L_x_71) ;  /* 0x0000000104047547 */ /* 0x000fea000b800000 */
[----:B------:R-:W-:Y:S05]  /*3070*/  BPT.TRAP 0x1 ;  /* 0x000000040000795c */ /* 0x000fea0000300000 */
.L_x_71:
[----:B------:R-:W-:Y:S01]  /*3080*/  SHF.L.U32 R4, R6, 0x1f, RZ ;  /* 0x0000001f06047819 */ /* 0x000fe200000006ff */
[----:B-1----:R-:W-:Y:S02]  /*3090*/  HFMA2 R0, -RZ, RZ, 0, 1.52587890625e-05 ;  /* 0x00000100ff007431 */ /* 0x002fe400000001ff */
[----:B------:R-:W-:Y:S01]  /*30a0*/  IMAD.MOV.U32 R2, RZ, RZ, 0x20 ;  /* 0x00000020ff027424 */ /* 0x000fe200078e00ff */
[----:B------:R-:W1:Y:S02]  /*30b0*/  SYNCS.PHASECHK.TRANS64.TRYWAIT P0, [UR4+0xa058], R4 ;  /* 0x00a05804ff0075a7 */ /* 0x000e640008001104 */
[----:B-1----:R-:W-:Y:S05]  /*30c0*/  @!P0 BRA `(.L_x_72) ;  /* 0x0000015c009c8947 */ /* 0x002fea0003800000 */
.L_x_384:
[----:B------:R-:W-:Y:S01]  /*30d0*/  USHF.L.U32 UR27, UR25, 0x9, URZ ;  /* 0x00000009191b7899 */ /* 0x000fe200080006ff */
[----:B------:R-:W-:Y:S01]  /*30e0*/  R2UR UR23, R2 ;  /* 0x00000000021772ca */ /* 0x000fe200000e0000 */
[----:B------:R-:W-:Y:S01]  /*30f0*/  IMAD.MOV.U32 R2, RZ, RZ, 0x100 ;  /* 0x00000100ff027424 */ /* 0x000fe200078e00ff */
[----:B------:R-:W-:Y:S01]  /*3100*/  R2UR UR24, R0 ;  /* 0x00000000001872ca */ /* 0x000fe200000e0000 */
[----:B------:R-:W-:Y:S01]  /*3110*/  UIADD3 UR66, UPT, UPT, UR6, UR27, URZ ;  /* 0x0000001b06427290 */ /* 0x000fe2000fffe0ff */
[----:B-1----:R-:W-:Y:S01]  /*3120*/  IMAD.MOV.U32 R3, RZ, RZ, 0x28 ;  /* 0x00000028ff037424 */ /* 0x002fe200078e00ff */
[----:B------:R-:W-:Y:S01]  /*3130*/  UMOV UR50, 0x0 ;  /* 0x0000000000327882 */ /* 0x000fe20000000000 */
[C---:B------:R-:W-:Y:S01]  /*3140*/  R2UR UR22, R2.reuse ;  /* 0x00000000021672ca */ /* 0x040fe200000e0000 */
[----:B------:R-:W-:Y:S01]  /*3150*/  UIADD3 UR64, UPT, UPT, UR66, 0x40, URZ ;  /* 0x0000004042407890 */ /* 0x000fe2000fffe0ff */
[----:B------:R-:W-:Y:S01]  /*3160*/  R2UR UR20, R2 ;  /* 0x00000000021472ca */ /* 0x000fe200000e0000 */
[----:B------:R-:W-:Y:S01]  /*3170*/  UIADD3 UR62, UPT, UPT, UR66, 0x80, URZ ;  /* 0x00000080423e7890 */ /* 0x000fe2000fffe0ff */
[----:B------:R-:W-:Y:S01]  /*3180*/  IMAD.MOV.U32 R2, RZ, RZ, 0x40 ;  /* 0x00000040ff027424 */ /* 0x000fe200078e00ff */
[----:B------:R-:W-:Y:S01]  /*3190*/  UIADD3 UR60, UPT, UPT, UR66, 0xc0, URZ ;  /* 0x000000c0423c7890 */ /* 0x000fe2000fffe0ff */
[----:B------:R-:W-:Y:S01]  /*31a0*/  IMAD.MOV.U32 R0, RZ, RZ, 0x30 ;  /* 0x00000030ff007424 */ /* 0x000fe200078e00ff */
[----:B------:R-:W-:Y:S01]  /*31b0*/  UIADD3 UR58, UPT, UPT, UR66, 0x100, URZ ;  /* 0x00000100423a7890 */ /* 0x000fe2000fffe0ff */
[----:B------:R-:W-:Y:S01]  /*31c0*/  R2UR UR21, R3 ;  /* 0x00000000031572ca */ /* 0x000fe200000e0000 */
[----:B------:R-:W-:Y:S01]  /*31d0*/  UIADD3 UR56, UPT, UPT, UR66, 0x140, URZ ;  /* 0x0000014042387890 */ /* 0x000fe2000fffe0ff */
[----:B------:R-:W-:Y:S01]  /*31e0*/  R2UR UR15, R2 ;  /* 0x00000000020f72ca */ /* 0x000fe200000e0000 */
[----:B------:R-:W-:Y:S01]  /*31f0*/  UIADD3 UR54, UPT, UPT, UR66, 0x180, URZ ;  /* 0x0000018042367890 */ /* 0x000fe2000fffe0ff */
[----:B------:R-:W-:Y:S01]  /*3200*/  IMAD.MOV.U32 R2, RZ, RZ, 0x100 ;  /* 0x00000100ff027424 */ /* 0x000fe200078e00ff */
        /* <DEDUP_REMOVED lines=8> */
[----:B------:R-:W-:Y:S01]  /*3290*/  R2UR UR18, R0 ;  /* 0x00000000001272ca */ /* 0x000fe200000e0000 */
[----:B------:R-:W-:Y:S01]  /*32a0*/  UMOV UR51, 0x8090490 ;  /* 0x0809049000337882 */ /* 0x000fe20000000000 */
[----:B------:R-:W-:Y:S01]  /*32b0*/  R2UR UR11, R2 ;  /* 0x00000000020b72ca */ /* 0x000fe200000e0000 */
[----:B------:R-:W-:Y:S01]  /*32c0*/  IMAD.MOV.U32 R2, RZ, RZ, 0x58 ;  /* 0x00000058ff027424 */ /* 0x000fe200078e00ff */
[C---:B------:R-:W-:Y:S01]  /*32d0*/  R2UR UR16, R0.reuse ;  /* 0x00000000001072ca */ /* 0x040fe200000e0000 */
[----:B------:R-:W-:Y:S01]  /*32e0*/  UMOV UR67, 0x80004020 ;  /* 0x8000402000437882 */ /* 0x000fe20000000000 */
[----:B------:R-:W-:Y:S01]  /*32f0*/  R2UR UR13, R3 ;  /* 0x00000000030d72ca */ /* 0x000fe200000e0000 */
[----:B------:R1:W-:Y:S01]  /*3300*/  UTCHMMA tmem[UR23], gdesc[UR66], tmem[UR24], tmem[UR50], idesc[UR51], UPT ;  /* 0x00ff3242170079ea */ /* 0x0003e2000b800018 */
[----:B------:R-:W-:Y:S01]  /*3310*/  R2UR UR12, R0 ;  /* 0x00000000000c72ca */ /* 0x000fe200000e0000 */
[----:B------:R-:W-:Y:S01]  /*3320*/  UMOV UR44, 0x0 ;  /* 0x00000000002c7882 */ /* 0x000fe20000000000 */
[----:B------:R-:W-:Y:S01]  /*3330*/  R2UR UR7, R2 ;  /* 0x00000000020772ca */ /* 0x000fe200000e0000 */
[----:B------:R-:W-:Y:S01]  /*3340*/  UMOV UR45, 0x8090490 ;  /* 0x08090490002d7882 */ /* 0x000fe20000000000 */
[----:B------:R-:W-:Y:S01]  /*3350*/  R2UR UR10, R0 ;  /* 0x00000000000a72ca */ /* 0x000fe200000e0000 */
        /* <DEDUP_REMOVED lines=28> */
.L_x_73:
[----:B-1----:R-:W-:Y:S01]  /*3520*/  UIADD3 UR12, UPT, UPT, UR4, 0xa090, URZ ;  /* 0x0000a090040c7890 */ /* 0x002fe2000fffe0ff */
[----:B------:R-:W-:Y:S01]  /*3530*/  LOP3.LUT R7, R7, 0x1, RZ, 0x3c, !PT ;  /* 0x0000000107077812 */ /* 0x000fe200078e3cff */
[----:B------:R-:W-:Y:S02]  /*3540*/  UIADD3 UR11, UPT, UPT, UR25, 0x1, URZ ;  /* 0x00000001190b7890 */ /* 0x000fe4000fffe0ff */
[----:B------:R-:W-:Y:S02]  /*3550*/  UISETP.GT.U32.AND UP0, UPT, UR5, 0x2, UPT ;  /* 0x000000020500788c */ /* 0x000fe4000bf04070 */
[----:B------:R-:W-:Y:S02]  /*3560*/  UISETP.NE.AND UP2, UPT, UR11, 0x3, UPT ;  /* 0x000000030b00788c */ /* 0x000fe4000bf45270 */
[----:B------:R-:W-:Y:S01]  /*3570*/  UIADD3 UR5, UPT, UPT, UR5, -0x1, URZ ;  /* 0xffffffff05057890 */ /* 0x000fe2000fffe0ff */
[----:B------:R2:W-:Y:S01]  /*3580*/  UTCBAR [UR12], URZ ;  /* 0x000000ff0c0073e9 */ /* 0x0005e200080000ff */
[----:B------:R-:W-:Y:S02]  /*3590*/  USEL UR7, URZ, 0x1, UP2 ;  /* 0x00000001ff077887 */ /* 0x000fe40009000000 */
[----:B------:R-:W-:Y:S01]  /*35a0*/  USEL UR11, UR11, URZ, UP2 ;  /* 0x000000ff0b0b7287 */ /* 0x000fe20009000000 */
[----:B------:R-:W-:Y:S03]  /*35b0*/  UMOV UR10, UR25 ;  /* 0x00000019000a7c82 */ /* 0x000fe60008000000 */
[----:B------:R-:W-:Y:S01]  /*35c0*/  LOP3.LUT R5, R5, UR7, RZ, 0x3c, !PT ;  /* 0x0000000705057c12 */ /* 0x000fe2000f8e3cff */
[----:B------:R-:W-:Y:S01]  /*35d0*/  UMOV UR7, 0x1 ;  /* 0x0000000100077882 */ /* 0x000fe20000000000 */
[----:B------:R-:W-:Y:S05]  /*35e0*/  BRA.U UP0, `(.L_x_74) ;  /* 0xfffffff1000c7547 */ /* 0x000fea000b83ffff */
.L_x_55:
[----:B------:R-:W-:Y:S04]  /*35f0*/  BSSY.RECONVERGENT B0, `(.L_x_75) ;  /* 0x0000003000007945 */ /* 0x000fe80003800200 */
[----:B------:R-:W-:Y:S05]  /*3600*/  @!P4 BRA `(.L_x_76) ;  /* 0x000000000004c947 */ /* 0x000fea0003800000 */
[----:B-12---:R-:W-:Y:S05]  /*3610*/  BPT.TRAP 0x1 ;  /* 0x000000040000795c */ /* 0x006fea0000300000 */
.L_x_76:
[----:B-12---:R-:W-:Y:S05]  /*3620*/  BSYNC.RECONVERGENT B0 ;  /* 0x0000000000007941 */ /* 0x006fea0003800200 */
.L_x_75:
[----:B------:R-:W-:Y:S01]  /*3630*/  UIADD3 UR5, UPT, UPT, UR4, 0xa010, URZ ;  /* 0x0000a01004057890 */ /* 0x000fe2000fffe0ff */
[----:B------:R-:W-:Y:S08]  /*3640*/  BSSY.RECONVERGENT B0, `(.L_x_77) ;  /* 0x0000004000007945 */ /* 0x000ff00003800200 */
[----:B------:R1:W-:Y:S01]  /*3650*/  UTCBAR [UR5], URZ ;  /* 0x000000ff050073e9 */ /* 0x0003e200080000ff */
[----:B------:R-:W-:Y:S05]  /*3660*/  @!P4 BRA `(.L_x_78) ;  /* 0x000000000004c947 */ /* 0x000fea0003800000 */
[----:B-1----:R-:W-:Y:S05]  /*3670*/  BPT.TRAP 0x1 ;  /* 0x000000040000795c */ /* 0x002fea0000300000 */
.L_x_78:
[----:B-1----:R-:W-:Y:S05]  /*3680*/  BSYNC.RECONVERGENT B0 ;  /* 0x0000000000007941 */ /* 0x002fea0003800200 */
.L_x_77:
[----:B------:R-:W-:-:S09]  /*3690*/  UIADD3 UR5, UPT, UPT, UR4, 0xa018, URZ ;  /* 0x0000a01804057890 */ /* 0x000fd2000fffe0ff */
[----:B------:R1:W-:Y:S01]  /*36a0*/  UTCBAR [UR5], URZ ;  /* 0x000000ff050073e9 */ /* 0x0003e200080000ff */
[----:B------:R-:W-:Y:S05]  /*36b0*/  BRA.U UP5, `(.L_x_79) ;  /* 0x0000000105047547 */ /* 0x000fea000b800000 */
[----:B-1----:R-:W-:Y:S05]  /*36c0*/  BPT.TRAP 0x1 ;  /* 0x000000040000795c */ /* 0x002fea0000300000 */
.L_x_79:
[----:B------:R-:W-:-:S04]  /*36d0*/  SHF.L.U32 R3, R8, 0x1f, RZ ;  /* 0x0000001f08037819 */ /* 0x000fc800000006ff */
[----:B------:R-:W2:Y:S02]  /*36e0*/  SYNCS.PHASECHK.TRANS64.TRYWAIT P0, [UR4+0xa0a8], R3 ;  /* 0x00a0a803ff0075a7 */ /* 0x000ea40008001104 */
[----:B--2---:R-:W-:Y:S05]  /*36f0*/  @!P0 BRA `(.L_x_80) ;  /* 0x0000015800288947 */ /* 0x004fea0003800000 */
.L_x_386:
[----:B------:R-:W-:Y:S05]  /*3700*/  BRA.U UP3, `(.L_x_81) ;  /* 0x0000000103047547 */ /* 0x000fea000b800000 */
[----:B-1----:R-:W-:Y:S05]  /*3710*/  BPT.TRAP 0x1 ;  /* 0x000000040000795c */ /* 0x002fea0000300000 */
.L_x_81:
[----:B------:R-:W-:Y:S01]  /*3720*/  SHF.L.U32 R7, R7, 0x1f, RZ ;  /* 0x0000001f07077819 */ /* 0x000fe200000006ff */
[----:B--2---:R-:W-:Y:S02]  /*3730*/  HFMA2 R3, -RZ, RZ, 0, 2.288818359375e-05 ;  /* 0x00000180ff037431 */ /* 0x004fe400000001ff */
[----:B------:R-:W-:Y:S01]  /*3740*/  IMAD.MOV.U32 R4, RZ, RZ, 0xa0 ;  /* 0x000000a0ff047424 */ /* 0x000fe200078e00ff */
[----:B------:R-:W2:Y:S02]  /*3750*/  SYNCS.PHASECHK.TRANS64.TRYWAIT P0, [UR4+0xa068], R7 ;  /* 0x00a06807ff0075a7 */ /* 0x000ea40008001104 */
[----:B--2---:R-:W-:Y:S05]  /*3760*/  @!P0 BRA `(.L_x_82) ;  /* 0x0000015800248947 */ /* 0x004fea0003800000 */
.L_x_388:
[----:B------:R-:W-:Y:S01]  /*3770*/  IMAD.MOV.U32 R2, RZ, RZ, 0xa8 ;  /* 0x000000a8ff027424 */ /* 0x000fe200078e00ff */
[----:B------:R-:W-:Y:S01]  /*3780*/  R2UR UR17, R4 ;  /* 0x00000000041172ca */ /* 0x000fe200000e0000 */
[----:B------:R-:W-:Y:S01]  /*3790*/  IMAD.MOV.U32 R4, RZ, RZ, 0xb0 ;  /* 0x000000b0ff047424 */ /* 0x000fe200078e00ff */
[----:B------:R-:W-:Y:S01]  /*37a0*/  R2UR UR18, R3 ;  /* 0x00000000031272ca */ /* 0x000fe200000e0000 */
[----:B--2---:R-:W-:Y:S01]  /*37b0*/  IMAD.MOV.U32 R0, RZ, RZ, 0x180 ;  /* 0x00000180ff007424 */ /* 0x004fe200078e00ff */
[----:B------:R-:W-:Y:S01]  /*37c0*/  R2UR UR15, R2 ;  /* 0x00000000020f72ca */ /* 0x000fe200000e0000 */
[----:B------:R-:W-:Y:S01]  /*37d0*/  IMAD.MOV.U32 R2, RZ, RZ, 0xb8 ;  /* 0x000000b8ff027424 */ /* 0x000fe200078e00ff */
[----:B------:R-:W-:Y:S01]  /*37e0*/  R2UR UR13, R4 ;  /* 0x00000000040d72ca */ /* 0x000fe200000e0000 */
[----:B------:R-:W-:Y:S01]  /*37f0*/  IMAD.MOV.U32 R3, RZ, RZ, 0x180 ;  /* 0x00000180ff037424 */ /* 0x000fe200078e00ff */
[----:B------:R-:W-:Y:S01]  /*3800*/  R2UR UR16, R0 ;  /* 0x00000000001072ca */ /* 0x000fe200000e0000 */
[----:B------:R-:W-:Y:S01]  /*3810*/  IMAD.MOV.U32 R4, RZ, RZ, 0xc0 ;  /* 0x000000c0ff047424 */ /* 0x000fe200078e00ff */
[----:B------:R-:W-:Y:S01]  /*3820*/  R2UR UR11, R2 ;  /* 0x00000000020b72ca */ /* 0x000fe200000e0000 */
[----:B------:R-:W-:Y:S01]  /*3830*/  IMAD.MOV.U32 R2, RZ, RZ, 0xc8 ;  /* 0x000000c8ff027424 */ /* 0x000fe200078e00ff */
[----:B------:R-:W-:Y:S01]  /*3840*/  UIADD3 UR22, UPT, UPT, UR6, UR27, URZ ;  /* 0x0000001b06167290 */ /* 0x000fe2000fffe0ff */
[C---:B------:R-:W-:Y:S01]  /*3850*/  R2UR UR14, R3.reuse ;  /* 0x00000000030e72ca */ /* 0x040fe200000e0000 */
[----:B------:R-:W-:Y:S01]  /*3860*/  UISETP.NE.U32.AND UP0, UPT, UR7, URZ, UPT ;  /* 0x000000ff0700728c */ /* 0x000fe2000bf05070 */
[----:B------:R-:W-:Y:S01]  /*3870*/  R2UR UR12, R0 ;  /* 0x00000000000c72ca */ /* 0x000fe200000e0000 */
[----:B------:R-:W-:Y:S01]  /*3880*/  UIADD3 UR54, UPT, UPT, UR22, 0x40, URZ ;  /* 0x0000004016367890 */ /* 0x000fe2000fffe0ff */
[----:B-1----:R-:W-:Y:S01]  /*3890*/  R2UR UR5, R2 ;  /* 0x00000000020572ca */ /* 0x002fe200000e0000 */
[----:B------:R-:W-:Y:S01]  /*38a0*/  IMAD.MOV.U32 R2, RZ, RZ, 0xd0 ;  /* 0x000000d0ff027424 */ /* 0x000fe200078e00ff */
[----:B------:R-:W-:Y:S01]  /*38b0*/  R2UR UR9, R4 ;  /* 0x00000000040972ca */ /* 0x000fe200000e0000 */
[----:B------:R-:W-:Y:S01]  /*38c0*/  UIADD3 UR52, UPT, UPT, UR22, 0x80, URZ ;  /* 0x0000008016347890 */ /* 0x000fe2000fffe0ff */
[----:B------:R-:W-:Y:S01]  /*38d0*/  R2UR UR10, R3 ;  /* 0x00000000030a72ca */ /* 0x000fe200000e0000 */
[----:B------:R-:W-:Y:S01]  /*38e0*/  UIADD3 UR50, UPT, UPT, UR22, 0xc0, URZ ;  /* 0x000000c016327890 */ /* 0x000fe2000fffe0ff */
[----:B------:R-:W-:Y:S01]  /*38f0*/  R2UR UR19, R2 ;  /* 0x00000000021372ca */ /* 0x000fe200000e0000 */
[----:B------:R-:W-:Y:S01]  /*3900*/  IMAD.MOV.U32 R2, RZ, RZ, 0xd8 ;  /* 0x000000d8ff027424 */ /* 0x000fe200078e00ff */
[C---:B------:R-:W-:Y:S01]  /*3910*/  R2UR UR8, R0.reuse ;  /* 0x00000000000872ca */ /* 0x040fe200000e0000 */
[----:B------:R-:W-:Y:S01]  /*3920*/  UIADD3 UR48, UPT, UPT, UR22, 0x100, URZ ;  /* 0x0000010016307890 */ /* 0x000fe2000fffe0ff */
[----:B------:R-:W-:Y:S01]  /*3930*/  R2UR UR20, R0 ;  /* 0x00000000001472ca */ /* 0x000fe200000e0000 */
[----:B------:R-:W-:Y:S01]  /*3940*/  UIADD3 UR46, UPT, UPT, UR22, 0x140, URZ ;  /* 0x00000140162e7890 */ /* 0x000fe2000fffe0ff */
[----:B------:R-:W-:Y:S01]  /*3950*/  R2UR UR6, R2 ;  /* 0x00000000020672ca */ /* 0x000fe200000e0000 */
[----:B------:R-:W-:Y:S01]  /*3960*/  UIADD3 UR44, UPT, UPT, UR22, 0x180, URZ ;  /* 0x00000180162c7890 */ /* 0x000fe2000fffe0ff */
[----:B------:R-:W-:Y:S01]  /*3970*/  R2UR UR7, R0 ;  /* 0x00000000000772ca */ /* 0x000fe200000e0000 */
[----:B------:R-:W-:Y:S01]  /*3980*/  UMOV UR40, 0x0 ;  /* 0x0000000000287882 */ /* 0x000fe20000000000 */
[----:B------:R-:W-:Y:S01]  /*3990*/  UMOV UR41, 0x8090490 ;  /* 0x0809049000297882 */ /* 0x000fe20000000000 */
[----:B------:R-:W-:Y:S01]  /*39a0*/  UMOV UR23, 0x80004020 ;  /* 0x8000402000177882 */ /* 0x000fe20000000000 */
[----:B------:R-:W-:Y:S01]  /*39b0*/  UIADD3 UR42, UPT, UPT, UR22, 0x1c0, URZ ;  /* 0x000001c0162a7890 */ /* 0x000fe2000fffe0ff */
[----:B------:R1:W-:Y:S01]  /*39c0*/  UTCHMMA tmem[UR17], gdesc[UR22], tmem[UR18], tmem[UR40], idesc[UR41], UP0 ;  /* 0x00ff2816110079ea */ /* 0x0003e20008000012 */
[----:B------:R-:W-:Y:S01]  /*39d0*/  UMOV UR38, 0x0 ;  /* 0x0000000000267882 */ /* 0x000fe20000000000 */
        /* <DEDUP_REMOVED lines=29> */
.L_x_83:
[----:B-1----:R-:W-:-:S09]  /*3bb0*/  UIADD3 UR5, UPT, UPT, UR4, 0xa098, URZ ;  /* 0x0000a09804057890 */ /* 0x002fd2000fffe0ff */
[----:B------:R1:W-:Y:S01]  /*3bc0*/  UTCBAR [UR5], URZ ;  /* 0x000000ff050073e9 */ /* 0x0003e200080000ff */
[----:B------:R-:W-:Y:S05]  /*3bd0*/  BRA.U !UP1, `(.L_x_84) ;  /* 0x0000000109047547 */ /* 0x000fea000b800000 */
[----:B-1----:R-:W-:Y:S05]  /*3be0*/  BPT.TRAP 0x1 ;  /* 0x000000040000795c */ /* 0x002fea0000300000 */
.L_x_84:
[----:B-1----:R-:W-:-:S04]  /*3bf0*/  ULEA UR5, UR26, UR4, 0x3 ;  /* 0x000000041a057291 */ /* 0x002fc8000f8e18ff */
[----:B------:R-:W-:-:S09]  /*3c00*/  UIADD3 UR5, UPT, UPT, UR5, 0xa038, URZ ;  /* 0x0000a03805057890 */ /* 0x000fd2000fffe0ff */
[----:B------:R1:W-:Y:S01]  /*3c10*/  UTCBAR [UR5], URZ ;  /* 0x000000ff050073e9 */ /* 0x0003e200080000ff */
[----:B------:R-:W-:Y:S05]  /*3c20*/  BRA.U UP4, `(.L_x_85) ;  /* 0x0000000104047547 */ /* 0x000fea000b800000 */
[----:B-1----:R-:W-:Y:S05]  /*3c30*/  BPT.TRAP 0x1 ;  /* 0x000000040000795c */ /* 0x002fea0000300000 */
.L_x_85:
[----:B-1----:R-:W-:-:S09]  /*3c40*/  UIADD3 UR5, UPT, UPT, UR4, 0xa050, URZ ;  /* 0x0000a05004057890 */ /* 0x002fd2000fffe0ff */
[----:B------:R1:W-:Y:S01]  /*3c50*/  UTCBAR [UR5], URZ ;  /* 0x000000ff050073e9 */ /* 0x0003e200080000ff */
[----:B------:R-:W-:Y:S05]  /*3c60*/  BRA.U UP3, `(.L_x_86) ;  /* 0x0000000103047547 */ /* 0x000fea000b800000 */
[----:B-1----:R-:W-:Y:S05]  /*3c70*/  BPT.TRAP 0x1 ;  /* 0x000000040000795c */ /* 0x002fea0000300000 */
.L_x_86:
[----:B------:R-:W-:-:S13]  /*3c80*/  ELECT P0, URZ, PT ;  /* 0x0000000000ff782f */ /* 0x000fda0003800000 */
[----:B-1----:R-:W-:Y:S05]  /*3c90*/  @!P0 EXIT ;  /* 0x000000000000894d */ /* 0x002fea0003800000 */
[----:B------:R-:W-:-:S09]  /*3ca0*/  UIADD3 UR4, UPT, UPT, UR4, 0xa060, URZ ;  /* 0x0000a06004047890 */ /* 0x000fd2000fffe0ff */
[----:B------:R1:W-:Y:S01]  /*3cb0*/  UTCBAR [UR4], URZ ;  /* 0x000000ff040073e9 */ /* 0x0003e200080000ff */
[----:B------:R-:W-:Y:S01]  /*3cc0*/  NOP ;  /* 0x0000000000007918 */ /* 0x000fe20000000000 */
[----:B-1----:R-:W-:Y:S05]  /*3cd0*/  EXIT ;  /* 0x000000000000794d */ /* 0x002fea0003800000 */
.L_x_28:
[----:B------:R-:W-:-:S08]  /*3ce0*/  NOP ;  /* 0x0000000000007918 */ /* 0x000fd00000000000 */
[----:B------:R-:W1:-:S00]  /*3cf0*/  USETMAXREG.DEALLOC.CTAPOOL 0x60 ;  /* 0x00000060000079c8 */ /* 0x000e4000080e0500 */
[----:B------:R-:W2:Y:S01]  /*3d00*/  S2UR UR40, SR_CTAID.X ;  /* 0x00000000002879c3 */ /* 0x000ea20000002500 */
[----:B------:R-:W3:Y:S01]  /*3d10*/  LDCU UR4, c[0x0][0x380] ;  /* 0x00007000ff0477ac */ /* 0x000ee20008000800 */
[----:B--2---:R-:W-:-:S04]  /*3d20*/  USHF.L.U32 UR39, UR40, 0x8, URZ ;  /* 0x0000000828277899 */ /* 0x004fc800080006ff */
[----:B---3--:R-:W-:-:S06]  /*3d30*/  UISETP.GE.U32.AND UP0, UPT, UR39, UR4, UPT ;  /* 0x000000042700728c */ /* 0x008fcc000bf06070 */
[----:B------:R-:W-:-:S13]  /*3d40*/  PLOP3.LUT P0, PT, PT, PT, UP0, 0x80, 0x8 ;  /* 0x000000000008781c */ /* 0x000fda0003f0f008 */
[----:B-1----:R-:W-:Y:S05]  /*3d50*/  @P0 EXIT ;  /* 0x000000000000094d */ /* 0x002fea0003800000 */
[----:B------:R-:W1:Y:S01]  /*3d60*/  LDCU UR5, c[0x0][0x384] ;  /* 0x00007080ff0577ac */ /* 0x000e620008000800 */
[----:B------:R-:W2:Y:S01]  /*3d70*/  LDCU.64 UR48, c[0x0][0x358] ;  /* 0x00006b00ff3077ac */ /* 0x000ea20008000a00 */
[----:B-1----:R-:W-:-:S09]  /*3d80*/  UISETP.NE.AND UP0, UPT, UR5, URZ, UPT ;  /* 0x000000ff0500728c */ /* 0x002fd2000bf05270 */
[----:B--2---:R-:W-:Y:S05]  /*3d90*/  BRA.U UP0, `(.L_x_87) ;  /* 0x0000003500687547 */ /* 0x004fea000b800000 */
[----:B------:R-:W-:-:S09]  /*3da0*/  UISETP.NE.AND UP0, UPT, UR38, URZ, UPT ;  /* 0x000000ff2600728c */ /* 0x000fd2000bf05270 */
[----:B------:R-:W-:Y:S05]  /*3db0*/  BRA.U UP0, `(.L_x_88) ;  /* 0x0000000100047547 */ /* 0x000fea000b800000 */
[----:B------:R-:W-:Y:S05]  /*3dc0*/  BPT.TRAP 0x1 ;  /* 0x000000040000795c */ /* 0x000fea0000300000 */
.L_x_88:
[----:B------:R-:W1:Y:S01]  /*3dd0*/  S2R R16, SR_CgaCtaId ;  /* 0x0000000000107919 */ /* 0x000e620000008800 */
[----:B------:R-:W-:Y:S01]  /*3de0*/  IMAD.MOV.U32 R3, RZ, RZ, 0x1 ;  /* 0x00000001ff037424 */ /* 0x000fe200078e00ff */
[----:B------:R-:W-:Y:S02]  /*3df0*/  MOV R5, 0x400 ;  /* 0x0000040000057802 */ /* 0x000fe40000000f00 */
[----:B------:R-:W-:Y:S02]  /*3e00*/  LOP3.LUT P1, R17, R18, 0x7f, RZ, 0xc0, !PT ;  /* 0x0000007f12117812 */ /* 0x000fe4000782c0ff */
[----:B------:R-:W-:Y:S02]  /*3e10*/  SHF.L.U32 R3, R3, 0x1f, RZ ;  /* 0x0000001f03037819 */ /* 0x000fe400000006ff */
[----:B-1----:R-:W-:-:S04]  /*3e20*/  LEA R16, R16, R5, 0x18 ;  /* 0x0000000510107211 */ /* 0x002fc800078ec0ff */
[----:B------:R-:W1:Y:S02]  /*3e30*/  SYNCS.PHASECHK.TRANS64.TRYWAIT P0, [R16+URZ+0xa0c0], R3 ;  /* 0x00a0c003100075a7 */ /* 0x000e6400080011ff */
[----:B-1----:R-:W-:Y:S05]  /*3e40*/  @!P0 BRA `(.L_x_89) ;  /* 0x0000015000848947 */ /* 0x002fea0003800000 */
.L_x_389:
[----:B------:R-:W-:Y:S04]  /*3e50*/  BSSY.RECONVERGENT B6, `(.L_x_90) ;  /* 0x000023d000067945 */ /* 0x000fe80003800200 */
[----:B------:R-:W-:Y:S05]  /*3e60*/  @P1 BRA `(.L_x_91) ;  /* 0x0000002000ec1947 */ /* 0x000fea0003800000 */
[----:B------:R-:W2:Y:S01]  /*3e70*/  S2UR UR4, SR_CTAID.Z ;  /* 0x00000000000479c3 */ /* 0x000ea20000002700 */
[----:B------:R-:W2:Y:S01]  /*3e80*/  LDCU UR7, c[0x0][0x370] ;  /* 0x00006e00ff0777ac */ /* 0x000ea20008000800 */
[----:B------:R-:W3:Y:S06]  /*3e90*/  LDCU UR5, c[0x0][0x374] ;  /* 0x00006e80ff0577ac */ /* 0x000eec0008000800 */
[----:B------:R-:W4:Y:S01]  /*3ea0*/  S2UR UR6, SR_CTAID.Y ;  /* 0x00000000000679c3 */ /* 0x000f220000002600 */
[----:B--2---:R-:W-:-:S04]  /*3eb0*/  UIMAD UR4, UR7, UR4, URZ ;  /* 0x00000004070472a4 */ /* 0x004fc8000f8e02ff */
[----:B------:R-:W-:Y:S02]  /*3ec0*/  UIADD3 UR4, UPT, UPT, URZ, -UR4, URZ ;  /* 0x80000004ff047290 */ /* 0x000fe4000fffe0ff */
[----:B----4-:R-:W-:Y:S02]  /*3ed0*/  UIMAD UR6, UR7, UR6, UR40 ;  /* 0x00000006070672a4 */ /* 0x010fe4000f8e0228 */
[----:B---3--:R-:W-:-:S04]  /*3ee0*/  UIMAD UR4, UR4, UR5, URZ ;  /* 0x00000005040472a4 */ /* 0x008fc8000f8e02ff */
[----:B------:R-:W-:-:S09]  /*3ef0*/  UISETP.NE.AND UP0, UPT, UR6, UR4, UPT ;  /* 0x000000040600728c */ /* 0x000fd2000bf05270 */
[----:B------:R-:W-:Y:S05]  /*3f00*/  BRA.U UP0, `(.L_x_91) ;  /* 0x0000002100c47547 */ /* 0x000fea000b800000 */
[----:B------:R-:W2:Y:S01]  /*3f10*/  LDC.64 R8, c[0x4][0xa0] ;  /* 0x01002800ff087b82 */ /* 0x000ea20000000a00 */
[----:B------:R-:W-:Y:S01]  /*3f20*/  MOV R25, 0x0 ;  /* 0x0000000000197802 */ /* 0x000fe20000000f00 */
[----:B------:R-:W3:Y:S01]  /*3f30*/  LDCU.64 UR4, c[0x4][0xd0] ;  /* 0x01001a00ff0477ac */ /* 0x000ee20008000a00 */
[----:B------:R-:W-:Y:S01]  /*3f40*/  IADD3 R24, P0, PT, R22, 0x8, RZ ;  /* 0x0000000816187810 */ /* 0x000fe20007f1e0ff */
[----:B------:R-:W-:Y:S01]  /*3f50*/  IMAD.MOV.U32 R6, RZ, RZ, R22 ;  /* 0x000000ffff067224 */ /* 0x000fe200078e0016 */
[----:B------:R-:W-:-:S03]  /*3f60*/  MOV R7, R19 ;  /* 0x0000001300077202 */ /* 0x000fc60000000f00 */
[----:B-1----:R1:W4:Y:S01]  /*3f70*/  LDC.64 R2, c[0x4][R25] ;  /* 0x0100000019027b82 */ /* 0x0023220000000a00 */
[----:B------:R-:W-:Y:S02]  /*3f80*/  IMAD.X R23, RZ, RZ, R19, P0 ;  /* 0x000000ffff177224 */ /* 0x000fe400000e0613 */
[----:B---3--:R-:W-:Y:S01]  /*3f90*/  IMAD.U32 R4, RZ, RZ, UR4 ;  /* 0x00000004ff047e24 */ /* 0x008fe2000f8e00ff */
[----:B------:R-:W-:Y:S01]  /*3fa0*/  MOV R5, UR5 ;  /* 0x0000000500057c02 */ /* 0x000fe20008000f00 */
[----:B--2---:R1:W-:Y:S04]  /*3fb0*/  STL.64 [R1], R8 ;  /* 0x0000000801007387 */ /* 0x0043e80000100a00 */
[----:B------:R-:W-:-:S07]  /*3fc0*/  LEPC R20, `(.L_x_92) ;  /* 0x000000001014794e */ /* 0x000fce0000000000 */
[----:B-1--4-:R-:W-:Y:S05]  /*3fd0*/  CALL.ABS.NOINC R2 ;  /* 0x0000000002007343 */ /* 0x012fea0003c00000 */
.L_x_92:
[----:B------:R-:W-:Y:S01]  /*3fe0*/  HFMA2 R2, -RZ, RZ, 0, 1.1920928955078125e-07 ;  /* 0x00000002ff027431 */ /* 0x000fe200000001ff */
[----:B------:R-:W-:Y:S01]  /*3ff0*/  MOV R3, 0x4 ;  /* 0x0000000400037802 */ /* 0x000fe20000000f00 */
[----:B------:R-:W-:Y:S01]  /*4000*/  IMAD.MOV.U32 R0, RZ, RZ, 0x3 ;  /* 0x00000003ff007424 */ /* 0x000fe200078e00ff */
[----:B------:R1:W2:Y:S01]  /*4010*/  LDC.64 R8, c[0x4][R25] ;  /* 0x0100000019087b82 */ /* 0x0002a20000000a00 */
[----:B------:R-:W3:Y:S01]  /*4020*/  LDCU.64 UR4, c[0x4][0xe8] ;  /* 0x01001d00ff0477ac */ /* 0x000ee20008000a00 */
[----:B------:R-:W-:Y:S01]  /*4030*/  MOV R6, R24 ;  /* 0x0000001800067202 */ /* 0x000fe20000000f00 */
[----:B------:R-:W-:Y:S01]  /*4040*/  IMAD.MOV.U32 R7, RZ, RZ, R23 ;  /* 0x000000ffff077224 */ /* 0x000fe200078e0017 */
[----:B------:R1:W-:Y:S04]  /*4050*/  STL.64 [R1+0x8], R2 ;  /* 0x0000080201007387 */ /* 0x0003e80000100a00 */
[----:B------:R1:W-:Y:S01]  /*4060*/  STL [R1+0x10], R0 ;  /* 0x0000100001007387 */ /* 0x0003e20000100800 */
[----:B---3--:R-:W-:Y:S01]  /*4070*/  MOV R4, UR4 ;  /* 0x0000000400047c02 */ /* 0x008fe20008000f00 */
[----:B------:R-:W-:-:S02]  /*4080*/  IMAD.U32 R5, RZ, RZ, UR5 ;  /* 0x00000005ff057e24 */ /* 0x000fc4000f8e00ff */
[----:B------:R-:W-:-:S07]  /*4090*/  LEPC R20, `(.L_x_93) ;  /* 0x000000001014794e */ /* 0x000fce0000000000 */
[----:B-12---:R-:W-:Y:S05]  /*40a0*/  CALL.ABS.NOINC R8 ;  /* 0x0000000008007343 */ /* 0x006fea0003c00000 */
.L_x_93:
[----:B------:R1:W2:Y:S01]  /*40b0*/  LDC.64 R2, c[0x4][R25] ;  /* 0x0100000019027b82 */ /* 0x0002a20000000a00 */
[----:B------:R-:W3:Y:S01]  /*40c0*/  LDCU.64 UR4, c[0x4][0xe0] ;  /* 0x01001c00ff0477ac */ /* 0x000ee20008000a00 */
[----:B------:R-:W-:Y:S01]  /*40d0*/  CS2R R6, SRZ ;  /* 0x0000000000067805 */ /* 0x000fe2000001ff00 */
[----:B---3--:R-:W-:Y:S01]  /*40e0*/  IMAD.U32 R4, RZ, RZ, UR4 ;  /* 0x00000004ff047e24 */ /* 0x008fe2000f8e00ff */
[----:B------:R-:W-:-:S04]  /*40f0*/  MOV R5, UR5 ;  /* 0x0000000500057c02 */ /* 0x000fc80008000f00 */
[----:B------:R-:W-:-:S07]  /*4100*/  LEPC R20, `(.L_x_94) ;  /* 0x000000001014794e */ /* 0x000fce0000000000 */
[----:B-12---:R-:W-:Y:S05]  /*4110*/  CALL.ABS.NOINC R2 ;  /* 0x0000000002007343 */ /* 0x006fea0003c00000 */
.L_x_94:
[----:B------:R1:W2:Y:S01]  /*4120*/  LDC.64 R2, c[0x4][R25] ;  /* 0x0100000019027b82 */ /* 0x0002a20000000a00 */
[----:B------:R-:W3:Y:S01]  /*4130*/  LDCU.64 UR4, c[0x4][0xf0] ;  /* 0x01001e00ff0477ac */ /* 0x000ee20008000a00 */
[----:B------:R-:W-:Y:S01]  /*4140*/  CS2R R6, SRZ ;  /* 0x0000000000067805 */ /* 0x000fe2000001ff00 */
[----:B---3--:R-:W-:Y:S01]  /*4150*/  IMAD.U32 R4, RZ, RZ, UR4 ;  /* 0x00000004ff047e24 */ /* 0x008fe2000f8e00ff */
[----:B------:R-:W-:-:S04]  /*4160*/  MOV R5, UR5 ;  /* 0x0000000500057c02 */ /* 0x000fc80008000f00 */
[----:B------:R-:W-:-:S07]  /*4170*/  LEPC R20, `(.L_x_95) ;  /* 0x000000001014794e */ /* 0x000fce0000000000 */
[----:B-12---:R-:W-:Y:S05]  /*4180*/  CALL.ABS.NOINC R2 ;  /* 0x0000000002007343 */ /* 0x006fea0003c00000 */
.L_x_95:
[----:B------:R1:W2:Y:S01]  /*4190*/  LDC.64 R2, c[0x4][R25] ;  /* 0x0100000019027b82 */ /* 0x0002a20000000a00 */
[----:B------:R-:W3:Y:S01]  /*41a0*/  LDCU.64 UR4, c[0x4][0xf8] ;  /* 0x01001f00ff0477ac */ /* 0x000ee20008000a00 */
[----:B------:R-:W-:Y:S01]  /*41b0*/  CS2R R6, SRZ ;  /* 0x0000000000067805 */ /* 0x000fe2000001ff00 */
[----:B---3--:R-:W-:Y:S01]  /*41c0*/  IMAD.U32 R4, RZ, RZ, UR4 ;  /* 0x00000004ff047e24 */ /* 0x008fe2000f8e00ff */
[----:B------:R-:W-:-:S04]  /*41d0*/  MOV R5, UR5 ;  /* 0x0000000500057c02 */ /* 0x000fc80008000f00 */
[----:B------:R-:W-:-:S07]  /*41e0*/  LEPC R20, `(.L_x_96) ;  /* 0x000000001014794e */ /* 0x000fce0000000000 */
[----:B-12---:R-:W-:Y:S05]  /*41f0*/  CALL.ABS.NOINC R2 ;  /* 0x0000000002007343 */ /* 0x006fea0003c00000 */
.L_x_96:
[----:B------:R-:W-:Y:S01]  /*4200*/  HFMA2 R0, -RZ, RZ, 0, 9.5367431640625e-07 ;  /* 0x00000010ff007431 */ /* 0x000fe200000001ff */
[----:B------:R1:W2:Y:S01]  /*4210*/  LDC.64 R2, c[0x4][R25] ;  /* 0x0100000019027b82 */ /* 0x0002a20000000a00 */
[----:B------:R-:W3:Y:S01]  /*4220*/  LDCU.64 UR4, c[0x4][0xc8] ;  /* 0x01001900ff0477ac */ /* 0x000ee20008000a00 */
[----:B------:R-:W-:Y:S01]  /*4230*/  MOV R6, R22 ;  /* 0x0000001600067202 */ /* 0x000fe20000000f00 */
[----:B------:R-:W-:Y:S01]  /*4240*/  IMAD.MOV.U32 R7, RZ, RZ, R19 ;  /* 0x000000ffff077224 */ /* 0x000fe200078e0013 */
[----:B------:R1:W-:Y:S01]  /*4250*/  STL [R1], R0 ;  /* 0x0000000001007387 */ /* 0x0003e20000100800 */
[----:B---3--:R-:W-:Y:S01]  /*4260*/  MOV R4, UR4 ;  /* 0x0000000400047c02 */ /* 0x008fe20008000f00 */
[----:B------:R-:W-:-:S04]  /*4270*/  IMAD.U32 R5, RZ, RZ, UR5 ;  /* 0x00000005ff057e24 */ /* 0x000fc8000f8e00ff */
[----:B------:R-:W-:-:S07]  /*4280*/  LEPC R20, `(.L_x_97) ;  /* 0x000000001014794e */ /* 0x000fce0000000000 */
[----:B-12---:R-:W-:Y:S05]  /*4290*/  CALL.ABS.NOINC R2 ;  /* 0x0000000002007343 */ /* 0x006fea0003c00000 */
.L_x_97:
[----:B------:R-:W1:Y:S01]  /*42a0*/  S2R R3, SR_SWINHI ;  /* 0x0000000000037919 */ /* 0x000e620000002f00 */
[----:B------:R-:W2:Y:S01]  /*42b0*/  LDCU.64 UR4, c[0x4][0x100] ;  /* 0x01002000ff0477ac */ /* 0x000ea20008000a00 */
[----:B------:R-:W-:Y:S02]  /*42c0*/  MOV R6, R22 ;  /* 0x0000001600067202 */ /* 0x000fe40000000f00 */
[----:B------:R-:W-:Y:S01]  /*42d0*/  MOV R7, R19 ;  /* 0x0000001300077202 */ /* 0x000fe20000000f00 */
[----:B--2---:R-:W-:Y:S02]  /*42e0*/  IMAD.U32 R4, RZ, RZ, UR4 ;  /* 0x00000004ff047e24 */ /* 0x004fe4000f8e00ff */
[----:B------:R-:W-:Y:S01]  /*42f0*/  IMAD.U32 R5, RZ, RZ, UR5 ;  /* 0x00000005ff057e24 */ /* 0x000fe2000f8e00ff */
[----:B------:R-:W-:Y:S02]  /*4300*/  MOV R8, R16 ;  /* 0x0000001000087202 */ /* 0x000fe40000000f00 */
[----:B-1----:R-:W-:-:S02]  /*4310*/  MOV R9, R3 ;  /* 0x0000000300097202 */ /* 0x002fc40000000f00 */
[----:B------:R1:W2:Y:S03]  /*4320*/  LDC.64 R2, c[0x4][R25] ;  /* 0x0100000019027b82 */ /* 0x0002a60000000a00 */
[----:B------:R1:W-:Y:S02]  /*4330*/  STL.64 [R1], R8 ;  /* 0x0000000801007387 */ /* 0x0003e40000100a00 */
[----:B------:R-:W-:-:S07]  /*4340*/  LEPC R20, `(.L_x_98) ;  /* 0x000000001014794e */ /* 0x000fce0000000000 */
[----:B-12---:R-:W-:Y:S05]  /*4350*/  CALL.ABS.NOINC R2 ;  /* 0x0000000002007343 */ /* 0x006fea0003c00000 */
.L_x_98:
[----:B------:R-:W1:Y:S01]  /*4360*/  LDC.64 R8, c[0x4][0xd8] ;  /* 0x01003600ff087b82 */ /* 0x000e620000000a00 */
[----:B------:R-:W2:Y:S01]  /*4370*/  LDCU.64 UR4, c[0x4][0xd0] ;  /* 0x01001a00ff0477ac */ /* 0x000ea20008000a00 */
[----:B------:R-:W-:Y:S02]  /*4380*/  MOV R6, R22 ;  /* 0x0000001600067202 */ /* 0x000fe40000000f00 */
[----:B------:R-:W-:-:S04]  /*4390*/  MOV R7, R19 ;  /* 0x0000001300077202 */ /* 0x000fc80000000f00 */
[----:B------:R3:W4:Y:S01]  /*43a0*/  LDC.64 R2, c[0x4][R25] ;  /* 0x0100000019027b82 */ /* 0x0007220000000a00 */
[----:B--2---:R-:W-:Y:S02]  /*43b0*/  IMAD.U32 R4, RZ, RZ, UR4 ;  /* 0x00000004ff047e24 */ /* 0x004fe4000f8e00ff */
[----:B------:R-:W-:Y:S01]  /*43c0*/  IMAD.U32 R5, RZ, RZ, UR5 ;  /* 0x00000005ff057e24 */ /* 0x000fe2000f8e00ff */
[----:B-1----:R3:W-:Y:S04]  /*43d0*/  STL.64 [R1], R8 ;  /* 0x0000000801007387 */ /* 0x0027e80000100a00 */
[----:B------:R-:W-:-:S07]  /*43e0*/  LEPC R20, `(.L_x_99) ;  /* 0x000000001014794e */ /* 0x000fce0000000000 */
[----:B---34-:R-:W-:Y:S05]  /*43f0*/  CALL.ABS.NOINC R2 ;  /* 0x0000000002007343 */ /* 0x018fea0003c00000 */
.L_x_99:
[----:B------:R-:W-:Y:S01]  /*4400*/  HFMA2 R0, -RZ, RZ, 0, 2.384185791015625e-06 ;  /* 0x00000028ff007431 */ /* 0x000fe200000001ff */
        /* <DEDUP_REMOVED lines=9> */
.L_x_100:
        /* <DEDUP_REMOVED lines=10> */
.L_x_101:
[----:B------:R1:W2:Y:S01]  /*4540*/  LDC.64 R2, c[0x4][R25] ;  /* 0x0100000019027b82 */ /* 0x0002a20000000a00 */
[----:B------:R-:W3:Y:S01]  /*4550*/  LDCU.64 UR4, c[0x4][0xe0] ;  /* 0x01001c00ff0477ac */ /* 0x000ee20008000a00 */
[----:B------:R-:W-:Y:S01]  /*4560*/  CS2R R6, SRZ ;  /* 0x0000000000067805 */ /* 0x000fe2000001ff00 */
[----:B---3--:R-:W-:Y:S01]  /*4570*/  IMAD.U32 R4, RZ, RZ, UR4 ;  /* 0x00000004ff047e24 */ /* 0x008fe2000f8e00ff */
[----:B------:R-:W-:-:S04]  /*4580*/  MOV R5, UR5 ;  /* 0x0000000500057c02 */ /* 0x000fc80008000f00 */
[----:B------:R-:W-:-:S07]  /*4590*/  LEPC R20, `(.L_x_102) ;  /* 0x000000001014794e */ /* 0x000fce0000000000 */
[----:B-12---:R-:W-:Y:S05]  /*45a0*/  CALL.ABS.NOINC R2 ;  /* 0x0000000002007343 */ /* 0x006fea0003c00000 */
.L_x_102:
[----:B------:R-:W-:Y:S01]  /*45b0*/  HFMA2 R0, -RZ, RZ, 0, 4.76837158203125e-07 ;  /* 0x00000008ff007431 */ /* 0x000fe200000001ff */
        /* <DEDUP_REMOVED lines=9> */
.L_x_103:
[----:B------:R-:W-:Y:S01]  /*4650*/  HFMA2 R0, -RZ, RZ, 0, 2.6226043701171875e-06 ;  /* 0x0000002cff007431 */ /* 0x000fe200000001ff */
        /* <DEDUP_REMOVED lines=9> */
.L_x_104:
[----:B------:R1:W2:Y:S01]  /*46f0*/  LDC.64 R2, c[0x4][R25] ;  /* 0x0100000019027b82 */ /* 0x0002a20000000a00 */
[----:B------:R-:W3:Y:S01]  /*4700*/  LDCU.64 UR4, c[0x4][0xe0] ;  /* 0x01001c00ff0477ac */ /* 0x000ee20008000a00 */
[----:B------:R-:W-:Y:S01]  /*4710*/  CS2R R6, SRZ ;  /* 0x0000000000067805 */ /* 0x000fe2000001ff00 */
[----:B---3--:R-:W-:Y:S01]  /*4720*/  IMAD.U32 R4, RZ, RZ, UR4 ;  /* 0x00000004ff047e24 */ /* 0x008fe2000f8e00ff */
[----:B------:R-:W-:-:S04]  /*4730*/  MOV R5, UR5 ;  /* 0x0000000500057c02 */ /* 0x000fc80008000f00 */
[----:B------:R-:W-:-:S07]  /*4740*/  LEPC R20, `(.L_x_105) ;  /* 0x000000001014794e */ /* 0x000fce0000000000 */
[----:B-12---:R-:W-:Y:S05]  /*4750*/  CALL.ABS.NOINC R2 ;  /* 0x0000000002007343 */ /* 0x006fea0003c00000 */
.L_x_105:
        /* <DEDUP_REMOVED lines=10> */
.L_x_106:
[----:B------:R-:W-:Y:S01]  /*4800*/  HFMA2 R0, -RZ, RZ, 0, 2.443790435791015625e-06 ;  /* 0x00000029ff007431 */ /* 0x000fe200000001ff */
        /* <DEDUP_REMOVED lines=9> */
.L_x_107:
        /* <DEDUP_REMOVED lines=10> */
.L_x_108:
        /* <DEDUP_REMOVED lines=10> */
.L_x_109:
[----:B------:R1:W2:Y:S01]  /*49e0*/  LDC.64 R2, c[0x4][R25] ;  /* 0x0100000019027b82 */ /* 0x0002a20000000a00 */
[----:B------:R-:W3:Y:S01]  /*49f0*/  LDCU.64 UR4, c[0x4][0xe0] ;  /* 0x01001c00ff0477ac */ /* 0x000ee20008000a00 */
[----:B------:R-:W-:Y:S01]  /*4a00*/  CS2R R6, SRZ ;  /* 0x0000000000067805 */ /* 0x000fe2000001ff00 */
[----:B---3--:R-:W-:Y:S01]  /*4a10*/  IMAD.U32 R4, RZ, RZ, UR4 ;  /* 0x00000004ff047e24 */ /* 0x008fe2000f8e00ff */
[----:B------:R-:W-:-:S04]  /*4a20*/  MOV R5, UR5 ;  /* 0x0000000500057c02 */ /* 0x000fc80008000f00 */
[----:B------:R-:W-:-:S07]  /*4a30*/  LEPC R20, `(.L_x_110) ;  /* 0x000000001014794e */ /* 0x000fce0000000000 */
[----:B-12---:R-:W-:Y:S05]  /*4a40*/  CALL.ABS.NOINC R2 ;  /* 0x0000000002007343 */ /* 0x006fea0003c00000 */
.L_x_110:
[----:B------:R-:W-:Y:S01]  /*4a50*/  HFMA2 R0, -RZ, RZ, 0, 1.9073486328125e-06 ;  /* 0x00000020ff007431 */ /* 0x000fe200000001ff */
        /* <DEDUP_REMOVED lines=9> */
.L_x_111:
        /* <DEDUP_REMOVED lines=10> */
.L_x_112:
[----:B------:R1:W2:Y:S01]  /*4b90*/  LDC.64 R2, c[0x4][R25] ;  /* 0x0100000019027b82 */ /* 0x0002a20000000a00 */
[----:B------:R-:W3:Y:S01]  /*4ba0*/  LDCU.64 UR4, c[0x4][0xe0] ;  /* 0x01001c00ff0477ac */ /* 0x000ee20008000a00 */
[----:B------:R-:W-:Y:S01]  /*4bb0*/  CS2R R6, SRZ ;  /* 0x0000000000067805 */ /* 0x000fe2000001ff00 */
[----:B---3--:R-:W-:Y:S01]  /*4bc0*/  IMAD.U32 R4, RZ, RZ, UR4 ;  /* 0x00000004ff047e24 */ /* 0x008fe2000f8e00ff */
[----:B------:R-:W-:-:S04]  /*4bd0*/  MOV R5, UR5 ;  /* 0x0000000500057c02 */ /* 0x000fc80008000f00 */
[----:B------:R-:W-:-:S07]  /*4be0*/  LEPC R20, `(.L_x_113) ;  /* 0x000000001014794e */ /* 0x000fce0000000000 */
[----:B-12---:R-:W-:Y:S05]  /*4bf0*/  CALL.ABS.NOINC R2 ;  /* 0x0000000002007343 */ /* 0x006fea0003c00000 */
.L_x_113:
[----:B------:R-:W-:Y:S01]  /*4c00*/  HFMA2 R0, -RZ, RZ, 0, 5.9604644775390625e-08 ;  /* 0x00000001ff007431 */ /* 0x000fe200000001ff */
        /* <DEDUP_REMOVED lines=9> */
.L_x_114:
        /* <DEDUP_REMOVED lines=10> */
.L_x_115:
        /* <DEDUP_REMOVED lines=10> */
.L_x_116:
        /* <DEDUP_REMOVED lines=10> */
.L_x_117:
[----:B------:R1:W2:Y:S01]  /*4e80*/  LDC.64 R2, c[0x4][R25] ;  /* 0x0100000019027b82 */ /* 0x0002a20000000a00 */
[----:B------:R-:W3:Y:S01]  /*4e90*/  LDCU.64 UR4, c[0x4][0xe0] ;  /* 0x01001c00ff0477ac */ /* 0x000ee20008000a00 */
[----:B------:R-:W-:Y:S01]  /*4ea0*/  CS2R R6, SRZ ;  /* 0x0000000000067805 */ /* 0x000fe2000001ff00 */
[----:B---3--:R-:W-:Y:S01]  /*4eb0*/  IMAD.U32 R4, RZ, RZ, UR4 ;  /* 0x00000004ff047e24 */ /* 0x008fe2000f8e00ff */
[----:B------:R-:W-:-:S04]  /*4ec0*/  MOV R5, UR5 ;  /* 0x0000000500057c02 */ /* 0x000fc80008000f00 */
[----:B------:R-:W-:-:S07]  /*4ed0*/  LEPC R20, `(.L_x_118) ;  /* 0x000000001014794e */ /* 0x000fce0000000000 */
[----:B-12---:R-:W-:Y:S05]  /*4ee0*/  CALL.ABS.NOINC R2 ;  /* 0x0000000002007343 */ /* 0x006fea0003c00000 */
.L_x_118:
        /* <DEDUP_REMOVED lines=10> */
.L_x_119:
        /* <DEDUP_REMOVED lines=10> */
.L_x_120:
[----:B------:R1:W2:Y:S01]  /*5030*/  LDC.64 R2, c[0x4][R25] ;  /* 0x0100000019027b82 */ /* 0x0002a20000000a00 */
[----:B------:R-:W3:Y:S01]  /*5040*/  LDCU.64 UR4, c[0x4][0xe0] ;  /* 0x01001c00ff0477ac */ /* 0x000ee20008000a00 */
[----:B------:R-:W-:Y:S01]  /*5050*/  CS2R R6, SRZ ;  /* 0x0000000000067805 */ /* 0x000fe2000001ff00 */
[----:B---3--:R-:W-:Y:S01]  /*5060*/  IMAD.U32 R4, RZ, RZ, UR4 ;  /* 0x00000004ff047e24 */ /* 0x008fe2000f8e00ff */
[----:B------:R-:W-:-:S04]  /*5070*/  MOV R5, UR5 ;  /* 0x0000000500057c02 */ /* 0x000fc80008000f00 */
[----:B------:R-:W-:-:S07]  /*5080*/  LEPC R20, `(.L_x_121) ;  /* 0x000000001014794e */ /* 0x000fce0000000000 */
[----:B-12---:R-:W-:Y:S05]  /*5090*/  CALL.ABS.NOINC R2 ;  /* 0x0000000002007343 */ /* 0x006fea0003c00000 */
.L_x_121:
[----:B------:R-:W-:Y:S01]  /*50a0*/  HFMA2 R0, -RZ, RZ, 0, 1.1920928955078125e-07 ;  /* 0x00000002ff007431 */ /* 0x000fe200000001ff */
        /* <DEDUP_REMOVED lines=9> */
.L_x_122:
        /* <DEDUP_REMOVED lines=10> */
.L_x_123:
        /* <DEDUP_REMOVED lines=10> */
.L_x_124:
        /* <DEDUP_REMOVED lines=10> */
.L_x_125:
        /* <DEDUP_REMOVED lines=10> */
.L_x_126:
        /* <DEDUP_REMOVED lines=10> */
.L_x_127:
[----:B------:R1:W2:Y:S01]  /*5460*/  LDC.64 R2, c[0x4][R25] ;  /* 0x0100000019027b82 */ /* 0x0002a20000000a00 */
[----:B------:R-:W3:Y:S01]  /*5470*/  LDCU.64 UR4, c[0x4][0xe0] ;  /* 0x01001c00ff0477ac */ /* 0x000ee20008000a00 */
[----:B------:R-:W-:Y:S01]  /*5480*/  CS2R R6, SRZ ;  /* 0x0000000000067805 */ /* 0x000fe2000001ff00 */
[----:B---3--:R-:W-:Y:S01]  /*5490*/  IMAD.U32 R4, RZ, RZ, UR4 ;  /* 0x00000004ff047e24 */ /* 0x008fe2000f8e00ff */
[----:B------:R-:W-:-:S04]  /*54a0*/  MOV R5, UR5 ;  /* 0x0000000500057c02 */ /* 0x000fc80008000f00 */
[----:B------:R-:W-:-:S07]  /*54b0*/  LEPC R20, `(.L_x_128) ;  /* 0x000000001014794e */ /* 0x000fce0000000000 */
[----:B-12---:R-:W-:Y:S05]  /*54c0*/  CALL.ABS.NOINC R2 ;  /* 0x0000000002007343 */ /* 0x006fea0003c00000 */
.L_x_128:
        /* <DEDUP_REMOVED lines=10> */
.L_x_129:
        /* <DEDUP_REMOVED lines=10> */
.L_x_130:
[----:B------:R1:W2:Y:S01]  /*5610*/  LDC.64 R2, c[0x4][R25] ;  /* 0x0100000019027b82 */ /* 0x0002a20000000a00 */
[----:B------:R-:W3:Y:S01]  /*5620*/  LDCU.64 UR4, c[0x4][0xe0] ;  /* 0x01001c00ff0477ac */ /* 0x000ee20008000a00 */
[----:B------:R-:W-:Y:S01]  /*5630*/  CS2R R6, SRZ ;  /* 0x0000000000067805 */ /* 0x000fe2000001ff00 */
[----:B---3--:R-:W-:Y:S01]  /*5640*/  IMAD.U32 R4, RZ, RZ, UR4 ;  /* 0x00000004ff047e24 */ /* 0x008fe2000f8e00ff */
[----:B------:R-:W-:-:S04]  /*5650*/  MOV R5, UR5 ;  /* 0x0000000500057c02 */ /* 0x000fc80008000f00 */
[----:B------:R-:W-:-:S07]  /*5660*/  LEPC R20, `(.L_x_131) ;  /* 0x000000001014794e */ /* 0x000fce0000000000 */
[----:B-12---:R-:W-:Y:S05]  /*5670*/  CALL.ABS.NOINC R2 ;  /* 0x0000000002007343 */ /* 0x006fea0003c00000 */
.L_x_131:
[----:B------:R-:W-:Y:S01]  /*5680*/  HFMA2 R0, -RZ, RZ, 0, 1.52587890625e-05 ;  /* 0x00000100ff007431 */ /* 0x000fe200000001ff */
        /* <DEDUP_REMOVED lines=9> */
.L_x_132:
        /* <DEDUP_REMOVED lines=10> */
.L_x_133:
        /* <DEDUP_REMOVED lines=10> */
.L_x_134:
        /* <DEDUP_REMOVED lines=10> */
.L_x_135:
[----:B------:R1:W2:Y:S01]  /*5900*/  LDC.64 R2, c[0x4][R25] ;  /* 0x0100000019027b82 */ /* 0x0002a20000000a00 */
[----:B------:R-:W3:Y:S01]  /*5910*/  LDCU.64 UR4, c[0x4][0xe0] ;  /* 0x01001c00ff0477ac */ /* 0x000ee20008000a00 */
[----:B------:R-:W-:Y:S01]  /*5920*/  CS2R R6, SRZ ;  /* 0x0000000000067805 */ /* 0x000fe2000001ff00 */
[----:B---3--:R-:W-:Y:S01]  /*5930*/  IMAD.U32 R4, RZ, RZ, UR4 ;  /* 0x00000004ff047e24 */ /* 0x008fe2000f8e00ff */
[----:B------:R-:W-:-:S04]  /*5940*/  MOV R5, UR5 ;  /* 0x0000000500057c02 */ /* 0x000fc80008000f00 */
[----:B------:R-:W-:-:S07]  /*5950*/  LEPC R20, `(.L_x_136) ;  /* 0x000000001014794e */ /* 0x000fce0000000000 */
[----:B-12---:R-:W-:Y:S05]  /*5960*/  CALL.ABS.NOINC R2 ;  /* 0x0000000002007343 */ /* 0x006fea0003c00000 */
.L_x_136:
        /* <DEDUP_REMOVED lines=10> */
.L_x_137:
        /* <DEDUP_REMOVED lines=10> */
.L_x_138:
[----:B------:R1:W2:Y:S01]  /*5ab0*/  LDC.64 R2, c[0x4][R25] ;  /* 0x0100000019027b82 */ /* 0x0002a20000000a00 */
[----:B------:R-:W3:Y:S01]  /*5ac0*/  LDCU.64 UR4, c[0x4][0xe0] ;  /* 0x01001c00ff0477ac */ /* 0x000ee20008000a00 */
[----:B------:R-:W-:Y:S01]  /*5ad0*/  CS2R R6, SRZ ;  /* 0x0000000000067805 */ /* 0x000fe2000001ff00 */
[----:B---3--:R-:W-:Y:S01]  /*5ae0*/  IMAD.U32 R4, RZ, RZ, UR4 ;  /* 0x00000004ff047e24 */ /* 0x008fe2000f8e00ff */
[----:B------:R-:W-:-:S04]  /*5af0*/  MOV R5, UR5 ;  /* 0x0000000500057c02 */ /* 0x000fc80008000f00 */
[----:B------:R-:W-:-:S07]  /*5b00*/  LEPC R20, `(.L_x_139) ;  /* 0x000000001014794e */ /* 0x000fce0000000000 */
[----:B-12---:R-:W-:Y:S05]  /*5b10*/  CALL.ABS.NOINC R2 ;  /* 0x0000000002007343 */ /* 0x006fea0003c00000 */
.L_x_139:
[----:B------:R1:W-:Y:S01]  /*5b20*/  STL [R1], RZ ;  /* 0x000000ff01007387 */ /* 0x0003e20000100800 */
[----:B------:R1:W2:Y:S01]  /*5b30*/  LDC.64 R2, c[0x4][R25] ;  /* 0x0100000019027b82 */ /* 0x0002a20000000a00 */
[----:B------:R-:W3:Y:S01]  /*5b40*/  LDCU.64 UR4, c[0x4][0xc8] ;  /* 0x01001900ff0477ac */ /* 0x000ee20008000a00 */
[----:B------:R-:W-:Y:S02]  /*5b50*/  MOV R6, R22 ;  /* 0x0000001600067202 */ /* 0x000fe40000000f00 */
[----:B------:R-:W-:Y:S01]  /*5b60*/  MOV R7, R19 ;  /* 0x0000001300077202 */ /* 0x000fe20000000f00 */
[----:B---3--:R-:W-:Y:S02]  /*5b70*/  IMAD.U32 R4, RZ, RZ, UR4 ;  /* 0x00000004ff047e24 */ /* 0x008fe4000f8e00ff */
[----:B------:R-:W-:Y:S02]  /*5b80*/  IMAD.U32 R5, RZ, RZ, UR5 ;  /* 0x00000005ff057e24 */ /* 0x000fe4000f8e00ff */
[----:B------:R-:W-:-:S07]  /*5b90*/  LEPC R20, `(.L_x_140) ;  /* 0x000000001014794e */ /* 0x000fce0000000000 */
[----:B-12---:R-:W-:Y:S05]  /*5ba0*/  CALL.ABS.NOINC R2 ;  /* 0x0000000002007343 */ /* 0x006fea0003c00000 */
.L_x_140:
        /* <DEDUP_REMOVED lines=10> */
.L_x_141:
        /* <DEDUP_REMOVED lines=10> */
.L_x_142:
        /* <DEDUP_REMOVED lines=10> */
.L_x_143:
[----:B------:R1:W2:Y:S01]  /*5d90*/  LDC.64 R2, c[0x4][R25] ;  /* 0x0100000019027b82 */ /* 0x0002a20000000a00 */
[----:B------:R-:W3:Y:S01]  /*5da0*/  LDCU.64 UR4, c[0x4][0xe0] ;  /* 0x01001c00ff0477ac */ /* 0x000ee20008000a00 */
[----:B------:R-:W-:Y:S01]  /*5db0*/  CS2R R6, SRZ ;  /* 0x0000000000067805 */ /* 0x000fe2000001ff00 */
[----:B---3--:R-:W-:Y:S01]  /*5dc0*/  IMAD.U32 R4, RZ, RZ, UR4 ;  /* 0x00000004ff047e24 */ /* 0x008fe2000f8e00ff */
[----:B------:R-:W-:-:S04]  /*5dd0*/  MOV R5, UR5 ;  /* 0x0000000500057c02 */ /* 0x000fc80008000f00 */
[----:B------:R-:W-:-:S07]  /*5de0*/  LEPC R20, `(.L_x_144) ;  /* 0x000000001014794e */ /* 0x000fce0000000000 */
[----:B-12---:R-:W-:Y:S05]  /*5df0*/  CALL.ABS.NOINC R2 ;  /* 0x0000000002007343 */ /* 0x006fea0003c00000 */
.L_x_144:
        /* <DEDUP_REMOVED lines=9> */
.L_x_145:
        /* <DEDUP_REMOVED lines=10> */
.L_x_146:
[----:B------:R1:W2:Y:S01]  /*5f30*/  LDC.64 R2, c[0x4][R25] ;  /* 0x0100000019027b82 */ /* 0x0002a20000000a00 */
[----:B------:R-:W3:Y:S01]  /*5f40*/  LDCU.64 UR4, c[0x4][0xe0] ;  /* 0x01001c00ff0477ac */ /* 0x000ee20008000a00 */
[----:B------:R-:W-:Y:S01]  /*5f50*/  CS2R R6, SRZ ;  /* 0x0000000000067805 */ /* 0x000fe2000001ff00 */
[----:B---3--:R-:W-:Y:S01]  /*5f60*/  IMAD.U32 R4, RZ, RZ, UR4 ;  /* 0x00000004ff047e24 */ /* 0x008fe2000f8e00ff */
[----:B------:R-:W-:-:S04]  /*5f70*/  MOV R5, UR5 ;  /* 0x0000000500057c02 */ /* 0x000fc80008000f00 */
[----:B------:R-:W-:-:S07]  /*5f80*/  LEPC R20, `(.L_x_147) ;  /* 0x000000001014794e */ /* 0x000fce0000000000 */
[----:B-12---:R-:W-:Y:S05]  /*5f90*/  CALL.ABS.NOINC R2 ;  /* 0x0000000002007343 */ /* 0x006fea0003c00000 */
.L_x_147:
[----:B------:R-:W-:Y:S01]  /*5fa0*/  HFMA2 R0, -RZ, RZ, 0, 0.00048828125 ;  /* 0x00001000ff007431 */ /* 0x000fe200000001ff */
        /* <DEDUP_REMOVED lines=9> */
.L_x_148:
        /* <DEDUP_REMOVED lines=10> */
.L_x_149:
        /* <DEDUP_REMOVED lines=10> */
.L_x_150:
        /* <DEDUP_REMOVED lines=10> */
.L_x_91:
[----:B------:R-:W-:Y:S05]  /*6220*/  BSYNC.RECONVERGENT B6 ;  /* 0x0000000000067941 */ /* 0x000fea0003800200 */
.L_x_90:
[----:B-1----:R-:W1:Y:S01]  /*6230*/  S2R R3, SR_SWINHI ;  /* 0x0000000000037919 */ /* 0x002e620000002f00 */
[----:B------:R-:W-:Y:S01]  /*6240*/  IMAD.SHL.U32 R24, R18, 0x2, RZ ;  /* 0x0000000212187824 */ /* 0x000fe200078e00ff */
[----:B------:R-:W2:Y:S04]  /*6250*/  LDCU.64 UR4, c[0x0][0x880] ;  /* 0x00011000ff0477ac */ /* 0x000ea80008000a00 */
[----:B------:R-:W-:Y:S02]  /*6260*/  LOP3.LUT R24, R24, 0xfe, RZ, 0xc0, !PT ;  /* 0x000000fe18187812 */ /* 0x000fe400078ec0ff */
[----:B--2---:R-:W-:-:S04]  /*6270*/  ISETP.NE.U32.AND P6, PT, RZ, UR4, PT ;  /* 0x00000004ff007c0c */ /* 0x004fc8000bfc5070 */
[----:B------:R-:W-:Y:S02]  /*6280*/  ISETP.NE.AND.EX P6, PT, RZ, UR5, PT, P6 ;  /* 0x00000005ff007c0c */ /* 0x000fe4000bfc5360 */
[----:B------:R-:W-:Y:S02]  /*6290*/  MOV R4, R16 ;  /* 0x0000001000047202 */ /* 0x000fe40000000f00 */
[----:B-1----:R-:W-:-:S03]  /*62a0*/  MOV R5, R3 ;  /* 0x0000000300057202 */ /* 0x002fc60000000f00 */
[----:B------:R-:W-:-:S03]  /*62b0*/  IMAD.WIDE.U32 R24, R24, 0x2, R4 ;  /* 0x0000000218187825 */ /* 0x000fc600078e0004 */
[C---:B------:R-:W-:Y:S02]  /*62c0*/  IADD3 R3, P2, PT, R24.reuse, 0x200, RZ ;  /* 0x0000020018037810 */ /* 0x040fe40007f5e0ff */
[C---:B------:R-:W-:Y:S02]  /*62d0*/  IADD3 R5, P1, PT, R24.reuse, 0x400, RZ ;  /* 0x0000040018057810 */ /* 0x040fe40007f3e0ff */
[C---:B------:R-:W-:Y:S01]  /*62e0*/  IADD3 R7, P0, PT, R24.reuse, 0x600, RZ ;  /* 0x0000060018077810 */ /* 0x040fe20007f1e0ff */
[--C-:B------:R-:W-:Y:S01]  /*62f0*/  IMAD.X R35, RZ, RZ, R25.reuse, P2 ;  /* 0x000000ffff237224 */ /* 0x100fe200010e0619 */
[--C-:B------:R-:W-:Y:S01]  /*6300*/  SHF.R.U64 R11, R24, 0x3, R25.reuse ;  /* 0x00000003180b7819 */ /* 0x100fe20000001219 */
[--C-:B------:R-:W-:Y:S02]  /*6310*/  IMAD.X R33, RZ, RZ, R25.reuse, P1 ;  /* 0x000000ffff217224 */ /* 0x100fe400008e0619 */
[----:B------:R-:W-:Y:S01]  /*6320*/  IMAD.X R31, RZ, RZ, R25, P0 ;  /* 0x000000ffff1f7224 */ /* 0x000fe200000e0619 */
[----:B------:R-:W-:-:S02]  /*6330*/  SHF.R.U64 R0, R3, 0x3, R35 ;  /* 0x0000000303007819 */ /* 0x000fc40000001223 */
[----:B------:R-:W-:Y:S02]  /*6340*/  SHF.R.U64 R2, R5, 0x3, R33 ;  /* 0x0000000305027819 */ /* 0x000fe40000001221 */
[----:B------:R-:W-:Y:S02]  /*6350*/  SHF.R.U64 R4, R7, 0x3, R31 ;  /* 0x0000000307047819 */ /* 0x000fe4000000121f */
[----:B------:R-:W-:Y:S02]  /*6360*/  LOP3.LUT R34, R3, 0x30, R0, 0x78, !PT ;  /* 0x0000003003227812 */ /* 0x000fe400078e7800 */
[----:B------:R-:W-:Y:S02]  /*6370*/  LOP3.LUT R32, R5, 0x30, R2, 0x78, !PT ;  /* 0x0000003005207812 */ /* 0x000fe400078e7802 */
[----:B------:R-:W-:Y:S02]  /*6380*/  IADD3 R3, P3, PT, R24, 0x800, RZ ;  /* 0x0000080018037810 */ /* 0x000fe40007f7e0ff */
[----:B------:R-:W-:-:S02]  /*6390*/  LOP3.LUT R30, R7, 0x30, R4, 0x78, !PT ;  /* 0x00000030071e7812 */ /* 0x000fc400078e7804 */
[C---:B------:R-:W-:Y:S01]  /*63a0*/  IADD3 R5, P2, PT, R24.reuse, 0xa00, RZ ;  /* 0x00000a0018057810 */ /* 0x040fe20007f5e0ff */
[--C-:B------:R-:W-:Y:S01]  /*63b0*/  IMAD.X R29, RZ, RZ, R25.reuse, P3 ;  /* 0x000000ffff1d7224 */ /* 0x100fe200018e0619 */
[C---:B------:R-:W-:Y:S02]  /*63c0*/  IADD3 R7, P1, PT, R24.reuse, 0xc00, RZ ;  /* 0x00000c0018077810 */ /* 0x040fe40007f3e0ff */
[C---:B------:R-:W-:Y:S01]  /*63d0*/  IADD3 R9, P0, PT, R24.reuse, 0xe00, RZ ;  /* 0x00000e0018097810 */ /* 0x040fe20007f1e0ff */
[----:B------:R-:W-:Y:S01]  /*63e0*/  IMAD.X R27, RZ, RZ, R25, P2 ;  /* 0x000000ffff1b7224 */ /* 0x000fe200010e0619 */
[----:B------:R-:W-:Y:S01]  /*63f0*/  SHF.R.U64 R0, R3, 0x3, R29 ;  /* 0x0000000303007819 */ /* 0x000fe2000000121d */
[----:B------:R-:W-:Y:S01]  /*6400*/  IMAD.X R23, RZ, RZ, R25, P1 ;  /* 0x000000ffff177224 */ /* 0x000fe200008e0619 */
[----:B------:R-:W-:Y:S01]  /*6410*/  LOP3.LUT R10, R24, 0x30, R11, 0x78, !PT ;  /* 0x00000030180a7812 */ /* 0x000fe200078e780b */
[----:B------:R-:W-:Y:S01]  /*6420*/  IMAD.X R21, RZ, RZ, R25, P0 ;  /* 0x000000ffff157224 */ /* 0x000fe200000e0619 */
[----:B------:R-:W-:Y:S01]  /*6430*/  SHF.R.U64 R2, R5, 0x3, R27 ;  /* 0x0000000305027819 */ /* 0x000fe2000000121b */
[----:B------:R-:W-:Y:S01]  /*6440*/  IMAD.MOV.U32 R11, RZ, RZ, R25 ;  /* 0x000000ffff0b7224 */ /* 0x000fe200078e0019 */
[----:B------:R-:W-:-:S02]  /*6450*/  SHF.R.U64 R4, R7, 0x3, R23 ;  /* 0x0000000307047819 */ /* 0x000fc40000001217 */
[----:B------:R-:W-:Y:S02]  /*6460*/  SHF.R.U64 R6, R9, 0x3, R21 ;  /* 0x0000000309067819 */ /* 0x000fe40000001215 */
[----:B------:R-:W-:Y:S01]  /*6470*/  LOP3.LUT R28, R3, 0x30, R0, 0x78, !PT ;  /* 0x00000030031c7812 */ /* 0x000fe200078e7800 */
[----:B------:R1:W-:Y:S01]  /*6480*/  ST.E desc[UR48][R10.64], RZ ;  /* 0x000000ff0a007985 */ /* 0x0003e2000c101930 */
[----:B------:R-:W-:Y:S02]  /*6490*/  LOP3.LUT R26, R5, 0x30, R2, 0x78, !PT ;  /* 0x00000030051a7812 */ /* 0x000fe400078e7802 */
[C---:B------:R-:W-:Y:S01]  /*64a0*/  IADD3 R0, P3, PT, R24.reuse, 0x1000, RZ ;  /* 0x0000100018007810 */ /* 0x040fe20007f7e0ff */
[----:B------:R2:W-:Y:S01]  /*64b0*/  ST.E desc[UR48][R34.64], RZ ;  /* 0x000000ff22007985 */ /* 0x0005e2000c101930 */
[----:B------:R-:W-:Y:S02]  /*64c0*/  LOP3.LUT R22, R7, 0x30, R4, 0x78, !PT ;  /* 0x0000003007167812 */ /* 0x000fe400078e7804 */
[C---:B------:R-:W-:Y:S01]  /*64d0*/  IADD3 R2, P2, PT, R24.reuse, 0x1200, RZ ;  /* 0x0000120018027810 */ /* 0x040fe20007f5e0ff */
[--C-:B------:R-:W-:Y:S01]  /*64e0*/  IMAD.X R19, RZ, RZ, R25.reuse, P3 ;  /* 0x000000ffff137224 */ /* 0x100fe200018e0619 */
[----:B------:R-:W-:Y:S01]  /*64f0*/  LOP3.LUT R20, R9, 0x30, R6, 0x78, !PT ;  /* 0x0000003009147812 */ /* 0x000fe200078e7806 */
[----:B------:R2:W-:Y:S01]  /*6500*/  ST.E desc[UR48][R32.64], RZ ;  /* 0x000000ff20007985 */ /* 0x0005e2000c101930 */
[C---:B------:R-:W-:Y:S01]  /*6510*/  IADD3 R4, P1, PT, R24.reuse, 0x1400, RZ ;  /* 0x0000140018047810 */ /* 0x040fe20007f3e0ff */
[----:B------:R-:W-:Y:S01]  /*6520*/  IMAD.X R15, RZ, RZ, R25, P2 ;  /* 0x000000ffff0f7224 */ /* 0x000fe200010e0619 */
[----:B------:R-:W-:Y:S01]  /*6530*/  IADD3 R6, P0, PT, R24, 0x1600, RZ ;  /* 0x0000160018067810 */ /* 0x000fe20007f1e0ff */
[----:B------:R2:W-:Y:S01]  /*6540*/  ST.E desc[UR48][R30.64], RZ ;  /* 0x000000ff1e007985 */ /* 0x0005e2000c101930 */
[----:B------:R-:W-:Y:S01]  /*6550*/  SHF.R.U64 R3, R0, 0x3, R19 ;  /* 0x0000000300037819 */ /* 0x000fe20000001213 */
[----:B------:R-:W-:Y:S01]  /*6560*/  IMAD.X R13, RZ, RZ, R25, P1 ;  /* 0x000000ffff0d7224 */ /* 0x000fe200008e0619 */
[----:B------:R-:W-:Y:S01]  /*6570*/  SHF.R.U64 R5, R2, 0x3, R15 ;  /* 0x0000000302057819 */ /* 0x000fe2000000120f */
[----:B------:R2:W-:Y:S01]  /*6580*/  ST.E desc[UR48][R28.64], RZ ;  /* 0x000000ff1c007985 */ /* 0x0005e2000c101930 */
[----:B------:R-:W-:-:S02]  /*6590*/  LOP3.LUT R18, R0, 0x30, R3, 0x78, !PT ;  /* 0x0000003000127812 */ /* 0x000fc400078e7803 */
[----:B------:R-:W-:Y:S01]  /*65a0*/  SHF.R.U64 R7, R4, 0x3, R13 ;  /* 0x0000000304077819 */ /* 0x000fe2000000120d */
[----:B------:R2:W-:Y:S01]  /*65b0*/  ST.E desc[UR48][R26.64], RZ ;  /* 0x000000ff1a007985 */ /* 0x0005e2000c101930 */
[----:B------:R-:W-:Y:S01]  /*65c0*/  LOP3.LUT R14, R2, 0x30, R5, 0x78, !PT ;  /* 0x00000030020e7812 */ /* 0x000fe200078e7805 */
[----:B-1----:R-:W-:Y:S01]  /*65d0*/  IMAD.X R11, RZ, RZ, R25, P0 ;  /* 0x000000ffff0b7224 */ /* 0x002fe200000e0619 */
[----:B------:R-:W-:Y:S01]  /*65e0*/  IADD3 R0, P3, PT, R24, 0x1800, RZ ;  /* 0x0000180018007810 */ /* 0x000fe20007f7e0ff */
[----:B------:R2:W-:Y:S01]  /*65f0*/  ST.E desc[UR48][R22.64], RZ ;  /* 0x000000ff16007985 */ /* 0x0005e2000c101930 */
[----:B------:R-:W-:Y:S02]  /*6600*/  LOP3.LUT R12, R4, 0x30, R7, 0x78, !PT ;  /* 0x00000030040c7812 */ /* 0x000fe400078e7807 */
[----:B------:R-:W-:Y:S01]  /*6610*/  SHF.R.U64 R9, R6, 0x3, R11 ;  /* 0x0000000306097819 */ /* 0x000fe2000000120b */
[----:B------:R-:W-:Y:S01]  /*6620*/  IMAD.X R43, RZ, RZ, R25, P3 ;  /* 0x000000ffff2b7224 */ /* 0x000fe200018e0619 */
[----:B------:R-:W-:Y:S01]  /*6630*/  IADD3 R2, P2, PT, R24, 0x1a00, RZ ;  /* 0x00001a0018027810 */ /* 0x000fe20007f5e0ff */
[----:B------:R2:W-:Y:S01]  /*6640*/  ST.E desc[UR48][R20.64], RZ ;  /* 0x000000ff14007985 */ /* 0x0005e2000c101930 */
[----:B------:R-:W-:-:S02]  /*6650*/  LOP3.LUT R10, R6, 0x30, R9, 0x78, !PT ;  /* 0x00000030060a7812 */ /* 0x000fc400078e7809 */
[C---:B------:R-:W-:Y:S01]  /*6660*/  IADD3 R4, P1, PT, R24.reuse, 0x1c00, RZ ;  /* 0x00001c0018047810 */ /* 0x040fe20007f3e0ff */
[----:B------:R-:W-:Y:S01]  /*6670*/  IMAD.X R41, RZ, RZ, R25, P2 ;  /* 0x000000ffff297224 */ /* 0x000fe200010e0619 */
[----:B------:R-:W-:Y:S01]  /*6680*/  IADD3 R6, P0, PT, R24, 0x1e00, RZ ;  /* 0x00001e0018067810 */ /* 0x000fe20007f1e0ff */
[----:B------:R2:W-:Y:S01]  /*6690*/  ST.E desc[UR48][R18.64], RZ ;  /* 0x000000ff12007985 */ /* 0x0005e2000c101930 */
[----:B------:R-:W-:Y:S01]  /*66a0*/  SHF.R.U64 R3, R0, 0x3, R43 ;  /* 0x0000000300037819 */ /* 0x000fe2000000122b */
[----:B------:R-:W-:Y:S01]  /*66b0*/  IMAD.X R39, RZ, RZ, R25, P1 ;  /* 0x000000ffff277224 */ /* 0x000fe200008e0619 */
[----:B------:R-:W-:Y:S01]  /*66c0*/  SHF.R.U64 R5, R2, 0x3, R41 ;  /* 0x0000000302057819 */ /* 0x000fe20000001229 */
[----:B------:R-:W-:Y:S01]  /*66d0*/  IMAD.X R37, RZ, RZ, R25, P0 ;  /* 0x000000ffff257224 */ /* 0x000fe200000e0619 */
[----:B------:R-:W-:Y:S01]  /*66e0*/  LOP3.LUT R42, R0, 0x30, R3, 0x78, !PT ;  /* 0x00000030002a7812 */ /* 0x000fe200078e7803 */
[----:B------:R2:W-:Y:S01]  /*66f0*/  ST.E desc[UR48][R14.64], RZ ;  /* 0x000000ff0e007985 */ /* 0x0005e2000c101930 */
[----:B------:R-:W-:-:S02]  /*6700*/  SHF.R.U64 R7, R4, 0x3, R39 ;  /* 0x0000000304077819 */ /* 0x000fc40000001227 */
[----:B------:R-:W-:Y:S01]  /*6710*/  SHF.R.U64 R9, R6, 0x3, R37 ;  /* 0x0000000306097819 */ /* 0x000fe20000001225 */
[----:B------:R2:W-:Y:S01]  /*6720*/  ST.E desc[UR48][R12.64], RZ ;  /* 0x000000ff0c007985 */ /* 0x0005e2000c101930 */
[----:B------:R-:W-:Y:S02]  /*6730*/  LOP3.LUT R40, R2, 0x30, R5, 0x78, !PT ;  /* 0x0000003002287812 */ /* 0x000fe400078e7805 */
[----:B------:R-:W-:Y:S01]  /*6740*/  LOP3.LUT R38, R4, 0x30, R7, 0x78, !PT ;  /* 0x0000003004267812 */ /* 0x000fe200078e7807 */
[----:B------:R2:W-:Y:S01]  /*6750*/  ST.E desc[UR48][R10.64], RZ ;  /* 0x000000ff0a007985 */ /* 0x0005e2000c101930 */
[----:B------:R-:W-:-:S03]  /*6760*/  LOP3.LUT R36, R6, 0x30, R9, 0x78, !PT ;  /* 0x0000003006247812 */ /* 0x000fc600078e7809 */
[----:B------:R2:W-:Y:S04]  /*6770*/  ST.E desc[UR48][R42.64], RZ ;  /* 0x000000ff2a007985 */ /* 0x0005e8000c101930 */
[----:B------:R2:W-:Y:S04]  /*6780*/  ST.E desc[UR48][R40.64], RZ ;  /* 0x000000ff28007985 */ /* 0x0005e8000c101930 */
[----:B------:R2:W-:Y:S01]  /*6790*/  ST.E desc[UR48][R38.64], RZ ;  /* 0x000000ff26007985 */ /* 0x0005e2000c101930 */
[----:B------:R-:W1:Y:S01]  /*67a0*/  S2R R2, SR_CTAID.Z ;  /* 0x0000000000027919 */ /* 0x000e620000002700 */
[----:B------:R-:W3:Y:S02]  /*67b0*/  S2R R0, SR_CTAID.Y ;  /* 0x0000000000007919 */ /* 0x000ee40000002600 */
[----:B------:R2:W-:Y:S01]  /*67c0*/  ST.E desc[UR48][R36.64], RZ ;  /* 0x000000ff24007985 */ /* 0x0005e2000c101930 */
[----:B------:R-:W-:Y:S05]  /*67d0*/  @!P6 BRA `(.L_x_151) ;  /* 0x000000000090e947 */ /* 0x000fea0003800000 */
[----:B------:R-:W4:Y:S01]  /*67e0*/  LDCU UR4, c[0x0][0x380] ;  /* 0x00007000ff0477ac */ /* 0x000f220008000800 */
[----:B------:R-:W-:Y:S01]  /*67f0*/  IADD3 R3, PT, PT, R17, UR39, RZ ;  /* 0x0000002711037c10 */ /* 0x000fe2000fffe0ff */
[----:B------:R-:W-:Y:S03]  /*6800*/  BSSY.RECONVERGENT B0, `(.L_x_151) ;  /* 0x0000021000007945 */ /* 0x000fe60003800200 */
[----:B----4-:R-:W-:-:S13]  /*6810*/  ISETP.GE.AND P0, PT, R3, UR4, PT ;  /* 0x0000000403007c0c */ /* 0x010fda000bf06270 */
[----:B------:R-:W-:Y:S05]  /*6820*/  @P0 BRA `(.L_x_152) ;  /* 0x0000000000780947 */ /* 0x000fea0003800000 */
[----:B------:R-:W4:Y:S01]  /*6830*/  LDCU UR7, c[0x0][0x38c] ;  /* 0x00007180ff0777ac */ /* 0x000f220008000800 */
[----:B------:R-:W1:Y:S01]  /*6840*/  LDCU UR6, c[0x0][0x890] ;  /* 0x00011200ff0677ac */ /* 0x000e620008000800 */
[----:B------:R-:W5:Y:S01]  /*6850*/  LDCU.64 UR4, c[0x0][0x888] ;  /* 0x00011100ff0477ac */ /* 0x000f620008000a00 */
[----:B----4-:R-:W4:Y:S01]  /*6860*/  I2F.U32.RP R8, UR7 ;  /* 0x0000000700087d06 */ /* 0x010f220008209000 */
[----:B------:R-:W-:-:S07]  /*6870*/  ISETP.NE.U32.AND P0, PT, RZ, UR7, PT ;  /* 0x00000007ff007c0c */ /* 0x000fce000bf05070 */
[----:B----4-:R-:W4:Y:S02]  /*6880*/  MUFU.RCP R6, R8 ;  /* 0x0000000800067308 */ /* 0x010f240000001000 */
[----:B----4-:R-:W-:-:S06]  /*6890*/  IADD3 R6, PT, PT, R6, 0xffffffe, RZ ;  /* 0x0ffffffe06067810 */ /* 0x010fcc0007ffe0ff */
[----:B------:R-:W4:Y:S02]  /*68a0*/  F2I.FTZ.U32.TRUNC.NTZ R5, R6 ;  /* 0x0000000600057305 */ /* 0x000f24000021f000 */
[----:B----4-:R-:W-:-:S05]  /*68b0*/  IADD3 R4, PT, PT, RZ, -R5, RZ ;  /* 0x80000005ff047210 */ /* 0x010fca0007ffe0ff */
[----:B------:R-:W-:Y:S02]  /*68c0*/  IMAD R7, R4, UR7, RZ ;  /* 0x0000000704077c24 */ /* 0x000fe4000f8e02ff */
[----:B------:R-:W-:-:S05]  /*68d0*/  HFMA2 R4, -RZ, RZ, 0, 0 ;  /* 0x00000000ff047431 */ /* 0x000fca00000001ff */
[----:B------:R-:W-:-:S04]  /*68e0*/  IMAD.HI.U32 R5, R5, R7, R4 ;  /* 0x0000000705057227 */ /* 0x000fc800078e0004 */
[----:B-1----:R-:W-:Y:S02]  /*68f0*/  IMAD R4, R2, UR6, R3 ;  /* 0x0000000602047c24 */ /* 0x002fe4000f8e0203 */
[----:B---3--:R-:W-:-:S04]  /*6900*/  IMAD.HI.U32 R5, R5, R0, RZ ;  /* 0x0000000005057227 */ /* 0x008fc800078e00ff */
[----:B------:R-:W-:-:S04]  /*6910*/  IMAD.MOV R7, RZ, RZ, -R5 ;  /* 0x000000ffff077224 */ /* 0x000fc800078e0a05 */
[----:B------:R-:W-:-:S05]  /*6920*/  IMAD R7, R7, UR7, R0 ;  /* 0x0000000707077c24 */ /* 0x000fca000f8e0200 */
[----:B------:R-:W-:-:S13]  /*6930*/  ISETP.GE.U32.AND P2, PT, R7, UR7, PT ;  /* 0x0000000707007c0c */ /* 0x000fda000bf46070 */
[----:B------:R-:W-:Y:S02]  /*6940*/  @P2 IADD3 R7, PT, PT, R7, -UR7, RZ ;  /* 0x8000000707072c10 */ /* 0x000fe4000fffe0ff */
[----:B------:R-:W-:Y:S02]  /*6950*/  @P2 IADD3 R5, PT, PT, R5, 0x1, RZ ;  /* 0x0000000105052810 */ /* 0x000fe40007ffe0ff */
[----:B------:R-:W-:Y:S02]  /*6960*/  ISETP.GE.U32.AND P1, PT, R7, UR7, PT ;  /* 0x0000000707007c0c */ /* 0x000fe4000bf26070 */
[----:B------:R-:W1:Y:S11]  /*6970*/  LDC.64 R6, c[0x0][0x880] ;  /* 0x00022000ff067b82 */ /* 0x000e760000000a00 */
[----:B------:R-:W-:Y:S01]  /*6980*/  @P1 VIADD R5, R5, 0x1 ;  /* 0x0000000105051836 */ /* 0x000fe20000000000 */
[----:B------:R-:W-:-:S04]  /*6990*/  @!P0 LOP3.LUT R5, RZ, UR7, RZ, 0x33, !PT ;  /* 0x00000007ff058c12 */ /* 0x000fc8000f8e33ff */
[C---:B------:R-:W-:Y:S01]  /*69a0*/  IADD3 R3, PT, PT, -R5.reuse, RZ, RZ ;  /* 0x000000ff05037210 */ /* 0x040fe20007ffe1ff */
[----:B-----5:R-:W-:-:S04]  /*69b0*/  IMAD R5, R5, UR5, R4 ;  /* 0x0000000505057c24 */ /* 0x020fc8000f8e0204 */
[----:B------:R-:W-:Y:S01]  /*69c0*/  IMAD R4, R3, UR7, R0 ;  /* 0x0000000703047c24 */ /* 0x000fe2000f8e0200 */
[----:B------:R-:W-:-:S03]  /*69d0*/  MOV R3, 0xff800000 ;  /* 0xff80000000037802 */ /* 0x000fc60000000f00 */
[----:B------:R-:W-:-:S04]  /*69e0*/  IMAD R5, R4, UR4, R5 ;  /* 0x0000000404057c24 */ /* 0x000fc8000f8e0205 */
[----:B-1----:R-:W-:-:S05]  /*69f0*/  IMAD.WIDE.U32 R6, R5, 0x4, R6 ;  /* 0x0000000405067825 */ /* 0x002fca00078e0006 */
[----:B------:R4:W-:Y:S02]  /*6a00*/  STG.E desc[UR48][R6.64], R3 ;  /* 0x0000000306007986 */ /* 0x0009e4000c101930 */
.L_x_152:
[----:B------:R-:W-:Y:S05]  /*6a10*/  BSYNC.RECONVERGENT B0 ;  /* 0x0000000000007941 */ /* 0x000fea0003800200 */
.L_x_151:
[----:B------:R-:W-:-:S09]  /*6a20*/  UISETP.NE.AND UP0, UPT, UR38, URZ, UPT ;  /* 0x000000ff2600728c */ /* 0x000fd2000bf05270 */
[----:B------:R-:W-:Y:S05]  /*6a30*/  BRA.U UP0, `(.L_x_153) ;  /* 0x0000000100047547 */ /* 0x000fea000b800000 */
[----:B------:R-:W-:Y:S05]  /*6a40*/  BPT.TRAP 0x1 ;  /* 0x000000040000795c */ /* 0x000fea0000300000 */
.L_x_153:
[C---:B----4-:R-:W-:Y:S01]  /*6a50*/  IADD3 R3, P3, PT, R24.reuse, 0x2000, RZ ;  /* 0x0000200018037810 */ /* 0x050fe20007f7e0ff */
[----:B------:R4:W-:Y:S01]  /*6a60*/  SYNCS.ARRIVE.TRANS64.A1T0 RZ, [R16+URZ+0xa0b0], RZ ;  /* 0x00a0b0ff10ff79a7 */ /* 0x0009e200081000ff */
[C---:B------:R-:W-:Y:S01]  /*6a70*/  IADD3 R5, P2, PT, R24.reuse, 0x2200, RZ ;  /* 0x0000220018057810 */ /* 0x040fe20007f5e0ff */
[----:B------:R-:W-:Y:S01]  /*6a80*/  UISETP.NE.AND UP0, UPT, UR38, URZ, UPT ;  /* 0x000000ff2600728c */ /* 0x000fe2000bf05270 */
[C---:B------:R-:W-:Y:S01]  /*6a90*/  IADD3 R7, P1, PT, R24.reuse, 0x2400, RZ ;  /* 0x0000240018077810 */ /* 0x040fe20007f3e0ff */
[--C-:B------:R-:W-:Y:S01]  /*6aa0*/  IMAD.X R55, RZ, RZ, R25.reuse, P3 ;  /* 0x000000ffff377224 */ /* 0x100fe200018e0619 */
[C---:B------:R-:W-:Y:S01]  /*6ab0*/  IADD3 R9, P0, PT, R24.reuse, 0x2600, RZ ;  /* 0x0000260018097810 */ /* 0x040fe20007f1e0ff */
[--C-:B------:R-:W-:Y:S01]  /*6ac0*/  IMAD.X R53, RZ, RZ, R25.reuse, P2 ;  /* 0x000000ffff357224 */ /* 0x100fe200010e0619 */
[C---:B--2---:R-:W-:Y:S01]  /*6ad0*/  IADD3 R11, P5, PT, R24.reuse, 0x2800, RZ ;  /* 0x00002800180b7810 */ /* 0x044fe20007fbe0ff */
[--C-:B------:R-:W-:Y:S01]  /*6ae0*/  IMAD.X R51, RZ, RZ, R25.reuse, P1 ;  /* 0x000000ffff337224 */ /* 0x100fe200008e0619 */
[C---:B------:R-:W-:Y:S01]  /*6af0*/  IADD3 R12, P4, PT, R24.reuse, 0x2a00, RZ ;  /* 0x00002a00180c7810 */ /* 0x040fe20007f9e0ff */
[--C-:B------:R-:W-:Y:S01]  /*6b00*/  IMAD.X R49, RZ, RZ, R25.reuse, P0 ;  /* 0x000000ffff317224 */ /* 0x100fe200000e0619 */
[C---:B------:R-:W-:Y:S01]  /*6b10*/  IADD3 R13, P3, PT, R24.reuse, 0x2c00, RZ ;  /* 0x00002c00180d7810 */ /* 0x040fe20007f7e0ff */
[--C-:B------:R-:W-:Y:S01]  /*6b20*/  IMAD.X R47, RZ, RZ, R25.reuse, P5 ;  /* 0x000000ffff2f7224 */ /* 0x100fe200028e0619 */
[C---:B------:R-:W-:Y:S01]  /*6b30*/  IADD3 R14, P2, PT, R24.reuse, 0x2e00, RZ ;  /* 0x00002e00180e7810 */ /* 0x040fe20007f5e0ff */
[--C-:B------:R-:W-:Y:S01]  /*6b40*/  IMAD.X R45, RZ, RZ, R25.reuse, P4 ;  /* 0x000000ffff2d7224 */ /* 0x100fe200020e0619 */
[C---:B------:R-:W-:Y:S01]  /*6b50*/  IADD3 R15, P1, PT, R24.reuse, 0x3000, RZ ;  /* 0x00003000180f7810 */ /* 0x040fe20007f3e0ff */
[----:B------:R-:W-:Y:S01]  /*6b60*/  IMAD.X R43, RZ, RZ, R25, P3 ;  /* 0x000000ffff2b7224 */ /* 0x000fe200018e0619 */
[----:B------:R-:W-:Y:S01]  /*6b70*/  SHF.R.U64 R4, R3, 0x3, R55 ;  /* 0x0000000303047819 */ /* 0x000fe20000001237 */
[--C-:B------:R-:W-:Y:S01]  /*6b80*/  IMAD.X R41, RZ, RZ, R25.reuse, P2 ;  /* 0x000000ffff297224 */ /* 0x100fe200010e0619 */
[C---:B------:R-:W-:Y:S01]  /*6b90*/  IADD3 R18, P0, PT, R24.reuse, 0x3200, RZ ;  /* 0x0000320018127810 */ /* 0x040fe20007f1e0ff */
[----:B------:R-:W-:Y:S01]  /*6ba0*/  IMAD.X R39, RZ, RZ, R25, P1 ;  /* 0x000000ffff277224 */ /* 0x000fe200008e0619 */
[----:B------:R-:W-:-:S02]  /*6bb0*/  IADD3 R19, P5, PT, R24, 0x3400, RZ ;  /* 0x0000340018137810 */ /* 0x000fc40007fbe0ff */
[----:B------:R-:W-:Y:S01]  /*6bc0*/  SHF.R.U64 R6, R5, 0x3, R53 ;  /* 0x0000000305067819 */ /* 0x000fe20000001235 */
[--C-:B------:R-:W-:Y:S01]  /*6bd0*/  IMAD.X R37, RZ, RZ, R25.reuse, P0 ;  /* 0x000000ffff257224 */ /* 0x100fe200000e0619 */
[C---:B------:R-:W-:Y:S01]  /*6be0*/  IADD3 R20, P4, PT, R24.reuse, 0x3600, RZ ;  /* 0x0000360018147810 */ /* 0x040fe20007f9e0ff */
[--C-:B------:R-:W-:Y:S01]  /*6bf0*/  IMAD.X R35, RZ, RZ, R25.reuse, P5 ;  /* 0x000000ffff237224 */ /* 0x100fe200028e0619 */
[----:B------:R-:W-:Y:S02]  /*6c00*/  LOP3.LUT R54, R3, 0x30, R4, 0x78, !PT ;  /* 0x0000003003367812 */ /* 0x000fe400078e7804 */
[C---:B------:R-:W-:Y:S01]  /*6c10*/  IADD3 R21, P3, PT, R24.reuse, 0x3800, RZ ;  /* 0x0000380018157810 */ /* 0x040fe20007f7e0ff */
[----:B------:R-:W-:Y:S01]  /*6c20*/  IMAD.X R33, RZ, RZ, R25, P4 ;  /* 0x000000ffff217224 */ /* 0x000fe200020e0619 */
[----:B------:R-:W-:Y:S01]  /*6c30*/  SHF.R.U64 R8, R7, 0x3, R51 ;  /* 0x0000000307087819 */ /* 0x000fe20000001233 */
[----:B------:R4:W-:Y:S01]  /*6c40*/  ST.E desc[UR48][R54.64], RZ ;  /* 0x000000ff36007985 */ /* 0x0009e2000c101930 */
[----:B------:R-:W-:Y:S01]  /*6c50*/  SHF.R.U64 R4, R11, 0x3, R47 ;  /* 0x000000030b047819 */ /* 0x000fe2000000122f */
[----:B------:R-:W-:Y:S01]  /*6c60*/  IMAD.X R31, RZ, RZ, R25, P3 ;  /* 0x000000ffff1f7224 */ /* 0x000fe200018e0619 */
[----:B------:R-:W-:-:S02]  /*6c70*/  IADD3 R22, P2, PT, R24, 0x3a00, RZ ;  /* 0x00003a0018167810 */ /* 0x000fc40007f5e0ff */
[----:B------:R-:W-:Y:S02]  /*6c80*/  SHF.R.U64 R10, R9, 0x3, R49 ;  /* 0x00000003090a7819 */ /* 0x000fe40000001231 */
[----:B------:R-:W-:Y:S01]  /*6c90*/  LOP3.LUT R52, R5, 0x30, R6, 0x78, !PT ;  /* 0x0000003005347812 */ /* 0x000fe200078e7806 */
[----:B------:R-:W-:Y:S01]  /*6ca0*/  IMAD.X R29, RZ, RZ, R25, P2 ;  /* 0x000000ffff1d7224 */ /* 0x000fe200010e0619 */
[----:B------:R-:W-:Y:S02]  /*6cb0*/  SHF.R.U64 R3, R12, 0x3, R45 ;  /* 0x000000030c037819 */ /* 0x000fe4000000122d */
[C---:B------:R-:W-:Y:S01]  /*6cc0*/  IADD3 R23, P1, PT, R24.reuse, 0x3c00, RZ ;  /* 0x00003c0018177810 */ /* 0x040fe20007f3e0ff */
[----:B------:R4:W-:Y:S01]  /*6cd0*/  ST.E desc[UR48][R52.64], RZ ;  /* 0x000000ff34007985 */ /* 0x0009e2000c101930 */
[----:B------:R-:W-:Y:S02]  /*6ce0*/  SHF.R.U64 R6, R13, 0x3, R43 ;  /* 0x000000030d067819 */ /* 0x000fe4000000122b */
[----:B------:R-:W-:Y:S01]  /*6cf0*/  IADD3 R24, P0, PT, R24, 0x3e00, RZ ;  /* 0x00003e0018187810 */ /* 0x000fe20007f1e0ff */
[----:B------:R-:W-:Y:S01]  /*6d00*/  IMAD.X R27, RZ, RZ, R25, P1 ;  /* 0x000000ffff1b7224 */ /* 0x000fe200008e0619 */
[----:B------:R-:W-:-:S02]  /*6d10*/  SHF.R.U64 R5, R14, 0x3, R41 ;  /* 0x000000030e057819 */ /* 0x000fc40000001229 */
[----:B------:R-:W-:Y:S01]  /*6d20*/  LOP3.LUT R50, R7, 0x30, R8, 0x78, !PT ;  /* 0x0000003007327812 */ /* 0x000fe200078e7808 */
[----:B------:R-:W-:Y:S01]  /*6d30*/  IMAD.X R25, RZ, RZ, R25, P0 ;  /* 0x000000ffff197224 */ /* 0x000fe200000e0619 */
[----:B------:R-:W-:Y:S02]  /*6d40*/  LOP3.LUT R46, R11, 0x30, R4, 0x78, !PT ;  /* 0x000000300b2e7812 */ /* 0x000fe400078e7804 */
[----:B------:R-:W-:Y:S01]  /*6d50*/  LOP3.LUT R48, R9, 0x30, R10, 0x78, !PT ;  /* 0x0000003009307812 */ /* 0x000fe200078e780a */
[----:B------:R4:W-:Y:S01]  /*6d60*/  ST.E desc[UR48][R50.64], RZ ;  /* 0x000000ff32007985 */ /* 0x0009e2000c101930 */
[----:B------:R-:W-:Y:S02]  /*6d70*/  LOP3.LUT R44, R12, 0x30, R3, 0x78, !PT ;  /* 0x000000300c2c7812 */ /* 0x000fe400078e7803 */
[----:B------:R-:W-:Y:S01]  /*6d80*/  SHF.R.U64 R4, R15, 0x3, R39 ;  /* 0x000000030f047819 */ /* 0x000fe20000001227 */
[----:B------:R4:W-:Y:S01]  /*6d90*/  ST.E desc[UR48][R48.64], RZ ;  /* 0x000000ff30007985 */ /* 0x0009e2000c101930 */
[----:B------:R-:W-:-:S02]  /*6da0*/  LOP3.LUT R42, R13, 0x30, R6, 0x78, !PT ;  /* 0x000000300d2a7812 */ /* 0x000fc400078e7806 */
[----:B------:R-:W-:Y:S01]  /*6db0*/  SHF.R.U64 R3, R18, 0x3, R37 ;  /* 0x0000000312037819 */ /* 0x000fe20000001225 */
[----:B------:R4:W-:Y:S01]  /*6dc0*/  ST.E desc[UR48][R46.64], RZ ;  /* 0x000000ff2e007985 */ /* 0x0009e2000c101930 */
[----:B------:R-:W-:Y:S02]  /*6dd0*/  LOP3.LUT R40, R14, 0x30, R5, 0x78, !PT ;  /* 0x000000300e287812 */ /* 0x000fe400078e7805 */
[----:B------:R-:W-:Y:S01]  /*6de0*/  SHF.R.U64 R6, R19, 0x3, R35 ;  /* 0x0000000313067819 */ /* 0x000fe20000001223 */
[----:B------:R4:W-:Y:S01]  /*6df0*/  ST.E desc[UR48][R44.64], RZ ;  /* 0x000000ff2c007985 */ /* 0x0009e2000c101930 */
[----:B------:R-:W-:Y:S02]  /*6e00*/  SHF.R.U64 R5, R20, 0x3, R33 ;  /* 0x0000000314057819 */ /* 0x000fe40000001221 */
[----:B------:R-:W-:Y:S01]  /*6e10*/  LOP3.LUT R38, R15, 0x30, R4, 0x78, !PT ;  /* 0x000000300f267812 */ /* 0x000fe200078e7804 */
[----:B------:R4:W-:Y:S01]  /*6e20*/  ST.E desc[UR48][R42.64], RZ ;  /* 0x000000ff2a007985 */ /* 0x0009e2000c101930 */
[----:B------:R-:W-:-:S02]  /*6e30*/  LOP3.LUT R36, R18, 0x30, R3, 0x78, !PT ;  /* 0x0000003012247812 */ /* 0x000fc400078e7803 */
[----:B------:R-:W-:Y:S01]  /*6e40*/  SHF.R.U64 R4, R21, 0x3, R31 ;  /* 0x0000000315047819 */ /* 0x000fe2000000121f */
[----:B------:R4:W-:Y:S01]  /*6e50*/  ST.E desc[UR48][R40.64], RZ ;  /* 0x000000ff28007985 */ /* 0x0009e2000c101930 */
[----:B------:R-:W-:Y:S02]  /*6e60*/  LOP3.LUT R34, R19, 0x30, R6, 0x78, !PT ;  /* 0x0000003013227812 */ /* 0x000fe400078e7806 */
[----:B------:R-:W-:Y:S01]  /*6e70*/  SHF.R.U64 R3, R22, 0x3, R29 ;  /* 0x0000000316037819 */ /* 0x000fe2000000121d */
[----:B------:R4:W-:Y:S01]  /*6e80*/  ST.E desc[UR48][R38.64], RZ ;  /* 0x000000ff26007985 */ /* 0x0009e2000c101930 */
[----:B------:R-:W-:Y:S02]  /*6e90*/  LOP3.LUT R32, R20, 0x30, R5, 0x78, !PT ;  /* 0x0000003014207812 */ /* 0x000fe400078e7805 */
[----:B------:R-:W-:Y:S01]  /*6ea0*/  SHF.R.U64 R6, R23, 0x3, R27 ;  /* 0x0000000317067819 */ /* 0x000fe2000000121b */
[----:B------:R4:W-:Y:S01]  /*6eb0*/  ST.E desc[UR48][R36.64], RZ ;  /* 0x000000ff24007985 */ /* 0x0009e2000c101930 */
[----:B------:R-:W-:-:S02]  /*6ec0*/  SHF.R.U64 R5, R24, 0x3, R25 ;  /* 0x0000000318057819 */ /* 0x000fc40000001219 */
[----:B------:R-:W-:Y:S01]  /*6ed0*/  LOP3.LUT R30, R21, 0x30, R4, 0x78, !PT ;  /* 0x00000030151e7812 */ /* 0x000fe200078e7804 */
[----:B------:R4:W-:Y:S01]  /*6ee0*/  ST.E desc[UR48][R34.64], RZ ;  /* 0x000000ff22007985 */ /* 0x0009e2000c101930 */
[----:B------:R-:W-:Y:S02]  /*6ef0*/  LOP3.LUT R28, R22, 0x30, R3, 0x78, !PT ;  /* 0x00000030161c7812 */ /* 0x000fe400078e7803 */
[----:B------:R-:W-:Y:S01]  /*6f00*/  LOP3.LUT R26, R23, 0x30, R6, 0x78, !PT ;  /* 0x00000030171a7812 */ /* 0x000fe200078e7806 */
[----:B------:R4:W-:Y:S01]  /*6f10*/  ST.E desc[UR48][R32.64], RZ ;  /* 0x000000ff20007985 */ /* 0x0009e2000c101930 */
[----:B------:R-:W-:-:S03]  /*6f20*/  LOP3.LUT R24, R24, 0x30, R5, 0x78, !PT ;  /* 0x0000003018187812 */ /* 0x000fc600078e7805 */
[----:B------:R4:W-:Y:S04]  /*6f30*/  ST.E desc[UR48][R30.64], RZ ;  /* 0x000000ff1e007985 */ /* 0x0009e8000c101930 */
[----:B------:R4:W-:Y:S04]  /*6f40*/  ST.E desc[UR48][R28.64], RZ ;  /* 0x000000ff1c007985 */ /* 0x0009e8000c101930 */
[----:B------:R4:W-:Y:S04]  /*6f50*/  ST.E desc[UR48][R26.64], RZ ;  /* 0x000000ff1a007985 */ /* 0x0009e8000c101930 */
[----:B------:R4:W-:Y:S01]  /*6f60*/  ST.E desc[UR48][R24.64], RZ ;  /* 0x000000ff18007985 */ /* 0x0009e2000c101930 */
[----:B------:R-:W-:Y:S01]  /*6f70*/  @!PT LDS RZ, [RZ] ;  /* 0x00000000fffff984 */ /* 0x000fe20000000800 */
[----:B------:R-:W-:Y:S01]  /*6f80*/  @!PT LDS RZ, [RZ] ;  /* 0x00000000fffff984 */ /* 0x000fe20000000800 */
[----:B------:R-:W-:Y:S01]  /*6f90*/  @!PT LDS RZ, [RZ] ;  /* 0x00000000fffff984 */ /* 0x000fe20000000800 */
[----:B------:R-:W-:Y:S01]  /*6fa0*/  @!PT LDS RZ, [RZ] ;  /* 0x00000000fffff984 */ /* 0x000fe20000000800 */
[----:B------:R2:W-:Y:S06]  /*6fb0*/  MEMBAR.ALL.CTA ;  /* 0x0000000000007992 */ /* 0x0005ec0000008000 */
[----:B--2---:R-:W2:Y:S01]  /*6fc0*/  FENCE.VIEW.ASYNC.S ;  /* 0x00000000000073c6 */ /* 0x004ea20000000000 */
[----:B------:R-:W-:Y:S05]  /*6fd0*/  BRA.U UP0, `(.L_x_154) ;  /* 0x0000000100047547 */ /* 0x000fea000b800000 */
[----:B------:R-:W-:Y:S05]  /*6fe0*/  BPT.TRAP 0x1 ;  /* 0x000000040000795c */ /* 0x000fea0000300000 */
.L_x_154:
[----:B------:R-:W-:-:S05]  /*6ff0*/  HFMA2 R3, -RZ, RZ, 0, 5.9604644775390625e-08 ;  /* 0x00000001ff037431 */ /* 0x000fca00000001ff */
[----:B------:R-:W-:-:S04]  /*7000*/  SHF.L.U32 R3, R3, 0x1f, RZ ;  /* 0x0000001f03037819 */ /* 0x000fc800000006ff */
[----:B--2---:R-:W2:Y:S02]  /*7010*/  SYNCS.PHASECHK.TRANS64.TRYWAIT P0, [R16+URZ+0xa0c8], R3 ;  /* 0x00a0c803100075a7 */ /* 0x004ea400080011ff */
[----:B--2---:R-:W-:Y:S05]  /*7020*/  @!P0 BRA `(.L_x_155) ;  /* 0x0000012000208947 */ /* 0x004fea0003800000 */
.L_x_390:
[----:B------:R-:W-:Y:S05]  /*7030*/  @!P6 BRA `(.L_x_156) ;  /* 0x000000000094e947 */ /* 0x000fea0003800000 */
[----:B------:R-:W5:Y:S01]  /*7040*/  LDCU UR4, c[0x0][0x380] ;  /* 0x00007000ff0477ac */ /* 0x000f620008000800 */
[----:B------:R-:W-:Y:S01]  /*7050*/  IMAD.U32 R4, RZ, RZ, UR39 ;  /* 0x00000027ff047e24 */ /* 0x000fe2000f8e00ff */
[----:B------:R-:W-:Y:S04]  /*7060*/  BSSY.RECONVERGENT B0, `(.L_x_156) ;  /* 0x0000022000007945 */ /* 0x000fe80003800200 */
[----:B------:R-:W-:-:S04]  /*7070*/  IADD3 R17, PT, PT, R4, 0x80, R17 ;  /* 0x0000008004117810 */ /* 0x000fc80007ffe011 */
[----:B-----5:R-:W-:-:S13]  /*7080*/  ISETP.GE.AND P0, PT, R17, UR4, PT ;  /* 0x0000000411007c0c */ /* 0x020fda000bf06270 */
[----:B------:R-:W-:Y:S05]  /*7090*/  @P0 BRA `(.L_x_157) ;  /* 0x0000000000780947 */ /* 0x000fea0003800000 */
[----:B------:R-:W5:Y:S01]  /*70a0*/  LDCU UR7, c[0x0][0x38c] ;  /* 0x00007180ff0777ac */ /* 0x000f620008000800 */
[----:B------:R-:W-:Y:S01]  /*70b0*/  MOV R4, RZ ;  /* 0x000000ff00047202 */ /* 0x000fe20000000f00 */
[----:B------:R-:W1:Y:S01]  /*70c0*/  LDCU UR6, c[0x0][0x890] ;  /* 0x00011200ff0677ac */ /* 0x000e620008000800 */
[----:B------:R-:W4:Y:S01]  /*70d0*/  LDCU.64 UR4, c[0x0][0x888] ;  /* 0x00011100ff0477ac */ /* 0x000f220008000a00 */
[----:B-----5:R-:W5:Y:S01]  /*70e0*/  I2F.U32.RP R7, UR7 ;  /* 0x0000000700077d06 */ /* 0x020f620008209000 */
[----:B------:R-:W-:Y:S01]  /*70f0*/  ISETP.NE.U32.AND P0, PT, RZ, UR7, PT ;  /* 0x00000007ff007c0c */ /* 0x000fe2000bf05070 */
[----:B-1----:R-:W-:-:S06]  /*7100*/  IMAD R2, R2, UR6, R17 ;  /* 0x0000000602027c24 */ /* 0x002fcc000f8e0211 */
[----:B-----5:R-:W1:Y:S02]  /*7110*/  MUFU.RCP R6, R7 ;  /* 0x0000000700067308 */ /* 0x020e640000001000 */
[----:B-1----:R-:W-:-:S06]  /*7120*/  IADD3 R6, PT, PT, R6, 0xffffffe, RZ ;  /* 0x0ffffffe06067810 */ /* 0x002fcc0007ffe0ff */
[----:B------:R-:W2:Y:S02]  /*7130*/  F2I.FTZ.U32.TRUNC.NTZ R5, R6 ;  /* 0x0000000600057305 */ /* 0x000ea4000021f000 */
[----:B--2---:R-:W-:-:S05]  /*7140*/  IADD3 R3, PT, PT, RZ, -R5, RZ ;  /* 0x80000005ff037210 */ /* 0x004fca0007ffe0ff */
[----:B------:R-:W-:-:S04]  /*7150*/  IMAD R3, R3, UR7, RZ ;  /* 0x0000000703037c24 */ /* 0x000fc8000f8e02ff */
[----:B------:R-:W-:-:S06]  /*7160*/  IMAD.HI.U32 R3, R5, R3, R4 ;  /* 0x0000000305037227 */ /* 0x000fcc00078e0004 */
        /* <DEDUP_REMOVED lines=11> */
[----:B----4-:R-:W-:-:S04]  /*7220*/  IMAD R2, R3, UR5, R2 ;  /* 0x0000000503027c24 */ /* 0x010fc8000f8e0202 */
[----:B------:R-:W-:Y:S01]  /*7230*/  IMAD R7, R7, UR7, R0 ;  /* 0x0000000707077c24 */ /* 0x000fe2000f8e0200 */
[----:B------:R-:W-:-:S03]  /*7240*/  MOV R0, 0xff800000 ;  /* 0xff80000000007802 */ /* 0x000fc60000000f00 */
[----:B------:R-:W-:-:S04]  /*7250*/  IMAD R7, R7, UR4, R2 ;  /* 0x0000000407077c24 */ /* 0x000fc8000f8e0202 */
[----:B-1----:R-:W-:-:S05]  /*7260*/  IMAD.WIDE.U32 R4, R7, 0x4, R4 ;  /* 0x0000000407047825 */ /* 0x002fca00078e0004 */
[----:B------:R1:W-:Y:S02]  /*7270*/  STG.E desc[UR48][R4.64], R0 ;  /* 0x0000000004007986 */ /* 0x0003e4000c101930 */
.L_x_157:
[----:B------:R-:W-:Y:S05]  /*7280*/  BSYNC.RECONVERGENT B0 ;  /* 0x0000000000007941 */ /* 0x000fea0003800200 */
.L_x_156:
[----:B------:R-:W-:Y:S01]  /*7290*/  @!PT LDS RZ, [RZ] ;  /* 0x00000000fffff984 */ /* 0x000fe20000000800 */
[----:B------:R-:W-:Y:S01]  /*72a0*/  @!PT LDS RZ, [RZ] ;  /* 0x00000000fffff984 */ /* 0x000fe20000000800 */
[----:B------:R-:W-:Y:S01]  /*72b0*/  @!PT LDS RZ, [RZ] ;  /* 0x00000000fffff984 */ /* 0x000fe20000000800 */
[----:B------:R-:W-:Y:S01]  /*72c0*/  @!PT LDS RZ, [RZ] ;  /* 0x00000000fffff984 */ /* 0x000fe20000000800 */
[----:B------:R5:W-:Y:S06]  /*72d0*/  MEMBAR.ALL.CTA ;  /* 0x0000000000007992 */ /* 0x000bec0000008000 */
[----:B-----5:R-:W1:Y:S01]  /*72e0*/  FENCE.VIEW.ASYNC.S ;  /* 0x00000000000073c6 */ /* 0x020e620000000000 */
[----:B------:R-:W-:-:S09]  /*72f0*/  UISETP.NE.AND UP0, UPT, UR38, URZ, UPT ;  /* 0x000000ff2600728c */ /* 0x000fd2000bf05270 */
[----:B------:R-:W-:Y:S05]  /*7300*/  BRA.U UP0, `(.L_x_158) ;  /* 0x0000000100047547 */ /* 0x000fea000b800000 */
[----:B------:R-:W-:Y:S05]  /*7310*/  BPT.TRAP 0x1 ;  /* 0x000000040000795c */ /* 0x000fea0000300000 */
.L_x_158:
[----:B-1----:R-:W-:Y:S01]  /*7320*/  SYNCS.ARRIVE.TRANS64.A1T0 RZ, [R16+URZ+0xa0b8], RZ ;  /* 0x00a0b8ff10ff79a7 */ /* 0x002fe200081000ff */
[----:B------:R-:W-:Y:S05]  /*7330*/  EXIT ;  /* 0x000000000000794d */ /* 0x000fea0003800000 */
.L_x_87:
[----:B------:R-:W-:Y:S01]  /*7340*/  UIADD3 UR5, UPT, UPT, UR5, 0x7f, URZ ;  /* 0x0000007f05057890 */ /* 0x000fe2000fffe0ff */
[C---:B------:R-:W-:Y:S01]  /*7350*/  IMAD.U32 R56, R18.reuse, 0x10000, RZ ;  /* 0x0001000012387824 */ /* 0x040fe200078e00ff */
[----:B------:R-:W-:Y:S01]  /*7360*/  UISETP.NE.AND UP1, UPT, UR37, URZ, UPT ;  /* 0x000000ff2500728c */ /* 0x000fe2000bf25270 */
[C---:B------:R-:W-:Y:S01]  /*7370*/  LOP3.LUT R16, R18.reuse, 0x1f, RZ, 0xc0, !PT ;  /* 0x0000001f12107812 */ /* 0x040fe200078ec0ff */
[----:B------:R-:W-:Y:S01]  /*7380*/  USHF.R.S32.HI UR4, URZ, 0x1f, UR5 ;  /* 0x0000001fff047899 */ /* 0x000fe20008011405 */
[----:B------:R-:W-:Y:S01]  /*7390*/  LOP3.LUT R2, R18, 0x7f, RZ, 0xc0, !PT ;  /* 0x0000007f12027812 */ /* 0x000fe200078ec0ff */
[----:B------:R-:W-:Y:S01]  /*73a0*/  ULEA UR40, UR40, 0x2, 0x1 ;  /* 0x0000000228287891 */ /* 0x000fe2000f8e08ff */
[----:B------:R-:W-:Y:S01]  /*73b0*/  LOP3.LUT R56, R56, 0x600000, RZ, 0xc0, !PT ;  /* 0x0060000038387812 */ /* 0x000fe200078ec0ff */
[----:B------:R-:W-:Y:S02]  /*73c0*/  ULEA.HI UR4, UR4, UR5, URZ, 0x7 ;  /* 0x0000000504047291 */ /* 0x000fe4000f8f38ff */
[----:B------:R-:W-:Y:S01]  /*73d0*/  ULOP3.LUT UR40, UR40, 0x1fffffe, URZ, 0xc0, !UPT ;  /* 0x01fffffe28287892 */ /* 0x000fe2000f8ec0ff */
[----:B------:R-:W-:Y:S01]  /*73e0*/  LOP3.LUT R57, R56, 0x80, RZ, 0xfc, !PT ;  /* 0x0000008038397812 */ /* 0x000fe200078efcff */
[----:B------:R-:W-:-:S04]  /*73f0*/  USHF.R.S32.HI UR4, URZ, 0x7, UR4 ;  /* 0x00000007ff047899 */ /* 0x000fc80008011404 */
[----:B------:R-:W-:-:S04]  /*7400*/  UISETP.LT.AND UP0, UPT, UR4, UR40, UPT ;  /* 0x000000280400728c */ /* 0x000fc8000bf01270 */
[----:B------:R-:W-:Y:S01]  /*7410*/  USEL UR45, UR4, UR40, UP0 ;  /* 0x00000028042d7287 */ /* 0x000fe20008000000 */
[----:B------:R-:W-:Y:S11]  /*7420*/  BRA.U !UP1, `(.L_x_159) ;  /* 0x0000000109047547 */ /* 0x000ff6000b800000 */
[----:B------:R-:W-:Y:S05]  /*7430*/  BPT.TRAP 0x1 ;  /* 0x000000040000795c */ /* 0x000fea0000300000 */
.L_x_159:
[----:B------:R-:W1:Y:S01]  /*7440*/  S2UR UR40, SR_CgaCtaId ;  /* 0x00000000002879c3 */ /* 0x000e620000008800 */
[----:B------:R-:W-:Y:S01]  /*7450*/  UMOV UR39, 0x400 ;  /* 0x0000040000277882 */ /* 0x000fe20000000000 */
[----:B------:R-:W-:Y:S01]  /*7460*/  SHF.L.U32 R3, RZ, 0x1f, RZ ;  /* 0x0000001fff037819 */ /* 0x000fe200000006ff */
[----:B-1----:R-:W-:-:S09]  /*7470*/  ULEA UR39, UR40, UR39, 0x18 ;  /* 0x0000002728277291 */ /* 0x002fd2000f8ec0ff */
[----:B------:R-:W1:Y:S02]  /*7480*/  SYNCS.PHASECHK.TRANS64.TRYWAIT P0, [UR39+0xa070], R3 ;  /* 0x00a07003ff0075a7 */ /* 0x000e640008001127 */
[----:B-1----:R-:W-:Y:S05]  /*7490*/  @!P0 BRA `(.L_x_160) ;  /* 0x0000011c00188947 */ /* 0x002fea0003800000 */
.L_x_391:
[----:B------:R-:W-:-:S09]  /*74a0*/  UISETP.NE.AND UP0, UPT, UR37, URZ, UPT ;  /* 0x000000ff2500728c */ /* 0x000fd2000bf05270 */
[----:B------:R-:W-:Y:S05]  /*74b0*/  BRA.U !UP0, `(.L_x_161) ;  /* 0x0000000108047547 */ /* 0x000fea000b800000 */
[----:B------:R-:W-:Y:S05]  /*74c0*/  BPT.TRAP 0x1 ;  /* 0x000000040000795c */ /* 0x000fea0000300000 */
.L_x_161:
[----:B------:R-:W-:Y:S02]  /*74d0*/  UIADD3 UR44, UPT, UPT, UR39, 0xa078, URZ ;  /* 0x0000a078272c7890 */ /* 0x000fe4000fffe0ff */
[----:B------:R-:W-:Y:S02]  /*74e0*/  UISETP.NE.AND UP0, UPT, UR36, URZ, UPT ;  /* 0x000000ff2400728c */ /* 0x000fe4000bf05270 */
[----:B------:R-:W-:-:S09]  /*74f0*/  UPRMT UR4, UR40, 0x654, UR44 ;  /* 0x0000065428047896 */ /* 0x000fd2000800002c */
[----:B------:R-:W-:Y:S01]  /*7500*/  SYNCS.ARRIVE.TRANS64.RED.A1T0 RZ, [UR4], RZ ;  /* 0x000000ffffff79a7 */ /* 0x000fe20008100404 */
[----:B------:R-:W-:Y:S05]  /*7510*/  BRA.U !UP0, `(.L_x_162) ;  /* 0x0000000108047547 */ /* 0x000fea000b800000 */
[----:B------:R-:W-:Y:S05]  /*7520*/  BPT.TRAP 0x1 ;  /* 0x000000040000795c */ /* 0x000fea0000300000 */
.L_x_162:
[----:B------:R-:W2:Y:S01]  /*7530*/  SYNCS.PHASECHK.TRANS64.TRYWAIT P0, [UR39+0xa080], R3 ;  /* 0x00a08003ff0075a7 */ /* 0x000ea20008001127 */
[----:B------:R-:W-:Y:S01]  /*7540*/  UMOV UR43, URZ ;  /* 0x000000ff002b7c82 */ /* 0x000fe20008000000 */
[----:B--2---:R-:W-:Y:S05]  /*7550*/  @!P0 BRA `(.L_x_163) ;  /* 0x0000011c00008947 */ /* 0x004fea0003800000 */
.L_x_392:
[----:B------:R-:W-:Y:S01]  /*7560*/  UISETP.GE.AND UP0, UPT, UR45, 0x2, UPT ;  /* 0x000000022d00788c */ /* 0x000fe2000bf06270 */
[----:B------:R-:W-:Y:S01]  /*7570*/  HFMA2 R18, -RZ, RZ, 0, 5.9604644775390625e-08 ;  /* 0x00000001ff127431 */ /* 0x000fe200000001ff */
[----:B------:R-:W-:-:S07]  /*7580*/  UMOV UR42, 0x1 ;  /* 0x00000001002a7882 */ /* 0x000fce0000000000 */
[----:B------:R-:W-:Y:S05]  /*7590*/  BRA.U !UP0, `(.L_x_164) ;  /* 0x0000001508387547 */ /* 0x000fea000b800000 */
[C---:B------:R-:W-:Y:S01]  /*75a0*/  VIADD R60, R56.reuse, 0x100 ;  /* 0x00000100383c7836 */ /* 0x040fe20000000000 */
[----:B------:R-:W-:Y:S01]  /*75b0*/  LOP3.LUT R59, R17, 0x3, RZ, 0xc0, !PT ;  /* 0x00000003113b7812 */ /* 0x000fe200078ec0ff */
[C---:B------:R-:W-:Y:S01]  /*75c0*/  VIADD R58, R56.reuse, 0x110 ;  /* 0x00000110383a7836 */ /* 0x040fe20000000000 */
[----:B------:R-:W-:Y:S01]  /*75d0*/  SHF.R.U32.HI R23, RZ, 0x15, R57 ;  /* 0x00000015ff177819 */ /* 0x000fe20000011639 */
[C---:B------:R-:W-:Y:S01]  /*75e0*/  VIADD R22, R56.reuse, 0x180 ;  /* 0x0000018038167836 */ /* 0x040fe20000000000 */
[----:B------:R-:W-:Y:S01]  /*75f0*/  SHF.R.U32.HI R60, RZ, 0x15, R60 ;  /* 0x00000015ff3c7819 */ /* 0x000fe2000001163c */
[----:B------:R-:W-:Y:S01]  /*7600*/  VIADD R19, R56, 0x190 ;  /* 0x0000019038137836 */ /* 0x000fe20000000000 */
[----:B------:R-:W-:Y:S01]  /*7610*/  SHF.R.U32.HI R58, RZ, 0x15, R58 ;  /* 0x00000015ff3a7819 */ /* 0x000fe2000001163a */
[----:B------:R-:W-:Y:S01]  /*7620*/  IMAD.MOV.U32 R18, RZ, RZ, 0x1 ;  /* 0x00000001ff127424 */ /* 0x000fe200078e00ff */
[----:B------:R-:W-:Y:S01]  /*7630*/  SHF.R.U32.HI R22, RZ, 0x15, R22 ;  /* 0x00000015ff167819 */ /* 0x000fe20000011616 */
[----:B------:R-:W-:Y:S01]  /*7640*/  UMOV UR43, URZ ;  /* 0x000000ff002b7c82 */ /* 0x000fe20008000000 */
[----:B------:R-:W-:Y:S01]  /*7650*/  SHF.R.U32.HI R19, RZ, 0x15, R19 ;  /* 0x00000015ff137819 */ /* 0x000fe20000011613 */
[----:B------:R-:W-:-:S06]  /*7660*/  UMOV UR41, URZ ;  /* 0x000000ff00297c82 */ /* 0x000fcc0008000000 */
.L_x_188:
[----:B------:R-:W-:Y:S01]  /*7670*/  UISETP.NE.AND UP0, UPT, UR37, URZ, UPT ;  /* 0x000000ff2500728c */ /* 0x000fe2000bf05270 */
[----:B------:R-:W-:Y:S01]  /*7680*/  UMOV UR4, UR45 ;  /* 0x0000002d00047c82 */ /* 0x000fe20008000000 */
[----:B------:R-:W-:Y:S02]  /*7690*/  UIADD3 UR45, UPT, UPT, UR45, -0x1, URZ ;  /* 0xffffffff2d2d7890 */ /* 0x000fe4000fffe0ff */
[----:B------:R-:W-:Y:S01]  /*76a0*/  UISETP.GT.U32.AND UP1, UPT, UR4, 0x2, UPT ;  /* 0x000000020400788c */ /* 0x000fe2000bf24070 */
[----:B------:R-:W-:-:S03]  /*76b0*/  UMOV UR42, UR41 ;  /* 0x00000029002a7c82 */ /* 0x000fc60008000000 */
[----:B------:R-:W-:Y:S01]  /*76c0*/  UP2UR UR46, UPR, URZ, 0x2 ;  /* 0x00000002ff2e7883 */ /* 0x000fe20008000000 */
[----:B--234-:R-:W-:Y:S11]  /*76d0*/  BRA.U !UP0, `(.L_x_165) ;  /* 0x0000000108047547 */ /* 0x01cff6000b800000 */
[----:B------:R-:W-:Y:S05]  /*76e0*/  BPT.TRAP 0x1 ;  /* 0x000000040000795c */ /* 0x000fea0000300000 */
.L_x_165:
[----:B-1----:R-:W-:-:S04]  /*76f0*/  SHF.L.U32 R3, R18, 0x1f, RZ ;  /* 0x0000001f12037819 */ /* 0x002fc800000006ff */
[----:B------:R-:W1:Y:S02]  /*7700*/  SYNCS.PHASECHK.TRANS64.TRYWAIT P0, [UR39+0xa070], R3 ;  /* 0x00a07003ff0075a7 */ /* 0x000e640008001127 */
[----:B-1----:R-:W-:Y:S05]  /*7710*/  @!P0 BRA `(.L_x_166) ;  /* 0x0000011800a88947 */ /* 0x002fea0003800000 */
.L_x_393:
[----:B------:R-:W-:Y:S01]  /*7720*/  R2UR UR4, R56 ;  /* 0x00000000380472ca */ /* 0x000fe200000e0000 */
[----:B------:R-:W-:Y:S01]  /*7730*/  UISETP.NE.AND UP0, UPT, UR38, URZ, UPT ;  /* 0x000000ff2600728c */ /* 0x000fe2000bf05270 */
[----:B------:R-:W-:Y:S01]  /*7740*/  PLOP3.LUT P0, PT, PT, PT, PT, 0x80, 0x8 ;  /* 0x000000000008781c */ /* 0x000fe20003f0f070 */
[----:B------:R-:W-:-:S10]  /*7750*/  IMAD.MOV.U32 R61, RZ, RZ, 0x3f800000 ;  /* 0x3f800000ff3d7424 */ /* 0x000fd400078e00ff */
[----:B------:R-:W2:Y:S02]  /*7760*/  LDTM.x2 R4, tmem[UR4] ;  /* 0x00000004000479ee */ /* 0x000ea400080c0000 */
[----:B--2---:R-:W-:-:S13]  /*7770*/  FSETP.NEU.AND P2, PT, R4, R5, PT ;  /* 0x000000050400720b */ /* 0x004fda0003f4d000 */
[----:B-1----:R-:W1:Y:S01]  /*7780*/  @P2 LDC R0, c[0x0][0x704] ;  /* 0x0001c100ff002b82 */ /* 0x002e620000000800 */
[----:B------:R-:W-:-:S04]  /*7790*/  @P2 FADD R5, R4, -R5 ;  /* 0x8000000504052221 */ /* 0x000fc80000000000 */
[----:B-1----:R-:W-:-:S05]  /*77a0*/  @P2 FMUL R5, R5, R0 ;  /* 0x0000000005052220 */ /* 0x002fca0000400000 */
[----:B------:R-:W-:-:S04]  /*77b0*/  @P2 FSETP.GEU.AND P1, PT, R5, -126, PT ;  /* 0xc2fc00000500280b */ /* 0x000fc80003f2e000 */
[----:B------:R-:W-:-:S13]  /*77c0*/  @P2 PLOP3.LUT P0, PT, P1, PT, PT, 0x80, 0x8 ;  /* 0x000000000008281c */ /* 0x000fda0000f0f070 */
[----:B------:R-:W-:-:S04]  /*77d0*/  @!P0 FMUL R5, R5, 0.5 ;  /* 0x3f00000005058820 */ /* 0x000fc80000400000 */
[----:B------:R-:W1:Y:S02]  /*77e0*/  @P2 MUFU.EX2 R0, R5 ;  /* 0x0000000500002308 */ /* 0x000e640000000800 */
[----:B-1----:R-:W-:-:S05]  /*77f0*/  @!P0 FMUL R0, R0, R0 ;  /* 0x0000000000008220 */ /* 0x002fca0000400000 */
[----:B------:R-:W-:Y:S01]  /*7800*/  @P2 MOV R61, R0 ;  /* 0x00000000003d2202 */ /* 0x000fe20000000f00 */
[----:B------:R-:W-:Y:S06]  /*7810*/  BRA.U UP0, `(.L_x_167) ;  /* 0x0000000100047547 */ /* 0x000fec000b800000 */
[----:B------:R-:W-:Y:S05]  /*7820*/  BPT.TRAP 0x1 ;  /* 0x000000040000795c */ /* 0x000fea0000300000 */
.L_x_167:
[----:B------:R-:W-:Y:S01]  /*7830*/  IMAD.U32 R3, RZ, RZ, UR43 ;  /* 0x0000002bff037e24 */ /* 0x000fe2000f8e00ff */
[----:B------:R-:W-:-:S04]  /*7840*/  FSETP.NEU.AND P1, PT, R61, 1, PT ;  /* 0x3f8000003d00780b */ /* 0x000fc80003f2d000 */
[----:B------:R-:W-:-:S04]  /*7850*/  SHF.L.U32 R3, R3, 0x1f, RZ ;  /* 0x0000001f03037819 */ /* 0x000fc800000006ff */
[----:B------:R-:W1:Y:S02]  /*7860*/  SYNCS.PHASECHK.TRANS64.TRYWAIT P0, [UR39+0xa090], R3 ;  /* 0x00a09003ff0075a7 */ /* 0x000e640008001127 */
[----:B-1----:R-:W-:Y:S05]  /*7870*/  @!P0 BRA `(.L_x_168) ;  /* 0x0000011800688947 */ /* 0x002fea0003800000 */
.L_x_394:
[----:B------:R-:W-:-:S13]  /*7880*/  VOTE.ANY P1, P1 ;  /* 0x0000000000ff7806 */ /* 0x000fda0000820100 */
[----:B------:R-:W-:Y:S05]  /*7890*/  @!P1 BRA `(.L_x_169) ;  /* 0x0000000400989947 */ /* 0x000fea0003800000 */
[----:B------:R-:W-:-:S13]  /*78a0*/  ISETP.NE.AND P0, PT, R59, R60, PT ;  /* 0x0000003c3b00720c */ /* 0x000fda0003f05270 */
[----:B------:R-:W-:Y:S05]  /*78b0*/  @!P0 BRA `(.L_x_170) ;  /* 0x0000000000408947 */ /* 0x000fea0003800000 */
[----:B------:R-:W-:Y:S01]  /*78c0*/  MOV R14, 0x8 ;  /* 0x00000008000e7802 */ /* 0x000fe20000000f00 */
[----:B------:R-:W2:Y:S01]  /*78d0*/  LDCU.64 UR8, c[0x4][0xb0] ;  /* 0x01001600ff0877ac */ /* 0x000ea20008000a00 */
[----:B------:R-:W-:Y:S02]  /*78e0*/  HFMA2 R12, -RZ, RZ, 0, 5.9604644775390625e-08 ;  /* 0x00000001ff0c7431 */ /* 0x000fe400000001ff */
[----:B------:R-:W-:Y:S01]  /*78f0*/  IMAD.MOV.U32 R8, RZ, RZ, 0x192 ;  /* 0x00000192ff087424 */ /* 0x000fe200078e00ff */
[----:B------:R-:W3:Y:S01]  /*7900*/  LDCU.64 UR6, c[0x4][0xb8] ;  /* 0x01001700ff0677ac */ /* 0x000ee20008000a00 */
[----:B------:R-:W4:Y:S01]  /*7910*/  LDC.64 R14, c[0x4][R14] ;  /* 0x010000000e0e7b82 */ /* 0x000f220000000a00 */
[----:B------:R-:W-:Y:S01]  /*7920*/  IMAD.MOV.U32 R13, RZ, RZ, RZ ;  /* 0x000000ffff0d7224 */ /* 0x000fe200078e00ff */
[----:B------:R-:W5:Y:S01]  /*7930*/  LDCU.64 UR4, c[0x4][0x30] ;  /* 0x01000600ff0477ac */ /* 0x000f620008000a00 */
[----:B--2---:R-:W-:Y:S01]  /*7940*/  IMAD.U32 R4, RZ, RZ, UR8 ;  /* 0x00000008ff047e24 */ /* 0x004fe2000f8e00ff */
[----:B------:R-:W-:Y:S01]  /*7950*/  MOV R5, UR9 ;  /* 0x0000000900057c02 */ /* 0x000fe20008000f00 */
[----:B---3--:R-:W-:Y:S01]  /*7960*/  IMAD.U32 R6, RZ, RZ, UR6 ;  /* 0x00000006ff067e24 */ /* 0x008fe2000f8e00ff */
[----:B------:R-:W-:Y:S01]  /*7970*/  MOV R7, UR7 ;  /* 0x0000000700077c02 */ /* 0x000fe20008000f00 */
[----:B-----5:R-:W-:Y:S01]  /*7980*/  IMAD.U32 R10, RZ, RZ, UR4 ;  /* 0x00000004ff0a7e24 */ /* 0x020fe2000f8e00ff */
[----:B------:R-:W-:-:S02]  /*7990*/  MOV R11, UR5 ;  /* 0x00000005000b7c02 */ /* 0x000fc40008000f00 */
[----:B------:R-:W-:-:S07]  /*79a0*/  LEPC R20, `(.L_x_170) ;  /* 0x000000001014794e */ /* 0x000fce0000000000 */
[----:B-1--4-:R-:W-:Y:S05]  /*79b0*/  CALL.ABS.NOINC R14 ;  /* 0x000000000e007343 */ /* 0x012fea0003c00000 */
.L_x_170:
[----:B------:R-:W-:Y:S05]  /*79c0*/  WARPSYNC.ALL ;  /* 0x0000000000007948 */ /* 0x000fea0003800000 */
[----:B------:R-:W-:Y:S02]  /*79d0*/  R2UR UR4, R56 ;  /* 0x00000000380472ca */ /* 0x000fe400000e0000 */
[----:B------:R-:W-:-:S11]  /*79e0*/  ISETP.NE.AND P0, PT, R59, R58, PT ;  /* 0x0000003a3b00720c */ /* 0x000fd60003f05270 */
[----:B------:R-:W2:Y:S02]  /*79f0*/  LDTM.x16 R40, tmem[UR4+0x100] ;  /* 0x00010004002879ee */ /* 0x000ea40008240000 */
[----:B--2---:R-:W-:Y:S05]  /*7a00*/  @!P0 BRA `(.L_x_171) ;  /* 0x0000000000408947 */ /* 0x004fea0003800000 */
        /* <DEDUP_REMOVED lines=16> */
.L_x_171:
[----:B------:R-:W-:Y:S05]  /*7b10*/  WARPSYNC.ALL ;  /* 0x0000000000007948 */ /* 0x000fea0003800000 */
[----:B------:R-:W-:Y:S02]  /*7b20*/  R2UR UR4, R56 ;  /* 0x00000000380472ca */ /* 0x000fe400000e0000 */
[----:B------:R-:W-:Y:S02]  /*7b30*/  ISETP.NE.AND P0, PT, R59, R60, PT ;  /* 0x0000003c3b00720c */ /* 0x000fe40003f05270 */
[----:B------:R-:W-:-:S09]  /*7b40*/  FSETP.NEU.AND P1, PT, R61, 1, PT ;  /* 0x3f8000003d00780b */ /* 0x000fd20003f2d000 */
[----:B------:R-:W2:Y:S04]  /*7b50*/  LDTM.x16 R24, tmem[UR4+0x110] ;  /* 0x00011004001879ee */ /* 0x000ea80008240000 */
[C---:B------:R-:W-:Y:S02]  /*7b60*/  @P1 FMUL2 R40, R61.reuse.F32, R40.F32x2.HI_LO ;  /* 0x000000283d28124a */ /* 0x040fe40000040000 */
[C---:B------:R-:W-:Y:S02]  /*7b70*/  @P1 FMUL2 R42, R61.reuse.F32, R42.F32x2.HI_LO ;  /* 0x0000002a3d2a124a */ /* 0x040fe40000040000 */
[C---:B------:R-:W-:Y:S02]  /*7b80*/  @P1 FMUL2 R44, R61.reuse.F32, R44.F32x2.HI_LO ;  /* 0x0000002c3d2c124a */ /* 0x040fe40000040000 */
[----:B------:R-:W-:-:S02]  /*7b90*/  @P1 FMUL2 R46, R61.F32, R46.F32x2.HI_LO ;  /* 0x0000002e3d2e124a */ /* 0x000fc40000040000 */
[C---:B------:R-:W-:Y:S02]  /*7ba0*/  @P1 FMUL2 R48, R61.reuse.F32, R48.F32x2.HI_LO ;  /* 0x000000303d30124a */ /* 0x040fe40000040000 */
[C---:B------:R-:W-:Y:S02]  /*7bb0*/  @P1 FMUL2 R50, R61.reuse.F32, R50.F32x2.HI_LO ;  /* 0x000000323d32124a */ /* 0x040fe40000040000 */
[C---:B------:R-:W-:Y:S02]  /*7bc0*/  @P1 FMUL2 R52, R61.reuse.F32, R52.F32x2.HI_LO ;  /* 0x000000343d34124a */ /* 0x040fe40000040000 */
[----:B------:R-:W-:Y:S01]  /*7bd0*/  @P1 FMUL2 R54, R61.F32, R54.F32x2.HI_LO ;  /* 0x000000363d36124a */ /* 0x000fe20000040000 */
[----:B--2---:R-:W-:Y:S06]  /*7be0*/  @!P0 BRA `(.L_x_172) ;  /* 0x0000000000408947 */ /* 0x004fec0003800000 */
        /* <DEDUP_REMOVED lines=16> */
.L_x_172:
[----:B------:R-:W-:Y:S05]  /*7cf0*/  WARPSYNC.ALL ;  /* 0x0000000000007948 */ /* 0x000fea0003800000 */
[----:B------:R-:W-:Y:S02]  /*7d00*/  R2UR UR4, R56 ;  /* 0x00000000380472ca */ /* 0x000fe400000e0000 */
[----:B------:R-:W-:Y:S02]  /*7d10*/  ISETP.NE.AND P0, PT, R59, R58, PT ;  /* 0x0000003a3b00720c */ /* 0x000fe40003f05270 */
[----:B------:R-:W-:-:S09]  /*7d20*/  FSETP.NEU.AND P1, PT, R61, 1, PT ;  /* 0x3f8000003d00780b */ /* 0x000fd20003f2d000 */
[----:B------:R2:W-:Y:S04]  /*7d30*/  STTM.x16 tmem[UR4+0x100], R40 ;  /* 0x00010028000079ed */ /* 0x0005e80008240004 */
        /* <DEDUP_REMOVED lines=8> */
[----:B------:R-:W-:Y:S06]  /*7dc0*/  @!P0 BRA `(.L_x_173) ;  /* 0x0000000000408947 */ /* 0x000fec0003800000 */
[----:B------:R-:W-:Y:S01]  /*7dd0*/  MOV R14, 0x8 ;  /* 0x00000008000e7802 */ /* 0x000fe20000000f00 */
[----:B------:R-:W3:Y:S01]  /*7de0*/  LDCU.64 UR8, c[0x4][0xb0] ;  /* 0x01001600ff0877ac */ /* 0x000ee20008000a00 */
[----:B------:R-:W-:Y:S02]  /*7df0*/  HFMA2 R12, -RZ, RZ, 0, 5.9604644775390625e-08 ;  /* 0x00000001ff0c7431 */ /* 0x000fe400000001ff */
[----:B------:R-:W-:Y:S01]  /*7e00*/  IMAD.MOV.U32 R8, RZ, RZ, 0x1be ;  /* 0x000001beff087424 */ /* 0x000fe200078e00ff */
[----:B------:R-:W4:Y:S01]  /*7e10*/  LDCU.64 UR6, c[0x4][0xb8] ;  /* 0x01001700ff0677ac */ /* 0x000f220008000a00 */
[----:B------:R-:W1:Y:S01]  /*7e20*/  LDC.64 R14, c[0x4][R14] ;  /* 0x010000000e0e7b82 */ /* 0x000e620000000a00 */
[----:B------:R-:W-:Y:S01]  /*7e30*/  IMAD.MOV.U32 R13, RZ, RZ, RZ ;  /* 0x000000ffff0d7224 */ /* 0x000fe200078e00ff */
[----:B------:R-:W5:Y:S01]  /*7e40*/  LDCU.64 UR4, c[0x4][0x38] ;  /* 0x01000700ff0477ac */ /* 0x000f620008000a00 */
[----:B---3--:R-:W-:Y:S01]  /*7e50*/  IMAD.U32 R4, RZ, RZ, UR8 ;  /* 0x00000008ff047e24 */ /* 0x008fe2000f8e00ff */
[----:B------:R-:W-:Y:S01]  /*7e60*/  MOV R5, UR9 ;  /* 0x0000000900057c02 */ /* 0x000fe20008000f00 */
[----:B----4-:R-:W-:Y:S01]  /*7e70*/  IMAD.U32 R6, RZ, RZ, UR6 ;  /* 0x00000006ff067e24 */ /* 0x010fe2000f8e00ff */
[----:B------:R-:W-:Y:S01]  /*7e80*/  MOV R7, UR7 ;  /* 0x0000000700077c02 */ /* 0x000fe20008000f00 */
[----:B-----5:R-:W-:Y:S01]  /*7e90*/  IMAD.U32 R10, RZ, RZ, UR4 ;  /* 0x00000004ff0a7e24 */ /* 0x020fe2000f8e00ff */
[----:B------:R-:W-:-:S02]  /*7ea0*/  MOV R11, UR5 ;  /* 0x00000005000b7c02 */ /* 0x000fc40008000f00 */
[----:B------:R-:W-:-:S07]  /*7eb0*/  LEPC R20, `(.L_x_173) ;  /* 0x000000001014794e */ /* 0x000fce0000000000 */
[----:B-12---:R-:W-:Y:S05]  /*7ec0*/  CALL.ABS.NOINC R14 ;  /* 0x000000000e007343 */ /* 0x006fea0003c00000 */
.L_x_173:
[----:B------:R-:W-:Y:S05]  /*7ed0*/  WARPSYNC.ALL ;  /* 0x0000000000007948 */ /* 0x000fea0003800000 */
[----:B------:R-:W-:-:S13]  /*7ee0*/  R2UR UR4, R56 ;  /* 0x00000000380472ca */ /* 0x000fda00000e0000 */
[----:B------:R3:W-:Y:S02]  /*7ef0*/  STTM.x16 tmem[UR4+0x110], R24 ;  /* 0x00011018000079ed */ /* 0x0007e40008240004 */
.L_x_169:
[----:B------:R-:W-:-:S09]  /*7f00*/  UISETP.NE.AND UP0, UPT, UR36, URZ, UPT ;  /* 0x000000ff2400728c */ /* 0x000fd2000bf05270 */
[----:B------:R-:W-:Y:S05]  /*7f10*/  BRA.U !UP0, `(.L_x_174) ;  /* 0x0000000108047547 */ /* 0x000fea000b800000 */
[----:B------:R-:W-:Y:S05]  /*7f20*/  BPT.TRAP 0x1 ;  /* 0x000000040000795c */ /* 0x000fea0000300000 */
.L_x_174:
[----:B------:R-:W-:Y:S02]  /*7f30*/  UIADD3 UR4, UPT, UPT, UR39, 0xa088, URZ ;  /* 0x0000a08827047890 */ /* 0x000fe4000fffe0ff */
[----:B------:R-:W-:Y:S02]  /*7f40*/  UISETP.NE.AND UP0, UPT, UR38, URZ, UPT ;  /* 0x000000ff2600728c */ /* 0x000fe4000bf05270 */
[----:B------:R-:W-:Y:S02]  /*7f50*/  UPRMT UR4, UR40, 0x654, UR4 ;  /* 0x0000065428047896 */ /* 0x000fe40008000004 */
[----:B------:R-:W-:-:S07]  /*7f60*/  ULOP3.LUT UR41, UR42, 0x1, URZ, 0x3c, !UPT ;  /* 0x000000012a297892 */ /* 0x000fce000f8e3cff */
[----:B------:R-:W-:Y:S01]  /*7f70*/  SYNCS.ARRIVE.TRANS64.RED.A1T0 RZ, [UR4], RZ ;  /* 0x000000ffffff79a7 */ /* 0x000fe20008100404 */
[----:B------:R-:W4:Y:S01]  /*7f80*/  FENCE.VIEW.ASYNC.T ;  /* 0x00000000000073c6 */ /* 0x000f220000000200 */
[----:B------:R-:W-:Y:S05]  /*7f90*/  BRA.U UP0, `(.L_x_175) ;  /* 0x0000000100087547 */ /* 0x000fea000b800000 */
[----:B------:R-:W-:Y:S05]  /*7fa0*/  BPT.TRAP 0x1 ;  /* 0x000000040000795c */ /* 0x000fea0000300000 */
[----:B------:R-:W-:Y:S05]  /*7fb0*/  BPT.TRAP 0x1 ;  /* 0x000000040000795c */ /* 0x000fea0000300000 */
.L_x_175:
[----:B------:R-:W-:Y:S02]  /*7fc0*/  UIADD3 UR4, UPT, UPT, UR39, 0xa0a0, URZ ;  /* 0x0000a0a027047890 */ /* 0x000fe4000fffe0ff */
[----:B------:R-:W-:Y:S02]  /*7fd0*/  UISETP.NE.AND UP0, UPT, UR36, URZ, UPT ;  /* 0x000000ff2400728c */ /* 0x000fe4000bf05270 */
[----:B------:R-:W-:-:S09]  /*7fe0*/  UPRMT UR4, UR40, 0x654, UR4 ;  /* 0x0000065428047896 */ /* 0x000fd20008000004 */
[----:B----4-:R-:W-:Y:S01]  /*7ff0*/  SYNCS.ARRIVE.TRANS64.RED.A1T0 RZ, [UR4], RZ ;  /* 0x000000ffffff79a7 */ /* 0x010fe20008100404 */
[----:B------:R-:W-:Y:S05]  /*8000*/  BRA.U !UP0, `(.L_x_176) ;  /* 0x0000000108047547 */ /* 0x000fea000b800000 */
[----:B------:R-:W-:Y:S05]  /*8010*/  BPT.TRAP 0x1 ;  /* 0x000000040000795c */ /* 0x000fea0000300000 */
.L_x_176:
[----:B-1----:R-:W-:Y:S01]  /*8020*/  IMAD.U32 R3, RZ, RZ, UR41 ;  /* 0x00000029ff037e24 */ /* 0x002fe2000f8e00ff */
[----:B------:R-:W-:-:S04]  /*8030*/  ISETP.NE.AND P0, PT, R59, R23, PT ;  /* 0x000000173b00720c */ /* 0x000fc80003f05270 */
[----:B------:R-:W-:-:S04]  /*8040*/  SHF.L.U32 R3, R3, 0x1f, RZ ;  /* 0x0000001f03037819 */ /* 0x000fc800000006ff */
[----:B------:R-:W1:Y:S02]  /*8050*/  SYNCS.PHASECHK.TRANS64.TRYWAIT P1, [UR39+0xa080], R3 ;  /* 0x00a08003ff0075a7 */ /* 0x000e640008021127 */
[----:B-1----:R-:W-:Y:S05]  /*8060*/  @!P1 BRA `(.L_x_177) ;  /* 0x0000011000849947 */ /* 0x002fea0003800000 */
.L_x_395:
[----:B------:R-:W-:Y:S05]  /*8070*/  @!P0 BRA `(.L_x_178) ;  /* 0x0000000000408947 */ /* 0x000fea0003800000 */
[----:B------:R-:W-:Y:S01]  /*8080*/  MOV R14, 0x8 ;  /* 0x00000008000e7802 */ /* 0x000fe20000000f00 */
[----:B------:R-:W4:Y:S01]  /*8090*/  LDCU.64 UR6, c[0x4][0xb0] ;  /* 0x01001600ff0677ac */ /* 0x000f220008000a00 */
[----:B------:R-:W-:Y:S02]  /*80a0*/  HFMA2 R12, -RZ, RZ, 0, 5.9604644775390625e-08 ;  /* 0x00000001ff0c7431 */ /* 0x000fe400000001ff */
[----:B------:R-:W-:Y:S01]  /*80b0*/  IMAD.MOV.U32 R8, RZ, RZ, 0x192 ;  /* 0x00000192ff087424 */ /* 0x000fe200078e00ff */
[----:B------:R-:W5:Y:S01]  /*80c0*/  LDCU.64 UR4, c[0x4][0xb8] ;  /* 0x01001700ff0477ac */ /* 0x000f620008000a00 */
[----:B------:R-:W1:Y:S01]  /*80d0*/  LDC.64 R14, c[0x4][R14] ;  /* 0x010000000e0e7b82 */ /* 0x000e620000000a00 */
[----:B------:R-:W-:Y:S01]  /*80e0*/  IMAD.MOV.U32 R13, RZ, RZ, RZ ;  /* 0x000000ffff0d7224 */ /* 0x000fe200078e00ff */
[----:B------:R-:W2:Y:S01]  /*80f0*/  LDCU.64 UR8, c[0x4][0x28] ;  /* 0x01000500ff0877ac */ /* 0x000ea20008000a00 */
[----:B----4-:R-:W-:Y:S01]  /*8100*/  IMAD.U32 R4, RZ, RZ, UR6 ;  /* 0x00000006ff047e24 */ /* 0x010fe2000f8e00ff */
[----:B------:R-:W-:Y:S01]  /*8110*/  MOV R5, UR7 ;  /* 0x0000000700057c02 */ /* 0x000fe20008000f00 */
[----:B-----5:R-:W-:Y:S01]  /*8120*/  IMAD.U32 R6, RZ, RZ, UR4 ;  /* 0x00000004ff067e24 */ /* 0x020fe2000f8e00ff */
[----:B------:R-:W-:Y:S01]  /*8130*/  MOV R7, UR5 ;  /* 0x0000000500077c02 */ /* 0x000fe20008000f00 */
[----:B--2---:R-:W-:Y:S01]  /*8140*/  IMAD.U32 R10, RZ, RZ, UR8 ;  /* 0x00000008ff0a7e24 */ /* 0x004fe2000f8e00ff */
[----:B------:R-:W-:-:S02]  /*8150*/  MOV R11, UR9 ;  /* 0x00000009000b7c02 */ /* 0x000fc40008000f00 */
[----:B------:R-:W-:-:S07]  /*8160*/  LEPC R20, `(.L_x_178) ;  /* 0x000000001014794e */ /* 0x000fce0000000000 */
[----:B-1-3--:R-:W-:Y:S05]  /*8170*/  CALL.ABS.NOINC R14 ;  /* 0x000000000e007343 */ /* 0x00afea0003c00000 */
.L_x_178:
[----:B------:R-:W-:Y:S05]  /*8180*/  WARPSYNC.ALL ;  /* 0x0000000000007948 */ /* 0x000fea0003800000 */
[----:B------:R-:W-:Y:S01]  /*8190*/  R2UR UR4, R57 ;  /* 0x00000000390472ca */ /* 0x000fe200000e0000 */
[----:B------:R-:W-:Y:S01]  /*81a0*/  UISETP.NE.AND UP0, UPT, UR38, URZ, UPT ;  /* 0x000000ff2600728c */ /* 0x000fe2000bf05270 */
[----:B------:R-:W-:Y:S01]  /*81b0*/  PLOP3.LUT P0, PT, PT, PT, PT, 0x80, 0x8 ;  /* 0x000000000008781c */ /* 0x000fe20003f0f070 */
[----:B------:R-:W-:-:S10]  /*81c0*/  IMAD.MOV.U32 R61, RZ, RZ, 0x3f800000 ;  /* 0x3f800000ff3d7424 */ /* 0x000fd400078e00ff */
[----:B------:R-:W4:Y:S02]  /*81d0*/  LDTM.x2 R4, tmem[UR4] ;  /* 0x00000004000479ee */ /* 0x000f2400080c0000 */
[----:B----4-:R-:W-:-:S13]  /*81e0*/  FSETP.NEU.AND P2, PT, R4, R5, PT ;  /* 0x000000050400720b */ /* 0x010fda0003f4d000 */
        /* <DEDUP_REMOVED lines=11> */
.L_x_179:
[----:B------:R-:W-:Y:S01]  /*82a0*/  IMAD.U32 R3, RZ, RZ, UR43 ;  /* 0x0000002bff037e24 */ /* 0x000fe2000f8e00ff */
[----:B------:R-:W-:-:S04]  /*82b0*/  FSETP.NEU.AND P1, PT, R61, 1, PT ;  /* 0x3f8000003d00780b */ /* 0x000fc80003f2d000 */
[----:B------:R-:W-:-:S04]  /*82c0*/  SHF.L.U32 R3, R3, 0x1f, RZ ;  /* 0x0000001f03037819 */ /* 0x000fc800000006ff */
[----:B------:R-:W1:Y:S02]  /*82d0*/  SYNCS.PHASECHK.TRANS64.TRYWAIT P0, [UR39+0xa098], R3 ;  /* 0x00a09803ff0075a7 */ /* 0x000e640008001127 */
[----:B-1----:R-:W-:Y:S05]  /*82e0*/  @!P0 BRA `(.L_x_180) ;  /* 0x0000010c00fc8947 */ /* 0x002fea0003800000 */
.L_x_396:
[----:B------:R-:W-:-:S13]  /*82f0*/  VOTE.ANY P1, P1 ;  /* 0x0000000000ff7806 */ /* 0x000fda0000820100 */
[----:B------:R-:W-:Y:S05]  /*8300*/  @!P1 BRA `(.L_x_181) ;  /* 0x0000000400989947 */ /* 0x000fea0003800000 */
[----:B------:R-:W-:-:S13]  /*8310*/  ISETP.NE.AND P0, PT, R59, R22, PT ;  /* 0x000000163b00720c */ /* 0x000fda0003f05270 */
        /* <DEDUP_REMOVED lines=17> */
.L_x_182:
[----:B------:R-:W-:Y:S05]  /*8430*/  WARPSYNC.ALL ;  /* 0x0000000000007948 */ /* 0x000fea0003800000 */
[----:B------:R-:W-:Y:S02]  /*8440*/  R2UR UR4, R56 ;  /* 0x00000000380472ca */ /* 0x000fe400000e0000 */
[----:B------:R-:W-:-:S11]  /*8450*/  ISETP.NE.AND P0, PT, R59, R19, PT ;  /* 0x000000133b00720c */ /* 0x000fd60003f05270 */
[----:B--2---:R-:W2:Y:S02]  /*8460*/  LDTM.x16 R40, tmem[UR4+0x180] ;  /* 0x00018004002879ee */ /* 0x004ea40008240000 */
[----:B--2---:R-:W-:Y:S05]  /*8470*/  @!P0 BRA `(.L_x_183) ;  /* 0x0000000000408947 */ /* 0x004fea0003800000 */
[----:B------:R-:W-:Y:S01]  /*8480*/  MOV R14, 0x8 ;  /* 0x00000008000e7802 */ /* 0x000fe20000000f00 */
[----:B------:R-:W2:Y:S01]  /*8490*/  LDCU.64 UR8, c[0x4][0xb0] ;  /* 0x01001600ff0877ac */ /* 0x000ea20008000a00 */
[----:B------:R-:W-:Y:S02]  /*84a0*/  HFMA2 R12, -RZ, RZ, 0, 5.9604644775390625e-08 ;  /* 0x00000001ff0c7431 */ /* 0x000fe400000001ff */
[----:B------:R-:W-:Y:S01]  /*84b0*/  IMAD.MOV.U32 R8, RZ, RZ, 0x192 ;  /* 0x00000192ff087424 */ /* 0x000fe200078e00ff */
[----:B------:R-:W4:Y:S01]  /*84c0*/  LDCU.64 UR6, c[0x4][0xb8] ;  /* 0x01001700ff0677ac */ /* 0x000f220008000a00 */
[----:B------:R-:W1:Y:S01]  /*84d0*/  LDC.64 R14, c[0x4][R14] ;  /* 0x010000000e0e7b82 */ /* 0x000e620000000a00 */
[----:B------:R-:W-:Y:S01]  /*84e0*/  IMAD.MOV.U32 R13, RZ, RZ, RZ ;  /* 0x000000ffff0d7224 */ /* 0x000fe200078e00ff */
[----:B------:R-:W5:Y:S01]  /*84f0*/  LDCU.64 UR4, c[0x4][0x30] ;  /* 0x01000600ff0477ac */ /* 0x000f620008000a00 */
[----:B--2---:R-:W-:Y:S01]  /*8500*/  IMAD.U32 R4, RZ, RZ, UR8 ;  /* 0x00000008ff047e24 */ /* 0x004fe2000f8e00ff */
[----:B------:R-:W-:Y:S01]  /*8510*/  MOV R5, UR9 ;  /* 0x0000000900057c02 */ /* 0x000fe20008000f00 */
[----:B----4-:R-:W-:Y:S01]  /*8520*/  IMAD.U32 R6, RZ, RZ, UR6 ;  /* 0x00000006ff067e24 */ /* 0x010fe2000f8e00ff */
[----:B------:R-:W-:Y:S01]  /*8530*/  MOV R7, UR7 ;  /* 0x0000000700077c02 */ /* 0x000fe20008000f00 */
[----:B-----5:R-:W-:Y:S01]  /*8540*/  IMAD.U32 R10, RZ, RZ, UR4 ;  /* 0x00000004ff0a7e24 */ /* 0x020fe2000f8e00ff */
[----:B------:R-:W-:-:S02]  /*8550*/  MOV R11, UR5 ;  /* 0x00000005000b7c02 */ /* 0x000fc40008000f00 */
[----:B------:R-:W-:-:S07]  /*8560*/  LEPC R20, `(.L_x_183) ;  /* 0x000000001014794e */ /* 0x000fce0000000000 */
[----:B-1-3--:R-:W-:Y:S05]  /*8570*/  CALL.ABS.NOINC R14 ;  /* 0x000000000e007343 */ /* 0x00afea0003c00000 */
.L_x_183:
[----:B------:R-:W-:Y:S05]  /*8580*/  WARPSYNC.ALL ;  /* 0x0000000000007948 */ /* 0x000fea0003800000 */
[----:B------:R-:W-:Y:S02]  /*8590*/  R2UR UR4, R56 ;  /* 0x00000000380472ca */ /* 0x000fe400000e0000 */
[----:B------:R-:W-:Y:S02]  /*85a0*/  ISETP.NE.AND P0, PT, R59, R22, PT ;  /* 0x000000163b00720c */ /* 0x000fe40003f05270 */
[----:B------:R-:W-:-:S09]  /*85b0*/  FSETP.NEU.AND P1, PT, R61, 1, PT ;  /* 0x3f8000003d00780b */ /* 0x000fd20003f2d000 */
[----:B---3--:R-:W2:Y:S04]  /*85c0*/  LDTM.x16 R24, tmem[UR4+0x190] ;  /* 0x00019004001879ee */ /* 0x008ea80008240000 */
        /* <DEDUP_REMOVED lines=25> */
.L_x_184:
        /* <DEDUP_REMOVED lines=30> */
.L_x_185:
[----:B------:R-:W-:Y:S05]  /*8940*/  WARPSYNC.ALL ;  /* 0x0000000000007948 */ /* 0x000fea0003800000 */
[----:B------:R-:W-:-:S13]  /*8950*/  R2UR UR4, R56 ;  /* 0x00000000380472ca */ /* 0x000fda00000e0000 */
[----:B------:R4:W-:Y:S02]  /*8960*/  STTM.x16 tmem[UR4+0x190], R24 ;  /* 0x00019018000079ed */ /* 0x0009e40008240004 */
.L_x_181:
[----:B------:R-:W-:-:S09]  /*8970*/  UISETP.NE.AND UP0, UPT, UR37, URZ, UPT ;  /* 0x000000ff2500728c */ /* 0x000fd2000bf05270 */
[----:B------:R-:W-:Y:S05]  /*8980*/  BRA.U !UP0, `(.L_x_186) ;  /* 0x0000000108047547 */ /* 0x000fea000b800000 */
[----:B------:R-:W-:Y:S05]  /*8990*/  BPT.TRAP 0x1 ;  /* 0x000000040000795c */ /* 0x000fea0000300000 */
.L_x_186:
[----:B------:R-:W-:Y:S02]  /*89a0*/  UPRMT UR4, UR40, 0x654, UR44 ;  /* 0x0000065428047896 */ /* 0x000fe4000800002c */
[----:B------:R-:W-:-:S07]  /*89b0*/  UISETP.NE.AND UP0, UPT, UR38, URZ, UPT ;  /* 0x000000ff2600728c */ /* 0x000fce000bf05270 */
[----:B------:R-:W-:Y:S01]  /*89c0*/  SYNCS.ARRIVE.TRANS64.RED.A1T0 RZ, [UR4], RZ ;  /* 0x000000ffffff79a7 */ /* 0x000fe20008100404 */
[----:B------:R-:W1:Y:S01]  /*89d0*/  FENCE.VIEW.ASYNC.T ;  /* 0x00000000000073c6 */ /* 0x000e620000000200 */
[----:B------:R-:W-:Y:S05]  /*89e0*/  BRA.U UP0, `(.L_x_187) ;  /* 0x0000000100087547 */ /* 0x000fea000b800000 */
[----:B------:R-:W-:Y:S05]  /*89f0*/  BPT.TRAP 0x1 ;  /* 0x000000040000795c */ /* 0x000fea0000300000 */
[----:B------:R-:W-:Y:S05]  /*8a00*/  BPT.TRAP 0x1 ;  /* 0x000000040000795c */ /* 0x000fea0000300000 */
.L_x_187:
[----:B------:R-:W-:Y:S01]  /*8a10*/  UIADD3 UR5, UPT, UPT, UR39, 0xa0a8, URZ ;  /* 0x0000a0a827057890 */ /* 0x000fe2000fffe0ff */
[----:B------:R-:W-:Y:S01]  /*8a20*/  LOP3.LUT R18, R18, 0x1, RZ, 0x3c, !PT ;  /* 0x0000000112127812 */ /* 0x000fe200078e3cff */
[----:B------:R-:W-:Y:S02]  /*8a30*/  UISETP.NE.AND UP0, UPT, UR46, URZ, UPT ;  /* 0x000000ff2e00728c */ /* 0x000fe4000bf05270 */
[----:B------:R-:W-:Y:S02]  /*8a40*/  UPRMT UR5, UR40, 0x654, UR5 ;  /* 0x0000065428057896 */ /* 0x000fe40008000005 */
[----:B------:R-:W-:-:S07]  /*8a50*/  ULOP3.LUT UR43, UR43, 0x1, URZ, 0x3c, !UPT ;  /* 0x000000012b2b7892 */ /* 0x000fce000f8e3cff */
[----:B-1----:R-:W-:Y:S01]  /*8a60*/  SYNCS.ARRIVE.TRANS64.RED.A1T0 RZ, [UR5], RZ ;  /* 0x000000ffffff79a7 */ /* 0x002fe20008100405 */
[----:B------:R-:W-:Y:S05]  /*8a70*/  BRA.U UP0, `(.L_x_188) ;  /* 0xffffffe900fc7547 */ /* 0x000fea000b83ffff */
.L_x_164:
[----:B------:R-:W-:-:S09]  /*8a80*/  UISETP.NE.AND UP0, UPT, UR36, URZ, UPT ;  /* 0x000000ff2400728c */ /* 0x000fd2000bf05270 */
[----:B------:R-:W-:Y:S05]  /*8a90*/  BRA.U !UP0, `(.L_x_189) ;  /* 0x0000000108047547 */ /* 0x000fea000b800000 */
[----:B------:R-:W-:Y:S05]  /*8aa0*/  BPT.TRAP 0x1 ;  /* 0x000000040000795c */ /* 0x000fea0000300000 */
.L_x_189:
[----:B---34-:R-:W3:Y:S01]  /*8ab0*/  S2R R27, SR_CgaCtaId ;  /* 0x00000000001b7919 */ /* 0x018ee20000008800 */
[----:B------:R-:W-:Y:S01]  /*8ac0*/  MOV R26, 0x400 ;  /* 0x00000400001a7802 */ /* 0x000fe20000000f00 */
[----:B------:R-:W-:-:S03]  /*8ad0*/  UISETP.NE.AND UP0, UPT, UR37, URZ, UPT ;  /* 0x000000ff2500728c */ /* 0x000fc6000bf05270 */
[----:B---3--:R-:W-:-:S05]  /*8ae0*/  LEA R26, R27, R26, 0x18 ;  /* 0x0000001a1b1a7211 */ /* 0x008fca00078ec0ff */
[----:B------:R-:W-:-:S05]  /*8af0*/  VIADD R34, R26, 0xa088 ;  /* 0x0000a0881a227836 */ /* 0x000fca0000000000 */
[----:B-1----:R-:W-:-:S04]  /*8b00*/  PRMT R0, R27, 0x654, R34 ;  /* 0x000006541b007816 */ /* 0x002fc80000000022 */
[----:B------:R1:W-:Y:S01]  /*8b10*/  SYNCS.ARRIVE.TRANS64.RED.A1T0 RZ, [R0+URZ], RZ ;  /* 0x000000ff00ff79a7 */ /* 0x0003e200081004ff */
[----:B------:R-:W-:Y:S05]  /*8b20*/  BRA.U !UP0, `(.L_x_190) ;  /* 0x0000000108047547 */ /* 0x000fea000b800000 */
[----:B------:R-:W-:Y:S05]  /*8b30*/  BPT.TRAP 0x1 ;  /* 0x000000040000795c */ /* 0x000fea0000300000 */
.L_x_190:
[----:B------:R-:W-:-:S04]  /*8b40*/  SHF.L.U32 R3, R18, 0x1f, RZ ;  /* 0x0000001f12037819 */ /* 0x000fc800000006ff */
[----:B------:R-:W3:Y:S02]  /*8b50*/  SYNCS.PHASECHK.TRANS64.TRYWAIT P0, [R26+URZ+0xa070], R3 ;  /* 0x00a070031a0075a7 */ /* 0x000ee400080011ff */
[----:B---3--:R-:W-:Y:S05]  /*8b60*/  @!P0 BRA `(.L_x_191) ;  /* 0x0000010400f48947 */ /* 0x008fea0003800000 */
.L_x_397:
[----:B------:R-:W-:Y:S01]  /*8b70*/  R2UR UR5, R56 ;  /* 0x00000000380572ca */ /* 0x000fe200000e0000 */
[----:B------:R-:W-:-:S12]  /*8b80*/  UISETP.NE.AND UP0, UPT, UR37, URZ, UPT ;  /* 0x000000ff2500728c */ /* 0x000fd8000bf05270 */
[----:B------:R-:W4:Y:S02]  /*8b90*/  LDTM.x2 R22, tmem[UR5] ;  /* 0x00000005001679ee */ /* 0x000f2400080c0000 */
[----:B----4-:R-:W-:Y:S05]  /*8ba0*/  BRA.U !UP0, `(.L_x_192) ;  /* 0x0000000108047547 */ /* 0x010fea000b800000 */
[----:B------:R-:W-:Y:S05]  /*8bb0*/  BPT.TRAP 0x1 ;  /* 0x000000040000795c */ /* 0x000fea0000300000 */
.L_x_192:
[----:B------:R-:W-:Y:S01]  /*8bc0*/  SYNCS.ARRIVE.TRANS64.RED.A1T0 RZ, [UR4], RZ ;  /* 0x000000ffffff79a7 */ /* 0x000fe20008100404 */
[----:B------:R-:W-:-:S09]  /*8bd0*/  UISETP.NE.AND UP0, UPT, UR38, URZ, UPT ;  /* 0x000000ff2600728c */ /* 0x000fd2000bf05270 */
[----:B------:R-:W-:Y:S05]  /*8be0*/  BRA.U UP0, `(.L_x_193) ;  /* 0x0000000100047547 */ /* 0x000fea000b800000 */
[----:B------:R-:W-:Y:S05]  /*8bf0*/  BPT.TRAP 0x1 ;  /* 0x000000040000795c */ /* 0x000fea0000300000 */
.L_x_193:
[----:B-1----:R-:W-:-:S04]  /*8c00*/  MOV R0, UR43 ;  /* 0x0000002b00007c02 */ /* 0x002fc80008000f00 */
[----:B---3--:R-:W-:-:S04]  /*8c10*/  SHF.L.U32 R3, R0, 0x1f, RZ ;  /* 0x0000001f00037819 */ /* 0x008fc800000006ff */
[----:B------:R-:W1:Y:S02]  /*8c20*/  SYNCS.PHASECHK.TRANS64.TRYWAIT P0, [R26+URZ+0xa090], R3 ;  /* 0x00a090031a0075a7 */ /* 0x000e6400080011ff */
[----:B-1----:R-:W-:Y:S05]  /*8c30*/  @!P0 BRA `(.L_x_194) ;  /* 0x0000010400d48947 */ /* 0x002fea0003800000 */
.L_x_398:
[----:B------:R-:W-:-:S09]  /*8c40*/  UISETP.NE.AND UP0, UPT, UR38, URZ, UPT ;  /* 0x000000ff2600728c */ /* 0x000fd2000bf05270 */
[----:B------:R-:W-:Y:S05]  /*8c50*/  BRA.U UP0, `(.L_x_195) ;  /* 0x0000000100047547 */ /* 0x000fea000b800000 */
[----:B------:R-:W-:Y:S05]  /*8c60*/  BPT.TRAP 0x1 ;  /* 0x000000040000795c */ /* 0x000fea0000300000 */
.L_x_195:
[----:B------:R-:W-:Y:S01]  /*8c70*/  MOV R5, 0x1 ;  /* 0x0000000100057802 */ /* 0x000fe20000000f00 */
[----:B-1----:R1:W3:Y:S03]  /*8c80*/  MUFU.RCP R3, R22 ;  /* 0x0000001600037308 */ /* 0x0022e60000001000 */
[----:B------:R-:W-:-:S04]  /*8c90*/  SHF.L.U32 R5, R5, 0x1f, RZ ;  /* 0x0000001f05057819 */ /* 0x000fc800000006ff */
[----:B------:R-:W4:Y:S02]  /*8ca0*/  SYNCS.PHASECHK.TRANS64.TRYWAIT P0, [R26+URZ+0xa0c0], R5 ;  /* 0x00a0c0051a0075a7 */ /* 0x000f2400080011ff */
[----:B-1-34-:R-:W-:Y:S05]  /*8cb0*/  @!P0 BRA `(.L_x_196) ;  /* 0x0000010400c88947 */ /* 0x01afea0003800000 */
.L_x_399:
[----:B------:R-:W3:Y:S01]  /*8cc0*/  LDCU UR4, c[0x0][0x708] ;  /* 0x0000e100ff0477ac */ /* 0x000ee20008000800 */
[----:B------:R-:W-:Y:S01]  /*8cd0*/  FFMA R32, -R22, R3, 1 ;  /* 0x3f80000016207423 */ /* 0x000fe20000000103 */
[----:B------:R-:W4:Y:S01]  /*8ce0*/  LDC R36, c[0x0][0x708] ;  /* 0x0001c200ff247b82 */ /* 0x000f220000000800 */
[----:B------:R-:W-:Y:S02]  /*8cf0*/  BSSY.RECONVERGENT B2, `(.L_x_197) ;  /* 0x000000b000027945 */ /* 0x000fe40003800200 */
[----:B------:R-:W-:Y:S01]  /*8d00*/  FFMA R32, R3, R32, R3 ;  /* 0x0000002003207223 */ /* 0x000fe20000000003 */
[----:B---3--:R-:W-:-:S03]  /*8d10*/  MOV R3, UR4 ;  /* 0x0000000400037c02 */ /* 0x008fc60008000f00 */
[----:B-1----:R-:W-:Y:S01]  /*8d20*/  FFMA R5, R32, UR4, RZ ;  /* 0x0000000420057c23 */ /* 0x002fe200080000ff */
[----:B------:R-:W1:Y:S03]  /*8d30*/  FCHK P0, R3, R22 ;  /* 0x0000001603007302 */ /* 0x000e660000000000 */
[----:B------:R-:W-:-:S04]  /*8d40*/  FFMA R0, -R22, R5, UR4 ;  /* 0x0000000416007e23 */ /* 0x000fc80008000105 */
[----:B------:R-:W-:Y:S01]  /*8d50*/  FFMA R32, R32, R0, R5 ;  /* 0x0000000020207223 */ /* 0x000fe20000000005 */
[----:B-1----:R-:W-:Y:S05]  /*8d60*/  @!P0 BRA `(.L_x_198) ;  /* 0x00000000000c8947 */ /* 0x002fea0003800000 */
[----:B------:R-:W-:Y:S02]  /*8d70*/  MOV R4, 0x8d90 ;  /* 0x00008d9000047802 */ /* 0x000fe40000000f00 */
[----:B--2-4-:R-:W-:Y:S05]  /*8d80*/  CALL.REL.NOINC `($__internal_3_$__cuda_sm3x_div_rn_noftz_f32_slowpath) ;  /* 0x0000011000787944 */ /* 0x014fea0003c00000 */
[----:B------:R-:W-:Y:S02]  /*8d90*/  MOV R32, R0 ;  /* 0x0000000000207202 */ /* 0x000fe40000000f00 */
.L_x_198:
[----:B------:R-:W-:Y:S05]  /*8da0*/  BSYNC.RECONVERGENT B2 ;  /* 0x0000000000027941 */ /* 0x000fea0003800200 */
.L_x_197:
[----:B------:R-:W-:Y:S01]  /*8db0*/  VIADD R0, R56, 0x100 ;  /* 0x0000010038007836 */ /* 0x000fe20000000000 */
[C---:B------:R-:W-:Y:S01]  /*8dc0*/  LOP3.LUT R29, R17.reuse, 0x3, RZ, 0xc0, !PT ;  /* 0x00000003111d7812 */ /* 0x040fe200078ec0ff */
[----:B------:R-:W-:-:S03]  /*8dd0*/  IMAD.SHL.U32 R17, R17, 0x400, RZ ;  /* 0x0000040011117824 */ /* 0x000fc600078e00ff */
[----:B------:R-:W-:Y:S02]  /*8de0*/  SHF.R.U32.HI R0, RZ, 0x15, R0 ;  /* 0x00000015ff007819 */ /* 0x000fe40000011600 */
[----:B------:R-:W-:Y:S02]  /*8df0*/  LOP3.LUT R17, R17, 0xc00, RZ, 0xc0, !PT ;  /* 0x00000c0011117812 */ /* 0x000fe400078ec0ff */
[----:B------:R-:W-:-:S03]  /*8e00*/  ISETP.NE.AND P0, PT, R29, R0, PT ;  /* 0x000000001d00720c */ /* 0x000fc60003f05270 */
[----:B------:R-:W-:-:S10]  /*8e10*/  IMAD R28, R16, 0x20, R17 ;  /* 0x00000020101c7824 */ /* 0x000fd400078e0211 */
[----:B------:R-:W-:Y:S05]  /*8e20*/  @!P0 BRA `(.L_x_199) ;  /* 0x0000000000408947 */ /* 0x000fea0003800000 */
[----:B------:R-:W-:Y:S01]  /*8e30*/  MOV R14, 0x8 ;  /* 0x00000008000e7802 */ /* 0x000fe20000000f00 */
[----:B------:R-:W1:Y:S01]  /*8e40*/  LDCU.64 UR6, c[0x4][0xb0] ;  /* 0x01001600ff0677ac */ /* 0x000e620008000a00 */
[----:B------:R-:W-:Y:S02]  /*8e50*/  HFMA2 R12, -RZ, RZ, 0, 5.9604644775390625e-08 ;  /* 0x00000001ff0c7431 */ /* 0x000fe400000001ff */
[----:B------:R-:W-:Y:S01]  /*8e60*/  IMAD.MOV.U32 R8, RZ, RZ, 0x192 ;  /* 0x00000192ff087424 */ /* 0x000fe200078e00ff */
[----:B------:R-:W3:Y:S01]  /*8e70*/  LDCU.64 UR4, c[0x4][0xb8] ;  /* 0x01001700ff0477ac */ /* 0x000ee20008000a00 */
[----:B------:R-:W2:Y:S01]  /*8e80*/  LDC.64 R14, c[0x4][R14] ;  /* 0x010000000e0e7b82 */ /* 0x000ea20000000a00 */
[----:B------:R-:W-:Y:S01]  /*8e90*/  IMAD.MOV.U32 R13, RZ, RZ, RZ ;  /* 0x000000ffff0d7224 */ /* 0x000fe200078e00ff */
[----:B------:R-:W5:Y:S01]  /*8ea0*/  LDCU.64 UR8, c[0x4][0x40] ;  /* 0x01000800ff0877ac */ /* 0x000f620008000a00 */
[----:B-1----:R-:W-:Y:S01]  /*8eb0*/  IMAD.U32 R4, RZ, RZ, UR6 ;  /* 0x00000006ff047e24 */ /* 0x002fe2000f8e00ff */
[----:B------:R-:W-:Y:S01]  /*8ec0*/  MOV R5, UR7 ;  /* 0x0000000700057c02 */ /* 0x000fe20008000f00 */
[----:B---3--:R-:W-:Y:S01]  /*8ed0*/  IMAD.U32 R6, RZ, RZ, UR4 ;  /* 0x00000004ff067e24 */ /* 0x008fe2000f8e00ff */
[----:B------:R-:W-:Y:S01]  /*8ee0*/  MOV R7, UR5 ;  /* 0x0000000500077c02 */ /* 0x000fe20008000f00 */
[----:B-----5:R-:W-:Y:S01]  /*8ef0*/  IMAD.U32 R10, RZ, RZ, UR8 ;  /* 0x00000008ff0a7e24 */ /* 0x020fe2000f8e00ff */
[----:B------:R-:W-:-:S02]  /*8f00*/  MOV R11, UR9 ;  /* 0x00000009000b7c02 */ /* 0x000fc40008000f00 */
[----:B------:R-:W-:-:S07]  /*8f10*/  LEPC R20, `(.L_x_199) ;  /* 0x000000001014794e */ /* 0x000fce0000000000 */
[----:B--2-4-:R-:W-:Y:S05]  /*8f20*/  CALL.ABS.NOINC R14 ;  /* 0x000000000e007343 */ /* 0x014fea0003c00000 */
.L_x_199:
[----:B------:R-:W1:Y:S01]  /*8f30*/  S2R R3, SR_SWINHI ;  /* 0x0000000000037919 */ /* 0x000e620000002f00 */
[----:B------:R-:W-:Y:S05]  /*8f40*/  WARPSYNC.ALL ;  /* 0x0000000000007948 */ /* 0x000fea0003800000 */
[----:B------:R-:W-:-:S13]  /*8f50*/  R2UR UR4, R56 ;  /* 0x00000000380472ca */ /* 0x000fda00000e0000 */
[----:B------:R-:W3:Y:S01]  /*8f60*/  LDTM.x16 R4, tmem[UR4+0x100] ;  /* 0x00010004000479ee */ /* 0x000ee20008240000 */
[----:B------:R-:W-:Y:S02]  /*8f70*/  MOV R30, R26 ;  /* 0x0000001a001e7202 */ /* 0x000fe40000000f00 */
[----:B-1----:R-:W-:Y:S02]  /*8f80*/  MOV R31, R3 ;  /* 0x00000003001f7202 */ /* 0x002fe40000000f00 */
[----:B------:R-:W-:-:S05]  /*8f90*/  LEA R28, P0, R28, R30, 0x1 ;  /* 0x0000001e1c1c7211 */ /* 0x000fca00078008ff */
[----:B------:R-:W-:Y:S01]  /*8fa0*/  IMAD.X R31, RZ, RZ, R31, P0 ;  /* 0x000000ffff1f7224 */ /* 0x000fe200000e061f */
[----:B------:R-:W-:Y:S01]  /*8fb0*/  IADD3 R0, P0, PT, R28, 0x10, RZ ;  /* 0x000000101c007810 */ /* 0x000fe20007f1e0ff */
[C---:B---3--:R-:W-:Y:S02]  /*8fc0*/  FMUL2 R20, R32.reuse.F32, R8.F32x2.HI_LO ;  /* 0x000000082014724a */ /* 0x048fe40000040000 */
[----:B------:R-:W-:Y:S01]  /*8fd0*/  FMUL2 R24, R32.F32, R10.F32x2.HI_LO ;  /* 0x0000000a2018724a */ /* 0x000fe20000040000 */
[--C-:B------:R-:W-:Y:S01]  /*8fe0*/  SHF.R.U64 R3, R28, 0x3, R31.reuse ;  /* 0x000000031c037819 */ /* 0x100fe2000000121f */
[C---:B------:R-:W-:Y:S01]  /*8ff0*/  FMUL2 R6, R32.reuse.F32, R6.F32x2.HI_LO ;  /* 0x000000062006724a */ /* 0x040fe20000040000 */
[----:B------:R-:W-:Y:S01]  /*9000*/  F2FP.F16.F32.PACK_AB R10, R21, R20 ;  /* 0x00000014150a723e */ /* 0x000fe200000000ff */
[----:B------:R-:W-:Y:S02]  /*9010*/  IMAD.X R21, RZ, RZ, R31, P0 ;  /* 0x000000ffff157224 */ /* 0x000fe400000e061f */
[C---:B------:R-:W-:Y:S01]  /*9020*/  FMUL2 R4, R32.reuse.F32, R4.F32x2.HI_LO ;  /* 0x000000042004724a */ /* 0x040fe20000040000 */
[----:B------:R-:W-:Y:S01]  /*9030*/  F2FP.F16.F32.PACK_AB R11, R25, R24 ;  /* 0x00000018190b723e */ /* 0x000fe200000000ff */
[C---:B------:R-:W-:Y:S01]  /*9040*/  FMUL2 R12, R32.reuse.F32, R12.F32x2.HI_LO ;  /* 0x0000000c200c724a */ /* 0x040fe20000040000 */
[----:B------:R-:W-:Y:S01]  /*9050*/  F2FP.F16.F32.PACK_AB R9, R7, R6 ;  /* 0x000000060709723e */ /* 0x000fe200000000ff */
[----:B------:R-:W-:Y:S01]  /*9060*/  FMUL2 R14, R32.F32, R14.F32x2.HI_LO ;  /* 0x0000000e200e724a */ /* 0x000fe20000040000 */
[----:B------:R-:W-:Y:S01]  /*9070*/  SHF.R.U64 R7, R0, 0x3, R21 ;  /* 0x0000000300077819 */ /* 0x000fe20000001215 */
[C---:B------:R-:W-:Y:S01]  /*9080*/  FMUL2 R16, R32.reuse.F32, R16.F32x2.HI_LO ;  /* 0x000000102010724a */ /* 0x040fe20000040000 */
[----:B------:R-:W-:Y:S01]  /*9090*/  F2FP.F16.F32.PACK_AB R8, R5, R4 ;  /* 0x000000040508723e */ /* 0x000fe200000000ff */
[----:B------:R-:W-:Y:S01]  /*90a0*/  FMUL2 R18, R32.F32, R18.F32x2.HI_LO ;  /* 0x000000122012724a */ /* 0x000fe20000040000 */
[----:B------:R-:W-:-:S02]  /*90b0*/  LOP3.LUT R30, R28, 0x30, R3, 0x78, !PT ;  /* 0x000000301c1e7812 */ /* 0x000fc400078e7803 */
[----:B------:R-:W-:Y:S01]  /*90c0*/  LOP3.LUT R20, R0, 0x30, R7, 0x78, !PT ;  /* 0x0000003000147812 */ /* 0x000fe200078e7807 */
[----:B------:R-:W-:Y:S01]  /*90d0*/  VIADD R0, R56, 0x110 ;  /* 0x0000011038007836 */ /* 0x000fe20000000000 */
[----:B------:R-:W-:Y:S01]  /*90e0*/  F2FP.F16.F32.PACK_AB R4, R13, R12 ;  /* 0x0000000c0d04723e */ /* 0x000fe200000000ff */
[----:B------:R1:W-:Y:S01]  /*90f0*/  ST.E.128 desc[UR48][R30.64], R8 ;  /* 0x000000081e007985 */ /* 0x0003e2000c101d30 */
[----:B------:R-:W-:Y:S02]  /*9100*/  F2FP.F16.F32.PACK_AB R5, R15, R14 ;  /* 0x0000000e0f05723e */ /* 0x000fe400000000ff */
[----:B------:R-:W-:Y:S02]  /*9110*/  F2FP.F16.F32.PACK_AB R6, R17, R16 ;  /* 0x000000101106723e */ /* 0x000fe400000000ff */
[----:B------:R-:W-:Y:S02]  /*9120*/  F2FP.F16.F32.PACK_AB R7, R19, R18 ;  /* 0x000000121307723e */ /* 0x000fe400000000ff */
[----:B------:R-:W-:-:S03]  /*9130*/  SHF.R.U32.HI R0, RZ, 0x15, R0 ;  /* 0x00000015ff007819 */ /* 0x000fc60000011600 */
[----:B------:R1:W-:Y:S01]  /*9140*/  ST.E.128 desc[UR48][R20.64], R4 ;  /* 0x0000000414007985 */ /* 0x0003e2000c101d30 */
[----:B------:R-:W-:-:S13]  /*9150*/  ISETP.NE.AND P0, PT, R29, R0, PT ;  /* 0x000000001d00720c */ /* 0x000fda0003f05270 */
[----:B------:R-:W-:Y:S05]  /*9160*/  @!P0 BRA `(.L_x_200) ;  /* 0x0000000000408947 */ /* 0x000fea0003800000 */
[----:B------:R-:W-:Y:S01]  /*9170*/  MOV R14, 0x8 ;  /* 0x00000008000e7802 */ /* 0x000fe20000000f00 */
[----:B------:R-:W3:Y:S01]  /*9180*/  LDCU.64 UR8, c[0x4][0xb0] ;  /* 0x01001600ff0877ac */ /* 0x000ee20008000a00 */
[----:B------:R-:W-:Y:S02]  /*9190*/  HFMA2 R12, -RZ, RZ, 0, 5.9604644775390625e-08 ;  /* 0x00000001ff0c7431 */ /* 0x000fe400000001ff */
[----:B-1----:R-:W-:Y:S01]  /*91a0*/  IMAD.MOV.U32 R8, RZ, RZ, 0x192 ;  /* 0x00000192ff087424 */ /* 0x002fe200078e00ff */
[----:B------:R-:W1:Y:S01]  /*91b0*/  LDCU.64 UR6, c[0x4][0xb8] ;  /* 0x01001700ff0677ac */ /* 0x000e620008000a00 */
[----:B------:R-:W2:Y:S01]  /*91c0*/  LDC.64 R14, c[0x4][R14] ;  /* 0x010000000e0e7b82 */ /* 0x000ea20000000a00 */
[----:B------:R-:W-:Y:S01]  /*91d0*/  IMAD.MOV.U32 R13, RZ, RZ, RZ ;  /* 0x000000ffff0d7224 */ /* 0x000fe200078e00ff */
[----:B------:R-:W5:Y:S01]  /*91e0*/  LDCU.64 UR4, c[0x4][0x40] ;  /* 0x01000800ff0477ac */ /* 0x000f620008000a00 */
[----:B---3--:R-:W-:Y:S01]  /*91f0*/  IMAD.U32 R4, RZ, RZ, UR8 ;  /* 0x00000008ff047e24 */ /* 0x008fe2000f8e00ff */
[----:B------:R-:W-:Y:S01]  /*9200*/  MOV R5, UR9 ;  /* 0x0000000900057c02 */ /* 0x000fe20008000f00 */
[----:B-1----:R-:W-:Y:S01]  /*9210*/  IMAD.U32 R6, RZ, RZ, UR6 ;  /* 0x00000006ff067e24 */ /* 0x002fe2000f8e00ff */
[----:B------:R-:W-:Y:S01]  /*9220*/  MOV R7, UR7 ;  /* 0x0000000700077c02 */ /* 0x000fe20008000f00 */
[----:B-----5:R-:W-:Y:S01]  /*9230*/  IMAD.U32 R10, RZ, RZ, UR4 ;  /* 0x00000004ff0a7e24 */ /* 0x020fe2000f8e00ff */
[----:B------:R-:W-:-:S02]  /*9240*/  MOV R11, UR5 ;  /* 0x00000005000b7c02 */ /* 0x000fc40008000f00 */
[----:B------:R-:W-:-:S07]  /*9250*/  LEPC R20, `(.L_x_200) ;  /* 0x000000001014794e */ /* 0x000fce0000000000 */
[----:B--2-4-:R-:W-:Y:S05]  /*9260*/  CALL.ABS.NOINC R14 ;  /* 0x000000000e007343 */ /* 0x014fea0003c00000 */
.L_x_200:
[----:B------:R-:W-:Y:S05]  /*9270*/  WARPSYNC.ALL ;  /* 0x0000000000007948 */ /* 0x000fea0003800000 */
[----:B------:R-:W-:Y:S01]  /*9280*/  R2UR UR4, R56 ;  /* 0x00000000380472ca */ /* 0x000fe200000e0000 */
[----:B------:R-:W3:Y:S01]  /*9290*/  S2R R35, SR_CTAID.X ;  /* 0x0000000000237919 */ /* 0x000ee20000002500 */
[C---:B------:R-:W-:Y:S02]  /*92a0*/  IADD3 R33, P0, PT, R28.reuse, 0x30, RZ ;  /* 0x000000301c217810 */ /* 0x040fe40007f1e0ff */
[----:B------:R-:W-:-:S03]  /*92b0*/  IADD3 R3, P1, PT, R28, 0x20, RZ ;  /* 0x000000201c037810 */ /* 0x000fc60007f3e0ff */
[--C-:B--2---:R-:W-:Y:S02]  /*92c0*/  IMAD.X R41, RZ, RZ, R31.reuse, P0 ;  /* 0x000000ffff297224 */ /* 0x104fe400000e061f */
[----:B------:R-:W-:-:S04]  /*92d0*/  IMAD.X R39, RZ, RZ, R31, P1 ;  /* 0x000000ffff277224 */ /* 0x000fc800008e061f */
[----:B-1----:R-:W1:Y:S01]  /*92e0*/  LDTM.x16 R4, tmem[UR4+0x110] ;  /* 0x00011004000479ee */ /* 0x002e620008240000 */
[----:B------:R-:W2:Y:S01]  /*92f0*/  LDCU.64 UR4, c[0x0][0x880] ;  /* 0x00011000ff0477ac */ /* 0x000ea20008000a00 */
[----:B------:R-:W-:-:S04]  /*9300*/  SHF.R.U64 R0, R3, 0x3, R39 ;  /* 0x0000000303007819 */ /* 0x000fc80000001227 */
[----:B------:R-:W-:Y:S01]  /*9310*/  LOP3.LUT R38, R3, 0x30, R0, 0x78, !PT ;  /* 0x0000003003267812 */ /* 0x000fe200078e7800 */
[----:B--2---:R-:W-:-:S04]  /*9320*/  UISETP.NE.U32.AND UP0, UPT, UR4, URZ, UPT ;  /* 0x000000ff0400728c */ /* 0x004fc8000bf05070 */
[----:B------:R-:W-:Y:S01]  /*9330*/  UISETP.NE.AND.EX UP0, UPT, UR5, URZ, UPT, UP0 ;  /* 0x000000ff0500728c */ /* 0x000fe2000bf05300 */
[C---:B-1----:R-:W-:Y:S01]  /*9340*/  FMUL2 R20, R32.reuse.F32, R8.F32x2.HI_LO ;  /* 0x000000082014724a */ /* 0x042fe20000040000 */
[C---:B------:R-:W-:Y:S01]  /*9350*/  SHF.R.U64 R8, R33.reuse, 0x3, R41 ;  /* 0x0000000321087819 */ /* 0x040fe20000001229 */
[C---:B------:R-:W-:Y:S02]  /*9360*/  FMUL2 R4, R32.reuse.F32, R4.F32x2.HI_LO ;  /* 0x000000042004724a */ /* 0x040fe40000040000 */
[C---:B------:R-:W-:Y:S01]  /*9370*/  FMUL2 R6, R32.reuse.F32, R6.F32x2.HI_LO ;  /* 0x000000062006724a */ /* 0x040fe20000040000 */
[----:B------:R-:W-:Y:S01]  /*9380*/  LOP3.LUT R40, R33, 0x30, R8, 0x78, !PT ;  /* 0x0000003021287812 */ /* 0x000fe200078e7808 */
[C---:B------:R-:W-:Y:S01]  /*9390*/  FMUL2 R24, R32.reuse.F32, R10.F32x2.HI_LO ;  /* 0x0000000a2018724a */ /* 0x040fe20000040000 */
[----:B------:R-:W-:Y:S01]  /*93a0*/  F2FP.F16.F32.PACK_AB R8, R5, R4 ;  /* 0x000000040508723e */ /* 0x000fe200000000ff */
[C---:B------:R-:W-:Y:S01]  /*93b0*/  FMUL2 R12, R32.reuse.F32, R12.F32x2.HI_LO ;  /* 0x0000000c200c724a */ /* 0x040fe20000040000 */
[----:B------:R-:W-:Y:S01]  /*93c0*/  F2FP.F16.F32.PACK_AB R9, R7, R6 ;  /* 0x000000060709723e */ /* 0x000fe200000000ff */
[C---:B------:R-:W-:Y:S01]  /*93d0*/  FMUL2 R14, R32.reuse.F32, R14.F32x2.HI_LO ;  /* 0x0000000e200e724a */ /* 0x040fe20000040000 */
[----:B------:R-:W-:Y:S01]  /*93e0*/  F2FP.F16.F32.PACK_AB R10, R21, R20 ;  /* 0x00000014150a723e */ /* 0x000fe200000000ff */
[C---:B------:R-:W-:Y:S01]  /*93f0*/  FMUL2 R16, R32.reuse.F32, R16.F32x2.HI_LO ;  /* 0x000000102010724a */ /* 0x040fe20000040000 */
[----:B------:R-:W-:Y:S01]  /*9400*/  F2FP.F16.F32.PACK_AB R11, R25, R24 ;  /* 0x00000018190b723e */ /* 0x000fe200000000ff */
[----:B------:R-:W-:Y:S01]  /*9410*/  FMUL2 R18, R32.F32, R18.F32x2.HI_LO ;  /* 0x000000122012724a */ /* 0x000fe20000040000 */
[----:B------:R-:W-:Y:S01]  /*9420*/  F2FP.F16.F32.PACK_AB R4, R13, R12 ;  /* 0x0000000c0d04723e */ /* 0x000fe200000000ff */
[----:B------:R-:W1:Y:S01]  /*9430*/  S2R R33, SR_CTAID.Z ;  /* 0x0000000000217919 */ /* 0x000e620000002700 */
[----:B------:R-:W-:-:S02]  /*9440*/  F2FP.F16.F32.PACK_AB R5, R15, R14 ;  /* 0x0000000e0f05723e */ /* 0x000fc400000000ff */
[----:B------:R-:W-:Y:S01]  /*9450*/  F2FP.F16.F32.PACK_AB R6, R17, R16 ;  /* 0x000000101106723e */ /* 0x000fe200000000ff */
[----:B------:R2:W-:Y:S01]  /*9460*/  ST.E.128 desc[UR48][R38.64], R8 ;  /* 0x0000000826007985 */ /* 0x0005e2000c101d30 */
[----:B------:R-:W-:Y:S01]  /*9470*/  F2FP.F16.F32.PACK_AB R7, R19, R18 ;  /* 0x000000121307723e */ /* 0x000fe200000000ff */
[----:B------:R-:W1:Y:S04]  /*9480*/  S2R R32, SR_CTAID.Y ;  /* 0x0000000000207919 */ /* 0x000e680000002600 */
[----:B------:R2:W-:Y:S01]  /*9490*/  ST.E.128 desc[UR48][R40.64], R4 ;  /* 0x0000000428007985 */ /* 0x0005e2000c101d30 */
[----:B------:R-:W-:Y:S01]  /*94a0*/  @!PT LDS RZ, [RZ] ;  /* 0x00000000fffff984 */ /* 0x000fe20000000800 */
[----:B------:R-:W-:Y:S01]  /*94b0*/  @!PT LDS RZ, [RZ] ;  /* 0x00000000fffff984 */ /* 0x000fe20000000800 */
[----:B------:R-:W-:Y:S01]  /*94c0*/  @!PT LDS RZ, [RZ] ;  /* 0x00000000fffff984 */ /* 0x000fe20000000800 */
[----:B------:R-:W-:Y:S01]  /*94d0*/  @!PT LDS RZ, [RZ] ;  /* 0x00000000fffff984 */ /* 0x000fe20000000800 */
[----:B------:R5:W-:Y:S06]  /*94e0*/  MEMBAR.ALL.CTA ;  /* 0x0000000000007992 */ /* 0x000bec0000008000 */
[----:B-----5:R-:W1:Y:S01]  /*94f0*/  FENCE.VIEW.ASYNC.S ;  /* 0x00000000000073c6 */ /* 0x020e620000000000 */
[----:B---3--:R-:W-:Y:S05]  /*9500*/  BRA.U !UP0, `(.L_x_201) ;  /* 0x0000000108fc7547 */ /* 0x008fea000b800000 */
[C---:B------:R-:W-:Y:S01]  /*9510*/  FSETP.GEU.AND P0, PT, R22.reuse, 1.175494350822287508e-38, PT ;  /* 0x008000001600780b */ /* 0x040fe20003f0e000 */
[----:B------:R-:W3:Y:S01]  /*9520*/  LDCU UR4, c[0x0][0x380] ;  /* 0x00007000ff0477ac */ /* 0x000ee20008000800 */
[----:B------:R-:W-:Y:S01]  /*9530*/  MOV R0, 0x3e055027 ;  /* 0x3e05502700007802 */ /* 0x000fe20000000f00 */
[----:B------:R-:W-:Y:S01]  /*9540*/  BSSY.RECONVERGENT B0, `(.L_x_201) ;  /* 0x000003b000007945 */ /* 0x000fe20003800200 */
[----:B--2---:R-:W-:Y:S01]  /*9550*/  FSEL R5, RZ, -23, P0 ;  /* 0xc1b80000ff057808 */ /* 0x004fe20000000000 */
[----:B------:R-:W2:Y:S08]  /*9560*/  LDCU UR5, c[0x0][0x700] ;  /* 0x0000e000ff0577ac */ /* 0x000eb00008000800 */
[----:B------:R-:W-:-:S05]  /*9570*/  @!P0 FMUL R22, R22, 8388608 ;  /* 0x4b00000016168820 */ /* 0x000fca0000400000 */
[C---:B------:R-:W-:Y:S02]  /*9580*/  IADD3 R7, PT, PT, R22.reuse, -0x3f2aaaab, RZ ;  /* 0xc0d5555516077810 */ /* 0x040fe40007ffe0ff */
[C---:B------:R-:W-:Y:S02]  /*9590*/  ISETP.GT.U32.AND P0, PT, R22.reuse, 0x7f7fffff, PT ;  /* 0x7f7fffff1600780c */ /* 0x040fe40003f04070 */
[----:B------:R-:W-:Y:S02]  /*95a0*/  LOP3.LUT R7, R7, 0xff800000, RZ, 0xc0, !PT ;  /* 0xff80000007077812 */ /* 0x000fe400078ec0ff */
[C---:B------:R-:W-:Y:S02]  /*95b0*/  FSETP.NEU.AND P1, PT, R22.reuse, RZ, PT ;  /* 0x000000ff1600720b */ /* 0x040fe40003f2d000 */
[-C--:B------:R-:W-:Y:S02]  /*95c0*/  IADD3 R3, PT, PT, R22, -R7.reuse, RZ ;  /* 0x8000000716037210 */ /* 0x080fe40007ffe0ff */
[----:B------:R-:W-:-:S03]  /*95d0*/  I2FP.F32.S32 R4, R7 ;  /* 0x0000000700047245 */ /* 0x000fc60000201400 */
[----:B------:R-:W-:Y:S02]  /*95e0*/  FADD R3, R3, -1 ;  /* 0xbf80000003037421 */ /* 0x000fe40000000000 */
[----:B------:R-:W-:Y:S02]  /*95f0*/  FFMA R4, R4, 1.1920928955078125e-07, R5 ;  /* 0x3400000004047823 */ /* 0x000fe40000000005 */
[----:B------:R-:W-:-:S04]  /*9600*/  FFMA R0, R3, -R0, 0.14084610342979431152 ;  /* 0x3e1039f603007423 */ /* 0x000fc80000000800 */
[----:B------:R-:W-:-:S04]  /*9610*/  FFMA R0, R3, R0, -0.12148627638816833496 ;  /* 0xbdf8cdcc03007423 */ /* 0x000fc80000000000 */
[----:B------:R-:W-:-:S04]  /*9620*/  FFMA R0, R3, R0, 0.13980610668659210205 ;  /* 0x3e0f295503007423 */ /* 0x000fc80000000000 */
[----:B------:R-:W-:-:S04]  /*9630*/  FFMA R0, R3, R0, -0.16684235632419586182 ;  /* 0xbe2ad8b903007423 */ /* 0x000fc80000000000 */
[----:B------:R-:W-:-:S04]  /*9640*/  FFMA R0, R3, R0, 0.20012299716472625732 ;  /* 0x3e4ced0b03007423 */ /* 0x000fc80000000000 */
[----:B------:R-:W-:-:S04]  /*9650*/  FFMA R0, R3, R0, -0.24999669194221496582 ;  /* 0xbe7fff2203007423 */ /* 0x000fc80000000000 */
[----:B------:R-:W-:-:S04]  /*9660*/  FFMA R0, R3, R0, 0.33333182334899902344 ;  /* 0x3eaaaa7803007423 */ /* 0x000fc80000000000 */
[----:B------:R-:W-:-:S04]  /*9670*/  FFMA R0, R3, R0, -0.5 ;  /* 0xbf00000003007423 */ /* 0x000fc80000000000 */
[----:B------:R-:W-:-:S04]  /*9680*/  FMUL R0, R3, R0 ;  /* 0x0000000003007220 */ /* 0x000fc80000400000 */
[----:B------:R-:W-:Y:S01]  /*9690*/  FFMA R5, R3, R0, R3 ;  /* 0x0000000003057223 */ /* 0x000fe20000000003 */
[----:B------:R-:W-:Y:S02]  /*96a0*/  MOV R3, 0x7f800000 ;  /* 0x7f80000000037802 */ /* 0x000fe40000000f00 */
[----:B------:R-:W-:Y:S01]  /*96b0*/  LEA R0, R35, R2, 0x8 ;  /* 0x0000000223007211 */ /* 0x000fe200078e40ff */
[----:B------:R-:W-:Y:S02]  /*96c0*/  FFMA R4, R4, 0.69314718246459960938, R5 ;  /* 0x3f31721804047823 */ /* 0x000fe40000000005 */
[----:B------:R-:W-:Y:S01]  /*96d0*/  @P0 FFMA R4, R22, R3, +INF ;  /* 0x7f80000016040423 */ /* 0x000fe20000000003 */
[----:B---3--:R-:W-:-:S04]  /*96e0*/  ISETP.GE.AND P0, PT, R0, UR4, PT ;  /* 0x0000000400007c0c */ /* 0x008fc8000bf06270 */
[----:B------:R-:W-:-:S05]  /*96f0*/  FSEL R4, R4, -INF , P1 ;  /* 0xff80000004047808 */ /* 0x000fca0000800000 */
[----:B--2---:R-:W-:-:S04]  /*9700*/  FFMA R23, R23, UR5, R4 ;  /* 0x0000000517177c23 */ /* 0x004fc80008000004 */
[----:B------:R-:W-:Y:S05]  /*9710*/  @P0 BRA `(.L_x_202) ;  /* 0x0000000000740947 */ /* 0x000fea0003800000 */
[----:B------:R-:W2:Y:S01]  /*9720*/  LDCU UR7, c[0x0][0x38c] ;  /* 0x00007180ff0777ac */ /* 0x000ea20008000800 */
[----:B------:R-:W-:Y:S01]  /*9730*/  HFMA2 R4, -RZ, RZ, 0, 0 ;  /* 0x00000000ff047431 */ /* 0x000fe200000001ff */
[----:B------:R-:W1:Y:S01]  /*9740*/  LDCU UR6, c[0x0][0x890] ;  /* 0x00011200ff0677ac */ /* 0x000e620008000800 */
[----:B------:R-:W3:Y:S01]  /*9750*/  LDCU.64 UR4, c[0x0][0x888] ;  /* 0x00011100ff0477ac */ /* 0x000ee20008000a00 */
[----:B--2---:R-:W2:Y:S01]  /*9760*/  I2F.U32.RP R7, UR7 ;  /* 0x0000000700077d06 */ /* 0x004ea20008209000 */
[----:B------:R-:W-:Y:S01]  /*9770*/  ISETP.NE.U32.AND P0, PT, RZ, UR7, PT ;  /* 0x00000007ff007c0c */ /* 0x000fe2000bf05070 */
[----:B-1----:R-:W-:-:S06]  /*9780*/  IMAD R0, R33, UR6, R0 ;  /* 0x0000000621007c24 */ /* 0x002fcc000f8e0200 */
[----:B--2---:R-:W1:Y:S02]  /*9790*/  MUFU.RCP R6, R7 ;  /* 0x0000000700067308 */ /* 0x004e640000001000 */
[----:B-1----:R-:W-:-:S06]  /*97a0*/  IADD3 R6, PT, PT, R6, 0xffffffe, RZ ;  /* 0x0ffffffe06067810 */ /* 0x002fcc0007ffe0ff */
[----:B------:R-:W1:Y:S02]  /*97b0*/  F2I.FTZ.U32.TRUNC.NTZ R5, R6 ;  /* 0x0000000600057305 */ /* 0x000e64000021f000 */
[----:B-1----:R-:W-:Y:S01]  /*97c0*/  IADD3 R3, PT, PT, RZ, -R5, RZ ;  /* 0x80000005ff037210 */ /* 0x002fe20007ffe0ff */
[----:B------:R-:W1:Y:S04]  /*97d0*/  LDC.64 R6, c[0x0][0x880] ;  /* 0x00022000ff067b82 */ /* 0x000e680000000a00 */
[----:B------:R-:W-:-:S04]  /*97e0*/  IMAD R3, R3, UR7, RZ ;  /* 0x0000000703037c24 */ /* 0x000fc8000f8e02ff */
[----:B------:R-:W-:-:S06]  /*97f0*/  IMAD.HI.U32 R3, R5, R3, R4 ;  /* 0x0000000305037227 */ /* 0x000fcc00078e0004 */
[----:B------:R-:W-:-:S05]  /*9800*/  IMAD.HI.U32 R3, R3, R32, RZ ;  /* 0x0000002003037227 */ /* 0x000fca00078e00ff */
[----:B------:R-:W-:-:S05]  /*9810*/  IADD3 R5, PT, PT, -R3, RZ, RZ ;  /* 0x000000ff03057210 */ /* 0x000fca0007ffe1ff */
[----:B------:R-:W-:-:S05]  /*9820*/  IMAD R4, R5, UR7, R32 ;  /* 0x0000000705047c24 */ /* 0x000fca000f8e0220 */
[----:B------:R-:W-:-:S13]  /*9830*/  ISETP.GE.U32.AND P2, PT, R4, UR7, PT ;  /* 0x0000000704007c0c */ /* 0x000fda000bf46070 */
[----:B------:R-:W-:Y:S02]  /*9840*/  @P2 IADD3 R4, PT, PT, R4, -UR7, RZ ;  /* 0x8000000704042c10 */ /* 0x000fe4000fffe0ff */
[----:B------:R-:W-:Y:S02]  /*9850*/  @P2 IADD3 R3, PT, PT, R3, 0x1, RZ ;  /* 0x0000000103032810 */ /* 0x000fe40007ffe0ff */
[----:B------:R-:W-:-:S13]  /*9860*/  ISETP.GE.U32.AND P1, PT, R4, UR7, PT ;  /* 0x0000000704007c0c */ /* 0x000fda000bf26070 */
[----:B------:R-:W-:Y:S02]  /*9870*/  @P1 IADD3 R3, PT, PT, R3, 0x1, RZ ;  /* 0x0000000103031810 */ /* 0x000fe40007ffe0ff */
[----:B------:R-:W-:-:S04]  /*9880*/  @!P0 LOP3.LUT R3, RZ, UR7, RZ, 0x33, !PT ;  /* 0x00000007ff038c12 */ /* 0x000fc8000f8e33ff */
[C---:B------:R-:W-:Y:S01]  /*9890*/  IADD3 R5, PT, PT, -R3.reuse, RZ, RZ ;  /* 0x000000ff03057210 */ /* 0x040fe20007ffe1ff */
[----:B---3--:R-:W-:-:S04]  /*98a0*/  IMAD R0, R3, UR5, R0 ;  /* 0x0000000503007c24 */ /* 0x008fc8000f8e0200 */
[----:B------:R-:W-:-:S04]  /*98b0*/  IMAD R5, R5, UR7, R32 ;  /* 0x0000000705057c24 */ /* 0x000fc8000f8e0220 */
[----:B------:R-:W-:-:S04]  /*98c0*/  IMAD R5, R5, UR4, R0 ;  /* 0x0000000405057c24 */ /* 0x000fc8000f8e0200 */
[----:B-1----:R-:W-:-:S05]  /*98d0*/  IMAD.WIDE.U32 R6, R5, 0x4, R6 ;  /* 0x0000000405067825 */ /* 0x002fca00078e0006 */
[----:B------:R2:W-:Y:S02]  /*98e0*/  STG.E desc[UR48][R6.64], R23 ;  /* 0x0000001706007986 */ /* 0x0005e4000c101930 */
.L_x_202:
[----:B------:R-:W-:Y:S05]  /*98f0*/  BSYNC.RECONVERGENT B0 ;  /* 0x0000000000007941 */ /* 0x000fea0003800200 */
.L_x_201:
[----:B------:R-:W-:Y:S01]  /*9900*/  UISETP.NE.AND UP0, UPT, UR38, URZ, UPT ;  /* 0x000000ff2600728c */ /* 0x000fe2000bf05270 */
[----:B------:R-:W-:-:S08]  /*9910*/  NOP ;  /* 0x0000000000007918 */ /* 0x000fd00000000000 */
[----:B------:R-:W-:Y:S05]  /*9920*/  BRA.U UP0, `(.L_x_203) ;  /* 0x0000000100087547 */ /* 0x000fea000b800000 */
[----:B------:R-:W-:Y:S05]  /*9930*/  BPT.TRAP 0x1 ;  /* 0x000000040000795c */ /* 0x000fea0000300000 */
[----:B------:R-:W-:Y:S05]  /*9940*/  BPT.TRAP 0x1 ;  /* 0x000000040000795c */ /* 0x000fea0000300000 */
.L_x_203:
[----:B------:R-:W-:Y:S01]  /*9950*/  IADD3 R0, PT, PT, R26, 0xa0a0, RZ ;  /* 0x0000a0a01a007810 */ /* 0x000fe20007ffe0ff */
[----:B------:R-:W-:-:S03]  /*9960*/  UISETP.NE.AND UP0, UPT, UR38, URZ, UPT ;  /* 0x000000ff2600728c */ /* 0x000fc6000bf05270 */
[----:B------:R-:W-:-:S04]  /*9970*/  PRMT R0, R27, 0x654, R0 ;  /* 0x000006541b007816 */ /* 0x000fc80000000000 */
[----:B-1----:R1:W-:Y:S02]  /*9980*/  SYNCS.ARRIVE.TRANS64.RED.A1T0 RZ, [R0+URZ], RZ ;  /* 0x000000ff00ff79a7 */ /* 0x0023e400081004ff */
[----:B------:R-:W-:Y:S05]  /*9990*/  BRA.U UP0, `(.L_x_204) ;  /* 0x0000000100047547 */ /* 0x000fea000b800000 */
[----:B------:R-:W-:Y:S05]  /*99a0*/  BPT.TRAP 0x1 ;  /* 0x000000040000795c */ /* 0x000fea0000300000 */
.L_x_204:
[----:B------:R3:W-:Y:S01]  /*99b0*/  SYNCS.ARRIVE.TRANS64.A1T0 RZ, [R26+URZ+0xa0b0], RZ ;  /* 0x00a0b0ff1aff79a7 */ /* 0x0007e200081000ff */
[----:B------:R-:W-:-:S09]  /*99c0*/  UISETP.NE.AND UP0, UPT, UR36, URZ, UPT ;  /* 0x000000ff2400728c */ /* 0x000fd2000bf05270 */
[----:B------:R-:W-:Y:S05]  /*99d0*/  BRA.U !UP0, `(.L_x_205) ;  /* 0x0000000108047547 */ /* 0x000fea000b800000 */
[----:B------:R-:W-:Y:S05]  /*99e0*/  BPT.TRAP 0x1 ;  /* 0x000000040000795c */ /* 0x000fea0000300000 */
.L_x_205:
[----:B------:R-:W-:Y:S01]  /*99f0*/  IMAD.U32 R3, RZ, RZ, UR42 ;  /* 0x0000002aff037e24 */ /* 0x000fe2000f8e00ff */
[----:B-1----:R-:W-:-:S04]  /*9a00*/  SHF.R.U32.HI R0, RZ, 0x15, R57 ;  /* 0x00000015ff007819 */ /* 0x002fc80000011639 */
[----:B------:R-:W-:Y:S02]  /*9a10*/  SHF.L.U32 R3, R3, 0x1f, RZ ;  /* 0x0000001f03037819 */ /* 0x000fe400000006ff */
[----:B------:R-:W-:Y:S02]  /*9a20*/  ISETP.NE.AND P0, PT, R29, R0, PT ;  /* 0x000000001d00720c */ /* 0x000fe40003f05270 */
[----:B------:R-:W1:Y:S02]  /*9a30*/  SYNCS.PHASECHK.TRANS64.TRYWAIT P1, [R26+URZ+0xa080], R3 ;  /* 0x00a080031a0075a7 */ /* 0x000e6400080211ff */
[----:B-1----:R-:W-:Y:S09]  /*9a40*/  @!P1 BRA `(.L_x_206) ;  /* 0x000000f800789947 */ /* 0x002ff20003800000 */
.L_x_400:
[----:B------:R-:W-:Y:S05]  /*9a50*/  @!P0 BRA `(.L_x_207) ;  /* 0x0000000000408947 */ /* 0x000fea0003800000 */
[----:B------:R-:W-:Y:S01]  /*9a60*/  MOV R14, 0x8 ;  /* 0x00000008000e7802 */ /* 0x000fe20000000f00 */
[----:B------:R-:W1:Y:S01]  /*9a70*/  LDCU.64 UR8, c[0x4][0xb0] ;  /* 0x01001600ff0877ac */ /* 0x000e620008000a00 */
[----:B------:R-:W-:Y:S02]  /*9a80*/  HFMA2 R12, -RZ, RZ, 0, 5.9604644775390625e-08 ;  /* 0x00000001ff0c7431 */ /* 0x000fe400000001ff */
[----:B--2---:R-:W-:Y:S01]  /*9a90*/  IMAD.MOV.U32 R8, RZ, RZ, 0x192 ;  /* 0x00000192ff087424 */ /* 0x004fe200078e00ff */
[----:B------:R-:W2:Y:S01]  /*9aa0*/  LDCU.64 UR6, c[0x4][0xb8] ;  /* 0x01001700ff0677ac */ /* 0x000ea20008000a00 */
[----:B------:R-:W3:Y:S01]  /*9ab0*/  LDC.64 R14, c[0x4][R14] ;  /* 0x010000000e0e7b82 */ /* 0x000ee20000000a00 */
[----:B------:R-:W-:Y:S01]  /*9ac0*/  IMAD.MOV.U32 R13, RZ, RZ, RZ ;  /* 0x000000ffff0d7224 */ /* 0x000fe200078e00ff */
[----:B------:R-:W5:Y:S01]  /*9ad0*/  LDCU.64 UR4, c[0x4][0x28] ;  /* 0x01000500ff0477ac */ /* 0x000f620008000a00 */
[----:B-1----:R-:W-:Y:S01]  /*9ae0*/  IMAD.U32 R4, RZ, RZ, UR8 ;  /* 0x00000008ff047e24 */ /* 0x002fe2000f8e00ff */
[----:B------:R-:W-:Y:S01]  /*9af0*/  MOV R5, UR9 ;  /* 0x0000000900057c02 */ /* 0x000fe20008000f00 */
[----:B--2---:R-:W-:Y:S01]  /*9b00*/  IMAD.U32 R6, RZ, RZ, UR6 ;  /* 0x00000006ff067e24 */ /* 0x004fe2000f8e00ff */
[----:B------:R-:W-:Y:S01]  /*9b10*/  MOV R7, UR7 ;  /* 0x0000000700077c02 */ /* 0x000fe20008000f00 */
[----:B-----5:R-:W-:Y:S01]  /*9b20*/  IMAD.U32 R10, RZ, RZ, UR4 ;  /* 0x00000004ff0a7e24 */ /* 0x020fe2000f8e00ff */
[----:B------:R-:W-:-:S02]  /*9b30*/  MOV R11, UR5 ;  /* 0x00000005000b7c02 */ /* 0x000fc40008000f00 */
[----:B------:R-:W-:-:S07]  /*9b40*/  LEPC R20, `(.L_x_207) ;  /* 0x000000001014794e */ /* 0x000fce0000000000 */
[----:B---34-:R-:W-:Y:S05]  /*9b50*/  CALL.ABS.NOINC R14 ;  /* 0x000000000e007343 */ /* 0x018fea0003c00000 */
.L_x_207:
[----:B------:R-:W-:Y:S05]  /*9b60*/  WARPSYNC.ALL ;  /* 0x0000000000007948 */ /* 0x000fea0003800000 */
[----:B------:R-:W-:Y:S01]  /*9b70*/  R2UR UR4, R57 ;  /* 0x00000000390472ca */ /* 0x000fe200000e0000 */
[----:B------:R-:W-:-:S12]  /*9b80*/  UISETP.NE.AND UP0, UPT, UR36, URZ, UPT ;  /* 0x000000ff2400728c */ /* 0x000fd8000bf05270 */
[----:B--2---:R-:W1:Y:S02]  /*9b90*/  LDTM.x2 R22, tmem[UR4] ;  /* 0x00000004001679ee */ /* 0x004e6400080c0000 */
[----:B-1----:R-:W-:Y:S05]  /*9ba0*/  BRA.U !UP0, `(.L_x_208) ;  /* 0x0000000108047547 */ /* 0x002fea000b800000 */
[----:B------:R-:W-:Y:S05]  /*9bb0*/  BPT.TRAP 0x1 ;  /* 0x000000040000795c */ /* 0x000fea0000300000 */
.L_x_208:
[----:B------:R-:W-:Y:S01]  /*9bc0*/  PRMT R34, R27, 0x654, R34 ;  /* 0x000006541b227816 */ /* 0x000fe20000000022 */
[----:B------:R-:W-:-:S03]  /*9bd0*/  UISETP.NE.AND UP0, UPT, UR38, URZ, UPT ;  /* 0x000000ff2600728c */ /* 0x000fc6000bf05270 */
[----:B------:R1:W-:Y:S06]  /*9be0*/  SYNCS.ARRIVE.TRANS64.RED.A1T0 RZ, [R34+URZ], RZ ;  /* 0x000000ff22ff79a7 */ /* 0x0003ec00081004ff */
[----:B------:R-:W-:Y:S05]  /*9bf0*/  BRA.U UP0, `(.L_x_209) ;  /* 0x0000000100047547 */ /* 0x000fea000b800000 */
[----:B------:R-:W-:Y:S05]  /*9c00*/  BPT.TRAP 0x1 ;  /* 0x000000040000795c */ /* 0x000fea0000300000 */
.L_x_209:
[----:B------:R-:W-:-:S04]  /*9c10*/  MOV R0, UR43 ;  /* 0x0000002b00007c02 */ /* 0x000fc80008000f00 */
[----:B------:R-:W-:-:S04]  /*9c20*/  SHF.L.U32 R3, R0, 0x1f, RZ ;  /* 0x0000001f00037819 */ /* 0x000fc800000006ff */
[----:B------:R-:W2:Y:S02]  /*9c30*/  SYNCS.PHASECHK.TRANS64.TRYWAIT P0, [R26+URZ+0xa098], R3 ;  /* 0x00a098031a0075a7 */ /* 0x000ea400080011ff */
[----:B--2---:R-:W-:Y:S05]  /*9c40*/  @!P0 BRA `(.L_x_210) ;  /* 0x000000f8000c8947 */ /* 0x004fea0003800000 */
.L_x_401:
[----:B------:R-:W-:-:S09]  /*9c50*/  UISETP.NE.AND UP0, UPT, UR38, URZ, UPT ;  /* 0x000000ff2600728c */ /* 0x000fd2000bf05270 */
[----:B------:R-:W-:Y:S05]  /*9c60*/  BRA.U UP0, `(.L_x_211) ;  /* 0x0000000100047547 */ /* 0x000fea000b800000 */
[----:B------:R-:W-:Y:S05]  /*9c70*/  BPT.TRAP 0x1 ;  /* 0x000000040000795c */ /* 0x000fea0000300000 */
.L_x_211:
[----:B--2---:R-:W-:Y:S01]  /*9c80*/  MOV R3, 0x1 ;  /* 0x0000000100037802 */ /* 0x004fe20000000f00 */
[----:B------:R2:W1:Y:S03]  /*9c90*/  MUFU.RCP R5, R22 ;  /* 0x0000001600057308 */ /* 0x0004660000001000 */
[----:B------:R-:W-:-:S04]  /*9ca0*/  SHF.L.U32 R3, R3, 0x1f, RZ ;  /* 0x0000001f03037819 */ /* 0x000fc800000006ff */
[----:B------:R-:W5:Y:S02]  /*9cb0*/  SYNCS.PHASECHK.TRANS64.TRYWAIT P0, [R26+URZ+0xa0c8], R3 ;  /* 0x00a0c8031a0075a7 */ /* 0x000f6400080011ff */
[----:B-12--5:R-:W-:Y:S05]  /*9cc0*/  @!P0 BRA `(.L_x_212) ;  /* 0x000000f800008947 */ /* 0x026fea0003800000 */
.L_x_402:
[----:B------:R-:W1:Y:S01]  /*9cd0*/  LDCU UR4, c[0x0][0x708] ;  /* 0x0000e100ff0477ac */ /* 0x000e620008000800 */
[----:B------:R-:W-:Y:S01]  /*9ce0*/  FFMA R34, -R22, R5, 1 ;  /* 0x3f80000016227423 */ /* 0x000fe20000000105 */
[----:B------:R-:W-:Y:S03]  /*9cf0*/  BSSY.RECONVERGENT B2, `(.L_x_213) ;  /* 0x000000b000027945 */ /* 0x000fe60003800200 */
[----:B------:R-:W-:Y:S01]  /*9d00*/  FFMA R34, R5, R34, R5 ;  /* 0x0000002205227223 */ /* 0x000fe20000000005 */
[----:B-1----:R-:W-:-:S03]  /*9d10*/  MOV R3, UR4 ;  /* 0x0000000400037c02 */ /* 0x002fc60008000f00 */
[----:B------:R-:W-:Y:S01]  /*9d20*/  FFMA R5, R34, UR4, RZ ;  /* 0x0000000422057c23 */ /* 0x000fe200080000ff */
[----:B------:R-:W1:Y:S03]  /*9d30*/  FCHK P0, R3, R22 ;  /* 0x0000001603007302 */ /* 0x000e660000000000 */
[----:B------:R-:W-:-:S04]  /*9d40*/  FFMA R0, -R22, R5, UR4 ;  /* 0x0000000416007e23 */ /* 0x000fc80008000105 */
[----:B------:R-:W-:Y:S01]  /*9d50*/  FFMA R34, R34, R0, R5 ;  /* 0x0000000022227223 */ /* 0x000fe20000000005 */
[----:B-1----:R-:W-:Y:S05]  /*9d60*/  @!P0 BRA `(.L_x_214) ;  /* 0x00000000000c8947 */ /* 0x002fea0003800000 */
[----:B------:R-:W-:Y:S02]  /*9d70*/  MOV R4, 0x9d90 ;  /* 0x00009d9000047802 */ /* 0x000fe40000000f00 */
[----:B---34-:R-:W-:Y:S05]  /*9d80*/  CALL.REL.NOINC `($__internal_3_$__cuda_sm3x_div_rn_noftz_f32_slowpath) ;  /* 0x0000010000787944 */ /* 0x018fea0003c00000 */
[----:B------:R-:W-:Y:S02]  /*9d90*/  MOV R34, R0 ;  /* 0x0000000000227202 */ /* 0x000fe40000000f00 */
.L_x_214:
[----:B------:R-:W-:Y:S05]  /*9da0*/  BSYNC.RECONVERGENT B2 ;  /* 0x0000000000027941 */ /* 0x000fea0003800200 */
.L_x_213:
[----:B------:R-:W-:-:S05]  /*9db0*/  VIADD R0, R56, 0x180 ;  /* 0x0000018038007836 */ /* 0x000fca0000000000 */
[----:B------:R-:W-:-:S04]  /*9dc0*/  SHF.R.U32.HI R0, RZ, 0x15, R0 ;  /* 0x00000015ff007819 */ /* 0x000fc80000011600 */
[----:B------:R-:W-:-:S13]  /*9dd0*/  ISETP.NE.AND P0, PT, R29, R0, PT ;  /* 0x000000001d00720c */ /* 0x000fda0003f05270 */
[----:B------:R-:W-:Y:S05]  /*9de0*/  @!P0 BRA `(.L_x_215) ;  /* 0x0000000000408947 */ /* 0x000fea0003800000 */
[----:B------:R-:W-:Y:S01]  /*9df0*/  MOV R14, 0x8 ;  /* 0x00000008000e7802 */ /* 0x000fe20000000f00 */
[----:B------:R-:W1:Y:S01]  /*9e00*/  LDCU.64 UR8, c[0x4][0xb0] ;  /* 0x01001600ff0877ac */ /* 0x000e620008000a00 */
[----:B------:R-:W-:Y:S02]  /*9e10*/  HFMA2 R12, -RZ, RZ, 0, 5.9604644775390625e-08 ;  /* 0x00000001ff0c7431 */ /* 0x000fe400000001ff */
[----:B------:R-:W-:Y:S01]  /*9e20*/  IMAD.MOV.U32 R8, RZ, RZ, 0x192 ;  /* 0x00000192ff087424 */ /* 0x000fe200078e00ff */
        /* <DEDUP_REMOVED lines=12> */
.L_x_215:
[----:B------:R-:W-:Y:S05]  /*9ef0*/  WARPSYNC.ALL ;  /* 0x0000000000007948 */ /* 0x000fea0003800000 */
[----:B------:R-:W-:Y:S02]  /*9f00*/  R2UR UR4, R56 ;  /* 0x00000000380472ca */ /* 0x000fe400000e0000 */
[C---:B------:R-:W-:Y:S02]  /*9f10*/  IADD3 R38, P0, PT, R28.reuse, 0x2010, RZ ;  /* 0x000020101c267810 */ /* 0x040fe40007f1e0ff */
[----:B------:R-:W-:-:S03]  /*9f20*/  IADD3 R3, P1, PT, R28, 0x2000, RZ ;  /* 0x000020001c037810 */ /* 0x000fc60007f3e0ff */
[--C-:B------:R-:W-:Y:S02]  /*9f30*/  IMAD.X R39, RZ, RZ, R31.reuse, P0 ;  /* 0x000000ffff277224 */ /* 0x100fe400000e061f */
[----:B------:R-:W-:-:S04]  /*9f40*/  IMAD.X R37, RZ, RZ, R31, P1 ;  /* 0x000000ffff257224 */ /* 0x000fc800008e061f */
[----:B------:R-:W1:Y:S01]  /*9f50*/  LDTM.x16 R4, tmem[UR4+0x180] ;  /* 0x00018004000479ee */ /* 0x000e620008240000 */
[----:B------:R-:W-:-:S04]  /*9f60*/  SHF.R.U64 R0, R3, 0x3, R37 ;  /* 0x0000000303007819 */ /* 0x000fc80000001225 */
[----:B----4-:R-:W-:Y:S01]  /*9f70*/  LOP3.LUT R36, R3, 0x30, R0, 0x78, !PT ;  /* 0x0000003003247812 */ /* 0x010fe200078e7800 */
[----:B------:R-:W-:-:S05]  /*9f80*/  VIADD R0, R56, 0x190 ;  /* 0x0000019038007836 */ /* 0x000fca0000000000 */
[----:B------:R-:W-:-:S04]  /*9f90*/  SHF.R.U32.HI R0, RZ, 0x15, R0 ;  /* 0x00000015ff007819 */ /* 0x000fc80000011600 */
[----:B------:R-:W-:Y:S01]  /*9fa0*/  ISETP.NE.AND P0, PT, R29, R0, PT ;  /* 0x000000001d00720c */ /* 0x000fe20003f05270 */
[----:B-1----:R-:W-:Y:S01]  /*9fb0*/  FMUL2 R20, R34.F32, R8.F32x2.HI_LO ;  /* 0x000000082214724a */ /* 0x002fe20000040000 */
[----:B------:R-:W-:Y:S01]  /*9fc0*/  SHF.R.U64 R9, R38, 0x3, R39 ;  /* 0x0000000326097819 */ /* 0x000fe20000001227 */
[C---:B------:R-:W-:Y:S02]  /*9fd0*/  FMUL2 R4, R34.reuse.F32, R4.F32x2.HI_LO ;  /* 0x000000042204724a */ /* 0x040fe40000040000 */
[----:B------:R-:W-:Y:S01]  /*9fe0*/  FMUL2 R6, R34.F32, R6.F32x2.HI_LO ;  /* 0x000000062206724a */ /* 0x000fe20000040000 */
        /* <DEDUP_REMOVED lines=10> */
[----:B------:R-:W-:-:S02]  /*a090*/  F2FP.F16.F32.PACK_AB R4, R13, R12 ;  /* 0x0000000c0d04723e */ /* 0x000fc400000000ff */
[----:B------:R-:W-:Y:S01]  /*a0a0*/  F2FP.F16.F32.PACK_AB R5, R15, R14 ;  /* 0x0000000e0f05723e */ /* 0x000fe200000000ff */
[----:B------:R1:W-:Y:S01]  /*a0b0*/  ST.E.128 desc[UR48][R36.64], R8 ;  /* 0x0000000824007985 */ /* 0x0003e2000c101d30 */
[----:B------:R-:W-:Y:S02]  /*a0c0*/  F2FP.F16.F32.PACK_AB R6, R17, R16 ;  /* 0x000000101106723e */ /* 0x000fe400000000ff */
[----:B------:R-:W-:-:S05]  /*a0d0*/  F2FP.F16.F32.PACK_AB R7, R19, R18 ;  /* 0x000000121307723e */ /* 0x000fca00000000ff */
[----:B------:R1:W-:Y:S01]  /*a0e0*/  ST.E.128 desc[UR48][R38.64], R4 ;  /* 0x0000000426007985 */ /* 0x0003e2000c101d30 */
[----:B------:R-:W-:Y:S05]  /*a0f0*/  @!P0 BRA `(.L_x_216) ;  /* 0x0000000000408947 */ /* 0x000fea0003800000 */
[----:B------:R-:W-:Y:S01]  /*a100*/  MOV R14, 0x8 ;  /* 0x00000008000e7802 */ /* 0x000fe20000000f00 */
[----:B------:R-:W2:Y:S01]  /*a110*/  LDCU.64 UR8, c[0x4][0xb0] ;  /* 0x01001600ff0877ac */ /* 0x000ea20008000a00 */
[----:B------:R-:W-:Y:S02]  /*a120*/  HFMA2 R12, -RZ, RZ, 0, 5.9604644775390625e-08 ;  /* 0x00000001ff0c7431 */ /* 0x000fe400000001ff */
[----:B-1----:R-:W-:Y:S01]  /*a130*/  IMAD.MOV.U32 R8, RZ, RZ, 0x192 ;  /* 0x00000192ff087424 */ /* 0x002fe200078e00ff */
[----:B------:R-:W1:Y:S01]  /*a140*/  LDCU.64 UR6, c[0x4][0xb8] ;  /* 0x01001700ff0677ac */ /* 0x000e620008000a00 */
[----:B------:R-:W4:Y:S01]  /*a150*/  LDC.64 R14, c[0x4][R14] ;  /* 0x010000000e0e7b82 */ /* 0x000f220000000a00 */
[----:B------:R-:W-:Y:S01]  /*a160*/  IMAD.MOV.U32 R13, RZ, RZ, RZ ;  /* 0x000000ffff0d7224 */ /* 0x000fe200078e00ff */
[----:B------:R-:W5:Y:S01]  /*a170*/  LDCU.64 UR4, c[0x4][0x40] ;  /* 0x01000800ff0477ac */ /* 0x000f620008000a00 */
[----:B--2---:R-:W-:Y:S01]  /*a180*/  IMAD.U32 R4, RZ, RZ, UR8 ;  /* 0x00000008ff047e24 */ /* 0x004fe2000f8e00ff */
[----:B------:R-:W-:Y:S01]  /*a190*/  MOV R5, UR9 ;  /* 0x0000000900057c02 */ /* 0x000fe20008000f00 */
[----:B-1----:R-:W-:Y:S01]  /*a1a0*/  IMAD.U32 R6, RZ, RZ, UR6 ;  /* 0x00000006ff067e24 */ /* 0x002fe2000f8e00ff */
[----:B------:R-:W-:Y:S01]  /*a1b0*/  MOV R7, UR7 ;  /* 0x0000000700077c02 */ /* 0x000fe20008000f00 */
[----:B-----5:R-:W-:Y:S01]  /*a1c0*/  IMAD.U32 R10, RZ, RZ, UR4 ;  /* 0x00000004ff0a7e24 */ /* 0x020fe2000f8e00ff */
[----:B------:R-:W-:-:S02]  /*a1d0*/  MOV R11, UR5 ;  /* 0x00000005000b7c02 */ /* 0x000fc40008000f00 */
[----:B------:R-:W-:-:S07]  /*a1e0*/  LEPC R20, `(.L_x_216) ;  /* 0x000000001014794e */ /* 0x000fce0000000000 */
[----:B---34-:R-:W-:Y:S05]  /*a1f0*/  CALL.ABS.NOINC R14 ;  /* 0x000000000e007343 */ /* 0x018fea0003c00000 */
.L_x_216:
[----:B------:R-:W2:Y:S01]  /*a200*/  LDCU.64 UR4, c[0x0][0x880] ;  /* 0x00011000ff0477ac */ /* 0x000ea20008000a00 */
[C---:B------:R-:W-:Y:S02]  /*a210*/  IADD3 R3, P2, PT, R28.reuse, 0x2020, RZ ;  /* 0x000020201c037810 */ /* 0x040fe40007f5e0ff */
[----:B------:R-:W-:-:S03]  /*a220*/  IADD3 R30, P1, PT, R28, 0x2030, RZ ;  /* 0x000020301c1e7810 */ /* 0x000fc60007f3e0ff */
[--C-:B------:R-:W-:Y:S02]  /*a230*/  IMAD.X R29, RZ, RZ, R31.reuse, P2 ;  /* 0x000000ffff1d7224 */ /* 0x100fe400010e061f */
[----:B------:R-:W-:-:S03]  /*a240*/  IMAD.X R31, RZ, RZ, R31, P1 ;  /* 0x000000ffff1f7224 */ /* 0x000fc600008e061f */
[----:B------:R-:W-:-:S04]  /*a250*/  SHF.R.U64 R0, R3, 0x3, R29 ;  /* 0x0000000303007819 */ /* 0x000fc8000000121d */
[----:B------:R-:W-:Y:S02]  /*a260*/  LOP3.LUT R28, R3, 0x30, R0, 0x78, !PT ;  /* 0x00000030031c7812 */ /* 0x000fe400078e7800 */
[----:B--2---:R-:W-:-:S04]  /*a270*/  ISETP.NE.U32.AND P0, PT, RZ, UR4, PT ;  /* 0x00000004ff007c0c */ /* 0x004fc8000bf05070 */
[----:B------:R-:W-:Y:S01]  /*a280*/  ISETP.NE.AND.EX P0, PT, RZ, UR5, PT, P0 ;  /* 0x00000005ff007c0c */ /* 0x000fe2000bf05300 */
[----:B------:R-:W-:Y:S05]  /*a290*/  WARPSYNC.ALL ;  /* 0x0000000000007948 */ /* 0x000fea0003800000 */
[----:B------:R-:W-:-:S13]  /*a2a0*/  R2UR UR4, R56 ;  /* 0x00000000380472ca */ /* 0x000fda00000e0000 */
[----:B-1----:R-:W1:Y:S02]  /*a2b0*/  LDTM.x16 R4, tmem[UR4+0x190] ;  /* 0x00019004000479ee */ /* 0x002e640008240000 */
        /* <DEDUP_REMOVED lines=20> */
[----:B------:R-:W-:Y:S01]  /*a400*/  @!PT LDS RZ, [RZ] ;  /* 0x00000000fffff984 */ /* 0x000fe20000000800 */
[----:B------:R-:W-:Y:S01]  /*a410*/  @!PT LDS RZ, [RZ] ;  /* 0x00000000fffff984 */ /* 0x000fe20000000800 */
[----:B------:R-:W-:Y:S01]  /*a420*/  @!PT LDS RZ, [RZ] ;  /* 0x00000000fffff984 */ /* 0x000fe20000000800 */
[----:B------:R-:W-:Y:S01]  /*a430*/  @!PT LDS RZ, [RZ] ;  /* 0x00000000fffff984 */ /* 0x000fe20000000800 */
[----:B------:R2:W-:Y:S06]  /*a440*/  MEMBAR.ALL.CTA ;  /* 0x0000000000007992 */ /* 0x0005ec0000008000 */
[----:B--2---:R-:W2:Y:S01]  /*a450*/  FENCE.VIEW.ASYNC.S ;  /* 0x00000000000073c6 */ /* 0x004ea20000000000 */
[----:B------:R-:W-:Y:S05]  /*a460*/  @!P0 BRA `(.L_x_217) ;  /* 0x0000000400008947 */ /* 0x000fea0003800000 */
[C---:B------:R-:W-:Y:S01]  /*a470*/  FSETP.GEU.AND P0, PT, R22.reuse, 1.175494350822287508e-38, PT ;  /* 0x008000001600780b */ /* 0x040fe20003f0e000 */
[----:B------:R-:W4:Y:S01]  /*a480*/  LDCU UR4, c[0x0][0x380] ;  /* 0x00007000ff0477ac */ /* 0x000f220008000800 */
[----:B------:R-:W-:Y:S01]  /*a490*/  MOV R0, 0x3e055027 ;  /* 0x3e05502700007802 */ /* 0x000fe20000000f00 */
[----:B------:R-:W-:Y:S01]  /*a4a0*/  BSSY.RECONVERGENT B0, `(.L_x_217) ;  /* 0x000003c000007945 */ /* 0x000fe20003800200 */
[----:B-1----:R-:W-:Y:S01]  /*a4b0*/  FSEL R5, RZ, -23, P0 ;  /* 0xc1b80000ff057808 */ /* 0x002fe20000000000 */
[----:B------:R-:W1:Y:S08]  /*a4c0*/  LDCU UR5, c[0x0][0x700] ;  /* 0x0000e000ff0577ac */ /* 0x000e700008000800 */
        /* <DEDUP_REMOVED lines=19> */
[----:B------:R-:W-:Y:S02]  /*a600*/  LEA R0, R35, R2, 0x8 ;  /* 0x0000000223007211 */ /* 0x000fe400078e40ff */
[----:B------:R-:W-:Y:S01]  /*a610*/  MOV R3, 0x7f800000 ;  /* 0x7f80000000037802 */ /* 0x000fe20000000f00 */
[----:B------:R-:W-:Y:S01]  /*a620*/  FFMA R4, R4, 0.69314718246459960938, R5 ;  /* 0x3f31721804047823 */ /* 0x000fe20000000005 */
[----:B------:R-:W-:-:S03]  /*a630*/  IADD3 R0, PT, PT, R0, 0x80, RZ ;  /* 0x0000008000007810 */ /* 0x000fc60007ffe0ff */
[----:B------:R-:W-:Y:S01]  /*a640*/  @P0 FFMA R4, R22, R3, +INF ;  /* 0x7f80000016040423 */ /* 0x000fe20000000003 */
[----:B----4-:R-:W-:-:S04]  /*a650*/  ISETP.GE.AND P0, PT, R0, UR4, PT ;  /* 0x0000000400007c0c */ /* 0x010fc8000bf06270 */
[----:B------:R-:W-:-:S05]  /*a660*/  FSEL R4, R4, -INF , P1 ;  /* 0xff80000004047808 */ /* 0x000fca0000800000 */
[----:B-1----:R-:W-:-:S04]  /*a670*/  FFMA R23, R23, UR5, R4 ;  /* 0x0000000517177c23 */ /* 0x002fc80008000004 */
[----:B------:R-:W-:Y:S05]  /*a680*/  @P0 BRA `(.L_x_218) ;  /* 0x0000000000740947 */ /* 0x000fea0003800000 */
[----:B------:R-:W1:Y:S01]  /*a690*/  LDCU UR7, c[0x0][0x38c] ;  /* 0x00007180ff0777ac */ /* 0x000e620008000800 */
[----:B------:R-:W4:Y:S01]  /*a6a0*/  LDCU UR6, c[0x0][0x890] ;  /* 0x00011200ff0677ac */ /* 0x000f220008000800 */
[----:B------:R-:W5:Y:S01]  /*a6b0*/  LDCU.64 UR4, c[0x0][0x888] ;  /* 0x00011100ff0477ac */ /* 0x000f620008000a00 */
[----:B-1----:R-:W1:Y:S01]  /*a6c0*/  I2F.U32.RP R6, UR7 ;  /* 0x0000000700067d06 */ /* 0x002e620008209000 */
[----:B------:R-:W-:Y:S01]  /*a6d0*/  ISETP.NE.U32.AND P0, PT, RZ, UR7, PT ;  /* 0x00000007ff007c0c */ /* 0x000fe2000bf05070 */
[----:B----4-:R-:W-:-:S06]  /*a6e0*/  IMAD R33, R33, UR6, R0 ;  /* 0x0000000621217c24 */ /* 0x010fcc000f8e0200 */
[----:B-1----:R-:W1:Y:S02]  /*a6f0*/  MUFU.RCP R4, R6 ;  /* 0x0000000600047308 */ /* 0x002e640000001000 */
[----:B-1----:R-:W-:-:S06]  /*a700*/  IADD3 R4, PT, PT, R4, 0xffffffe, RZ ;  /* 0x0ffffffe04047810 */ /* 0x002fcc0007ffe0ff */
[----:B------:R-:W1:Y:S02]  /*a710*/  F2I.FTZ.U32.TRUNC.NTZ R3, R4 ;  /* 0x0000000400037305 */ /* 0x000e64000021f000 */
[----:B-1----:R-:W-:-:S05]  /*a720*/  IADD3 R2, PT, PT, RZ, -R3, RZ ;  /* 0x80000003ff027210 */ /* 0x002fca0007ffe0ff */
[----:B------:R-:W-:Y:S02]  /*a730*/  IMAD R5, R2, UR7, RZ ;  /* 0x0000000702057c24 */ /* 0x000fe4000f8e02ff */
[----:B------:R-:W-:-:S05]  /*a740*/  HFMA2 R2, -RZ, RZ, 0, 0 ;  /* 0x00000000ff027431 */ /* 0x000fca00000001ff */
[----:B------:R-:W-:-:S06]  /*a750*/  IMAD.HI.U32 R5, R3, R5, R2 ;  /* 0x0000000503057227 */ /* 0x000fcc00078e0002 */
[----:B------:R-:W-:Y:S02]  /*a760*/  IMAD.HI.U32 R2, R5, R32, RZ ;  /* 0x0000002005027227 */ /* 0x000fe400078e00ff */
[----:B------:R-:W1:Y:S03]  /*a770*/  LDC.64 R4, c[0x0][0x880] ;  /* 0x00022000ff047b82 */ /* 0x000e660000000a00 */
        /* <DEDUP_REMOVED lines=9> */
[----:B-----5:R-:W-:-:S04]  /*a810*/  IMAD R33, R2, UR5, R33 ;  /* 0x0000000502217c24 */ /* 0x020fc8000f8e0221 */
[----:B------:R-:W-:-:S04]  /*a820*/  IMAD R32, R3, UR7, R32 ;  /* 0x0000000703207c24 */ /* 0x000fc8000f8e0220 */
[----:B------:R-:W-:-:S04]  /*a830*/  IMAD R33, R32, UR4, R33 ;  /* 0x0000000420217c24 */ /* 0x000fc8000f8e0221 */
[----:B-1----:R-:W-:-:S05]  /*a840*/  IMAD.WIDE.U32 R4, R33, 0x4, R4 ;  /* 0x0000000421047825 */ /* 0x002fca00078e0004 */
[----:B------:R1:W-:Y:S02]  /*a850*/  STG.E desc[UR48][R4.64], R23 ;  /* 0x0000001704007986 */ /* 0x0003e4000c101930 */
.L_x_218:
[----:B------:R-:W-:Y:S05]  /*a860*/  BSYNC.RECONVERGENT B0 ;  /* 0x0000000000007941 */ /* 0x000fea0003800200 */
.L_x_217:
[----:B------:R-:W-:Y:S01]  /*a870*/  UISETP.NE.AND UP0, UPT, UR38, URZ, UPT ;  /* 0x000000ff2600728c */ /* 0x000fe2000bf05270 */
[----:B------:R-:W-:-:S08]  /*a880*/  NOP ;  /* 0x0000000000007918 */ /* 0x000fd00000000000 */
[----:B------:R-:W-:Y:S05]  /*a890*/  BRA.U UP0, `(.L_x_219) ;  /* 0x0000000100087547 */ /* 0x000fea000b800000 */
[----:B------:R-:W-:Y:S05]  /*a8a0*/  BPT.TRAP 0x1 ;  /* 0x000000040000795c */ /* 0x000fea0000300000 */
[----:B------:R-:W-:Y:S05]  /*a8b0*/  BPT.TRAP 0x1 ;  /* 0x000000040000795c */ /* 0x000fea0000300000 */
.L_x_219:
[----:B------:R-:W-:Y:S01]  /*a8c0*/  IADD3 R0, PT, PT, R26, 0xa0a8, RZ ;  /* 0x0000a0a81a007810 */ /* 0x000fe20007ffe0ff */
[----:B------:R-:W-:-:S03]  /*a8d0*/  UISETP.NE.AND UP0, UPT, UR38, URZ, UPT ;  /* 0x000000ff2600728c */ /* 0x000fc6000bf05270 */
[----:B------:R-:W-:-:S04]  /*a8e0*/  PRMT R0, R27, 0x654, R0 ;  /* 0x000006541b007816 */ /* 0x000fc80000000000 */
[----:B--2---:R2:W-:Y:S02]  /*a8f0*/  SYNCS.ARRIVE.TRANS64.RED.A1T0 RZ, [R0+URZ], RZ ;  /* 0x000000ff00ff79a7 */ /* 0x0045e400081004ff */
[----:B------:R-:W-:Y:S05]  /*a900*/  BRA.U UP0, `(.L_x_220) ;  /* 0x0000000100047547 */ /* 0x000fea000b800000 */
[----:B------:R-:W-:Y:S05]  /*a910*/  BPT.TRAP 0x1 ;  /* 0x000000040000795c */ /* 0x000fea0000300000 */
.L_x_220:
[----:B------:R-:W-:Y:S01]  /*a920*/  SYNCS.ARRIVE.TRANS64.A1T0 RZ, [R26+URZ+0xa0b8], RZ ;  /* 0x00a0b8ff1aff79a7 */ /* 0x000fe200081000ff */
[----:B------:R-:W-:Y:S05]  /*a930*/  EXIT ;  /* 0x000000000000794d */ /* 0x000fea0003800000 */
.L_x_27:
[----:B------:R-:W-:-:S08]  /*a940*/  NOP ;  /* 0x0000000000007918 */ /* 0x000fd00000000000 */
[----:B------:R-:W1:Y:S02]  /*a950*/  USETMAXREG.TRY_ALLOC.CTAPOOL UP0, 0xc0 ;  /* 0x000000c0000079c8 */ /* 0x000e640008000600 */
[----:B-1----:R-:W-:Y:S05]  /*a960*/  BRA.U !UP0, `(.L_x_27) ;  /* 0xfffffffd08f47547 */ /* 0x002fea000b83ffff */
[----:B------:R-:W1:Y:S01]  /*a970*/  S2UR UR8, SR_CTAID.X ;  /* 0x00000000000879c3 */ /* 0x000e620000002500 */
[----:B------:R-:W2:Y:S02]  /*a980*/  LDCU.64 UR4, c[0x0][0x380] ;  /* 0x00007000ff0477ac */ /* 0x000ea40008000a00 */
[----:B--2---:R-:W-:Y:S02]  /*a990*/  UISETP.NE.AND UP0, UPT, UR5, URZ, UPT ;  /* 0x000000ff0500728c */ /* 0x004fe4000bf05270 */
[----:B-1----:R-:W-:-:S04]  /*a9a0*/  USHF.L.U32 UR9, UR8, 0x8, URZ ;  /* 0x0000000808097899 */ /* 0x002fc800080006ff */
[----:B------:R-:W-:-:S06]  /*a9b0*/  UISETP.GE.U32.OR UP0, UPT, UR9, UR4, !UP0 ;  /* 0x000000040900728c */ /* 0x000fcc000c706470 */
[----:B------:R-:W-:-:S13]  /*a9c0*/  PLOP3.LUT P0, PT, PT, PT, UP0, 0x80, 0x8 ;  /* 0x000000000008781c */ /* 0x000fda0003f0f008 */
[----:B------:R-:W-:Y:S05]  /*a9d0*/  @P0 EXIT ;  /* 0x000000000000094d */ /* 0x000fea0003800000 */
[----:B------:R-:W-:Y:S02]  /*a9e0*/  UIADD3 UR10, UPT, UPT, UR5, 0x7f, URZ ;  /* 0x0000007f050a7890 */ /* 0x000fe4000fffe0ff */
[----:B------:R-:W-:Y:S02]  /*a9f0*/  ULEA UR4, UR8, 0x2, 0x1 ;  /* 0x0000000208047891 */ /* 0x000fe4000f8e08ff */
[----:B------:R-:W-:Y:S02]  /*aa00*/  USHF.R.S32.HI UR9, URZ, 0x1f, UR10 ;  /* 0x0000001fff097899 */ /* 0x000fe4000801140a */
[----:B------:R-:W-:Y:S02]  /*aa10*/  ULOP3.LUT UR4, UR4, 0x1fffffe, URZ, 0xc0, !UPT ;  /* 0x01fffffe04047892 */ /* 0x000fe4000f8ec0ff */
[----:B------:R-:W-:Y:S02]  /*aa20*/  ULEA.HI UR9, UR9, UR10, URZ, 0x7 ;  /* 0x0000000a09097291 */ /* 0x000fe4000f8f38ff */
[----:B------:R-:W-:-:S02]  /*aa30*/  UISETP.NE.AND UP1, UPT, UR55, URZ, UPT ;  /* 0x000000ff3700728c */ /* 0x000fc4000bf25270 */
[----:B------:R-:W-:Y:S02]  /*aa40*/  USHF.R.S32.HI UR9, URZ, 0x7, UR9 ;  /* 0x00000007ff097899 */ /* 0x000fe40008011409 */
[----:B------:R-:W-:Y:S02]  /*aa50*/  USEL UR46, UR7, UR6, UP1 ;  /* 0x00000006072e7287 */ /* 0x000fe40008800000 */
[----:B------:R-:W-:Y:S02]  /*aa60*/  UISETP.LT.AND UP0, UPT, UR9, UR4, UPT ;  /* 0x000000040900728c */ /* 0x000fe4000bf01270 */
[----:B------:R-:W-:Y:S02]  /*aa70*/  ULOP3.LUT UR46, UR46, 0x1, URZ, 0xc0, !UPT ;  /* 0x000000012e2e7892 */ /* 0x000fe4000f8ec0ff */
[----:B------:R-:W-:-:S04]  /*aa80*/  USEL UR38, UR9, UR4, UP0 ;  /* 0x0000000409267287 */ /* 0x000fc80008000000 */
[----:B------:R-:W-:-:S04]  /*aa90*/  UISETP.LT.AND UP0, UPT, UR38, 0x2, UPT ;  /* 0x000000022600788c */ /* 0x000fc8000bf01270 */
[----:B------:R-:W-:Y:S02]  /*aaa0*/  USEL UR53, UR38, 0x2, UP0 ;  /* 0x0000000226357887 */ /* 0x000fe40008000000 */
[----:B------:R-:W-:Y:S02]  /*aab0*/  UISETP.NE.U32.AND UP0, UPT, UR46, 0x1, UPT ;  /* 0x000000012e00788c */ /* 0x000fe4000bf05070 */
[----:B------:R-:W-:-:S07]  /*aac0*/  UIADD3 UR4, UPT, UPT, -UR53, UR38, URZ ;  /* 0x0000002635047290 */ /* 0x000fce000fffe1ff */
[----:B------:R-:W-:Y:S05]  /*aad0*/  BRA.U !UP0, `(.L_x_221) ;  /* 0x0000000108047547 */ /* 0x000fea000b800000 */
[----:B------:R-:W-:Y:S05]  /*aae0*/  BPT.TRAP 0x1 ;  /* 0x000000040000795c */ /* 0x000fea0000300000 */
.L_x_221:
[----:B------:R-:W1:Y:S01]  /*aaf0*/  S2UR UR42, SR_CgaCtaId ;  /* 0x00000000002a79c3 */ /* 0x000e620000008800 */
[----:B------:R-:W-:Y:S01]  /*ab00*/  UISETP.NE.AND UP0, UPT, UR55, URZ, UPT ;  /* 0x000000ff3700728c */ /* 0x000fe2000bf05270 */
[----:B------:R-:W-:Y:S01]  /*ab10*/  MOV R3, 0x1 ;  /* 0x0000000100037802 */ /* 0x000fe20000000f00 */
[----:B------:R-:W-:Y:S01]  /*ab20*/  UMOV UR5, 0x400 ;  /* 0x0000040000057882 */ /* 0x000fe20000000000 */
[----:B------:R-:W-:Y:S02]  /*ab30*/  USHF.L.U32 UR45, UR45, 0x3, URZ ;  /* 0x000000032d2d7899 */ /* 0x000fe400080006ff */
[----:B------:R-:W-:Y:S01]  /*ab40*/  SHF.L.U32 R3, R3, 0x1f, RZ ;  /* 0x0000001f03037819 */ /* 0x000fe200000006ff */
[----:B------:R-:W-:Y:S01]  /*ab50*/  UMOV UR52, 0x1 ;  /* 0x0000000100347882 */ /* 0x000fe20000000000 */
[----:B-1----:R-:W-:-:S04]  /*ab60*/  ULEA UR42, UR42, UR5, 0x18 ;  /* 0x000000052a2a7291 */ /* 0x002fc8000f8ec0ff */
[----:B------:R-:W-:Y:S02]  /*ab70*/  UIADD3 UR5, UPT, UPT, UR42, 0xa078, URZ ;  /* 0x0000a0782a057890 */ /* 0x000fe4000fffe0ff */
[----:B------:R-:W-:Y:S02]  /*ab80*/  @!UP0 UIADD3 UR5, UPT, UPT, UR42, 0xa088, URZ ;  /* 0x0000a0882a058890 */ /* 0x000fe4000fffe0ff */
[----:B------:R-:W-:-:S07]  /*ab90*/  UIADD3 UR44, UPT, UPT, UR42, UR45, URZ ;  /* 0x0000002d2a2c7290 */ /* 0x000fce000fffe0ff */
[----:B------:R-:W1:Y:S02]  /*aba0*/  SYNCS.PHASECHK.TRANS64.TRYWAIT P0, [UR5], R3 ;  /* 0x00000003ff0075a7 */ /* 0x000e640008001105 */
[----:B-1----:R-:W-:Y:S05]  /*abb0*/  @!P0 BRA `(.L_x_222) ;  /* 0x000000e800588947 */ /* 0x002fea0003800000 */
.L_x_404:
[----:B------:R-:W-:Y:S01]  /*abc0*/  UISETP.GE.AND UP0, UPT, UR4, 0x1, UPT ;  /* 0x000000010400788c */ /* 0x000fe2000bf06270 */
[----:B------:R-:W-:Y:S01]  /*abd0*/  HFMA2 R2, -RZ, RZ, 0, 0 ;  /* 0x00000000ff027431 */ /* 0x000fe200000001ff */
[----:B------:R-:W-:Y:S01]  /*abe0*/  MOV R17, 0xff800000 ;  /* 0xff80000000117802 */ /* 0x000fe20000000f00 */
[----:B------:R-:W-:Y:S01]  /*abf0*/  HFMA2 R16, -RZ, RZ, 0, 0 ;  /* 0x00000000ff107431 */ /* 0x000fe200000001ff */
[----:B------:R-:W-:Y:S01]  /*ac00*/  UMOV UR49, 0x1 ;  /* 0x0000000100317882 */ /* 0x000fe20000000000 */
[----:B------:R-:W-:Y:S01]  /*ac10*/  UMOV UR51, URZ ;  /* 0x000000ff00337c82 */ /* 0x000fe20008000000 */
[----:B------:R-:W-:-:S03]  /*ac20*/  UMOV UR50, URZ ;  /* 0x000000ff00327c82 */ /* 0x000fc60008000000 */
[----:B------:R-:W-:Y:S05]  /*ac30*/  BRA.U !UP0, `(.L_x_223) ;  /* 0x0000004508a07547 */ /* 0x000fea000b800000 */
[----:B------:R-:W-:Y:S01]  /*ac40*/  ULOP3.LUT UR41, URZ, UR53, URZ, 0x33, !UPT ;  /* 0x00000035ff297292 */ /* 0x000fe2000f8e33ff */
[----:B------:R-:W-:Y:S01]  /*ac50*/  MOV R16, RZ ;  /* 0x000000ff00107202 */ /* 0x000fe20000000f00 */
[----:B------:R-:W2:Y:S01]  /*ac60*/  LDCU UR36, c[0x0][0x704] ;  /* 0x0000e080ff2477ac */ /* 0x000ea20008000800 */
[----:B------:R-:W-:Y:S01]  /*ac70*/  MOV R156, 0xff800000 ;  /* 0xff800000009c7802 */ /* 0x000fe20000000f00 */
[----:B------:R-:W-:Y:S01]  /*ac80*/  UIADD3 UR41, UPT, UPT, UR41, UR38, URZ ;  /* 0x0000002629297290 */ /* 0x000fe2000fffe0ff */
[----:B------:R-:W-:Y:S01]  /*ac90*/  UMOV UR50, URZ ;  /* 0x000000ff00327c82 */ /* 0x000fe20008000000 */
[----:B------:R-:W-:Y:S01]  /*aca0*/  UMOV UR49, 0x1 ;  /* 0x0000000100317882 */ /* 0x000fe20000000000 */
[----:B------:R-:W-:Y:S01]  /*acb0*/  UMOV UR52, 0x1 ;  /* 0x0000000100347882 */ /* 0x000fe20000000000 */
[----:B------:R-:W-:-:S08]  /*acc0*/  UMOV UR51, URZ ;  /* 0x000000ff00337c82 */ /* 0x000fd00008000000 */
.L_x_244:
[----:B------:R-:W3:Y:S01]  /*acd0*/  S2R R2, SR_TID.X ;  /* 0x0000000000027919 */ /* 0x000ee20000002100 */
[----:B------:R-:W-:Y:S01]  /*ace0*/  UISETP.NE.AND UP0, UPT, UR55, URZ, UPT ;  /* 0x000000ff3700728c */ /* 0x000fe2000bf05270 */
[----:B------:R-:W-:-:S03]  /*acf0*/  UMOV UR4, 0x20 ;  /* 0x0000002000047882 */ /* 0x000fc60000000000 */
[----:B------:R-:W-:Y:S02]  /*ad00*/  USEL UR4, UR4, 0xa0, UP0 ;  /* 0x000000a004047887 */ /* 0x000fe40008000000 */
[----:B------:R-:W-:Y:S01]  /*ad10*/  USEL UR5, UR48, UR47, UP0 ;  /* 0x0000002f30057287 */ /* 0x000fe20008000000 */
[----:B---3--:R-:W-:-:S05]  /*ad20*/  IMAD.U32 R18, R2, 0x10000, RZ ;  /* 0x0001000002127824 */ /* 0x008fca00078e00ff */
[----:B------:R-:W-:-:S05]  /*ad30*/  LOP3.LUT R18, R18, 0x600000, RZ, 0xc0, !PT ;  /* 0x0060000012127812 */ /* 0x000fca00078ec0ff */
[----:B-1----:R-:W-:Y:S01]  /*ad40*/  VIADD R0, R18, UR4 ;  /* 0x0000000412007c36 */ /* 0x002fe20008000000 */
[----:B------:R-:W-:Y:S02]  /*ad50*/  USEL UR4, UR51, UR50, UP0 ;  /* 0x0000003233047287 */ /* 0x000fe40008000000 */
[----:B------:R-:W-:-:S03]  /*ad60*/  UISETP.GT.U32.AND UP0, UPT, UR5, 0x1, UPT ;  /* 0x000000010500788c */ /* 0x000fc6000bf04070 */
[----:B------:R-:W1:Y:S02]  /*ad70*/  SHFL.IDX PT, R0, R0, RZ, 0x1f ;  /* 0x00001fff00007589 */ /* 0x000e6400000e0000 */
[----:B-1----:R-:W-:-:S04]  /*ad80*/  R2UR UR40, R0 ;  /* 0x00000000002872ca */ /* 0x002fc800000e0000 */
[----:B--2---:R-:W-:Y:S11]  /*ad90*/  BRA.U UP0, `(.L_x_224) ;  /* 0x0000000100047547 */ /* 0x004ff6000b800000 */
[----:B--2---:R-:W-:Y:S05]  /*ada0*/  BPT.TRAP 0x1 ;  /* 0x000000040000795c */ /* 0x004fea0000300000 */
.L_x_224:
[----:B------:R-:W1:Y:S01]  /*adb0*/  S2UR UR37, SR_CgaCtaId ;  /* 0x00000000002579c3 */ /* 0x000e620000008800 */
[----:B------:R-:W-:Y:S01]  /*adc0*/  UISETP.NE.AND UP0, UPT, UR55, URZ, UPT ;  /* 0x000000ff3700728c */ /* 0x000fe2000bf05270 */
[----:B------:R-:W-:Y:S01]  /*add0*/  IMAD.U32 R3, RZ, RZ, UR4 ;  /* 0x00000004ff037e24 */ /* 0x000fe2000f8e00ff */
[----:B------:R-:W-:Y:S01]  /*ade0*/  UMOV UR5, 0x400 ;  /* 0x0000040000057882 */ /* 0x000fe20000000000 */
[----:B------:R-:W-:Y:S01]  /*adf0*/  SHF.R.U32.HI R2, RZ, 0x5, R2 ;  /* 0x00000005ff027819 */ /* 0x000fe20000011602 */
[----:B------:R-:W-:Y:S01]  /*ae00*/  USEL UR4, URZ, 0x80, UP0 ;  /* 0x00000080ff047887 */ /* 0x000fe20008000000 */
[----:B------:R-:W-:Y:S02]  /*ae10*/  SHF.R.U32.HI R22, RZ, 0x15, R18 ;  /* 0x00000015ff167819 */ /* 0x000fe40000011612 */
[----:B------:R-:W-:Y:S02]  /*ae20*/  SHF.L.U32 R3, R3, 0x1f, RZ ;  /* 0x0000001f03037819 */ /* 0x000fe400000006ff */
[----:B------:R-:W-:-:S02]  /*ae30*/  LOP3.LUT R19, R2, 0x3, RZ, 0xc0, !PT ;  /* 0x0000000302137812 */ /* 0x000fc400078ec0ff */
[----:B------:R-:W-:Y:S02]  /*ae40*/  LOP3.LUT R18, R18, UR4, RZ, 0xfc, !PT ;  /* 0x0000000412127c12 */ /* 0x000fe4000f8efcff */
[----:B------:R-:W-:Y:S01]  /*ae50*/  ISETP.NE.AND P0, PT, R19, R22, PT ;  /* 0x000000161300720c */ /* 0x000fe20003f05270 */
[----:B-1----:R-:W-:-:S04]  /*ae60*/  ULEA UR37, UR37, UR5, 0x18 ;  /* 0x0000000525257291 */ /* 0x002fc8000f8ec0ff */
[----:B------:R-:W-:Y:S02]  /*ae70*/  UIADD3 UR5, UPT, UPT, UR37, 0xa060, URZ ;  /* 0x0000a06025057890 */ /* 0x000fe4000fffe0ff */
[----:B------:R-:W-:-:S09]  /*ae80*/  @UP0 UIADD3 UR5, UPT, UPT, UR37, 0xa050, URZ ;  /* 0x0000a05025050890 */ /* 0x000fd2000fffe0ff */
[----:B------:R-:W1:Y:S02]  /*ae90*/  SYNCS.PHASECHK.TRANS64.TRYWAIT P1, [UR5], R3 ;  /* 0x00000003ff0075a7 */ /* 0x000e640008021105 */
[----:B-1----:R-:W-:Y:S05]  /*aea0*/  @!P1 BRA `(.L_x_225) ;  /* 0x000000e400b49947 */ /* 0x002fea0003800000 */
.L_x_406:
[----:B------:R-:W-:Y:S05]  /*aeb0*/  @!P0 BRA `(.L_x_226) ;  /* 0x0000000000408947 */ /* 0x000fea0003800000 */
        /* <DEDUP_REMOVED lines=16> */
.L_x_226:
[C---:B-1----:R-:W-:Y:S01]  /*afc0*/  VIADD R0, R18.reuse, 0x20 ;  /* 0x0000002012007836 */ /* 0x042fe20000000000 */
[----:B------:R-:W-:Y:S05]  /*afd0*/  WARPSYNC.ALL ;  /* 0x0000000000007948 */ /* 0x000fea0003800000 */
[----:B------:R-:W-:Y:S02]  /*afe0*/  SHF.R.U32.HI R0, RZ, 0x15, R0 ;  /* 0x00000015ff007819 */ /* 0x000fe40000011600 */
[----:B------:R-:W-:Y:S02]  /*aff0*/  R2UR UR4, R18 ;  /* 0x00000000120472ca */ /* 0x000fe400000e0000 */
[----:B------:R-:W-:-:S11]  /*b000*/  ISETP.NE.AND P0, PT, R19, R0, PT ;  /* 0x000000001300720c */ /* 0x000fd60003f05270 */
[----:B------:R-:W1:Y:S02]  /*b010*/  LDTM.x32 R124, tmem[UR4] ;  /* 0x00000004007c79ee */ /* 0x000e6400082c0000 */
[----:B-1----:R-:W-:Y:S05]  /*b020*/  @!P0 BRA `(.L_x_227) ;  /* 0x0000000000408947 */ /* 0x002fea0003800000 */
[----:B------:R-:W-:Y:S01]  /*b030*/  MOV R14, 0x8 ;  /* 0x00000008000e7802 */ /* 0x000fe20000000f00 */
[----:B------:R-:W1:Y:S01]  /*b040*/  LDCU.64 UR8, c[0x4][0xb0] ;  /* 0x01001600ff0877ac */ /* 0x000e620008000a00 */
[----:B------:R-:W-:Y:S02]  /*b050*/  HFMA2 R12, -RZ, RZ, 0, 5.9604644775390625e-08 ;  /* 0x00000001ff0c7431 */ /* 0x000fe400000001ff */
[----:B------:R-:W-:Y:S01]  /*b060*/  IMAD.MOV.U32 R8, RZ, RZ, 0x192 ;  /* 0x00000192ff087424 */ /* 0x000fe200078e00ff */
[----:B------:R-:W3:Y:S01]  /*b070*/  LDCU.64 UR6, c[0x4][0xb8] ;  /* 0x01001700ff0677ac */ /* 0x000ee20008000a00 */
[----:B------:R-:W4:Y:S01]  /*b080*/  LDC.64 R14, c[0x4][R14] ;  /* 0x010000000e0e7b82 */ /* 0x000f220000000a00 */
        /* <DEDUP_REMOVED lines=10> */
.L_x_227:
[C---:B------:R-:W-:Y:S01]  /*b130*/  VIADD R0, R18.reuse, 0x40 ;  /* 0x0000004012007836 */ /* 0x040fe20000000000 */
[----:B------:R-:W-:Y:S05]  /*b140*/  WARPSYNC.ALL ;  /* 0x0000000000007948 */ /* 0x000fea0003800000 */
[----:B------:R-:W-:Y:S02]  /*b150*/  SHF.R.U32.HI R0, RZ, 0x15, R0 ;  /* 0x00000015ff007819 */ /* 0x000fe40000011600 */
[----:B------:R-:W-:Y:S02]  /*b160*/  R2UR UR4, R18 ;  /* 0x00000000120472ca */ /* 0x000fe400000e0000 */
[----:B------:R-:W-:-:S11]  /*b170*/  ISETP.NE.AND P0, PT, R19, R0, PT ;  /* 0x000000001300720c */ /* 0x000fd60003f05270 */
[----:B------:R-:W1:Y:S02]  /*b180*/  LDTM.x32 R92, tmem[UR4+0x20] ;  /* 0x00002004005c79ee */ /* 0x000e6400082c0000 */
        /* <DEDUP_REMOVED lines=17> */
.L_x_228:
        /* <DEDUP_REMOVED lines=23> */
.L_x_229:
[C---:B------:R-:W-:Y:S01]  /*b410*/  FMNMX3 R3, R156.reuse, R124, R128, !PT ;  /* 0x0000007c9c037276 */ /* 0x040fe20007800080 */
[----:B------:R-:W-:Y:S05]  /*b420*/  WARPSYNC.ALL ;  /* 0x0000000000007948 */ /* 0x000fea0003800000 */
[C---:B------:R-:W-:Y:S02]  /*b430*/  FMNMX3 R0, R156.reuse, R125, R129, !PT ;  /* 0x0000007d9c007276 */ /* 0x040fe40007800081 */
[----:B------:R-:W-:Y:S02]  /*b440*/  FMNMX3 R5, R156, R126, R130, !PT ;  /* 0x0000007e9c057276 */ /* 0x000fe40007800082 */
[----:B------:R-:W-:-:S02]  /*b450*/  FMNMX3 R3, R3, R132, R136, !PT ;  /* 0x0000008403037276 */ /* 0x000fc40007800088 */
[----:B------:R-:W-:Y:S02]  /*b460*/  FMNMX3 R0, R0, R133, R137, !PT ;  /* 0x0000008500007276 */ /* 0x000fe40007800089 */
[----:B------:R-:W-:Y:S02]  /*b470*/  FMNMX3 R6, R156, R127, R131, !PT ;  /* 0x0000007f9c067276 */ /* 0x000fe40007800083 */
[----:B------:R-:W-:Y:S02]  /*b480*/  FMNMX3 R5, R5, R134, R138, !PT ;  /* 0x0000008605057276 */ /* 0x000fe4000780008a */
[----:B------:R-:W-:Y:S02]  /*b490*/  FMNMX3 R3, R3, R140, R144, !PT ;  /* 0x0000008c03037276 */ /* 0x000fe40007800090 */
[----:B------:R-:W-:Y:S02]  /*b4a0*/  FMNMX3 R0, R0, R141, R145, !PT ;  /* 0x0000008d00007276 */ /* 0x000fe40007800091 */
[----:B------:R-:W-:-:S02]  /*b4b0*/  FMNMX3 R6, R6, R135, R139, !PT ;  /* 0x0000008706067276 */ /* 0x000fc4000780008b */
[----:B------:R-:W-:Y:S02]  /*b4c0*/  FMNMX3 R5, R5, R142, R146, !PT ;  /* 0x0000008e05057276 */ /* 0x000fe40007800092 */
[----:B------:R-:W-:Y:S02]  /*b4d0*/  R2UR UR4, R18 ;  /* 0x00000000120472ca */ /* 0x000fe400000e0000 */
[----:B------:R-:W-:Y:S02]  /*b4e0*/  FMNMX3 R3, R3, R148, R152, !PT ;  /* 0x0000009403037276 */ /* 0x000fe40007800098 */
[----:B------:R-:W-:Y:S02]  /*b4f0*/  FMNMX3 R0, R0, R149, R153, !PT ;  /* 0x0000009500007276 */ /* 0x000fe40007800099 */
[----:B------:R-:W-:Y:S02]  /*b500*/  FMNMX3 R6, R6, R143, R147, !PT ;  /* 0x0000008f06067276 */ /* 0x000fe40007800093 */
[----:B------:R-:W-:-:S02]  /*b510*/  FMNMX3 R5, R5, R150, R154, !PT ;  /* 0x0000009605057276 */ /* 0x000fc4000780009a */
[----:B------:R-:W-:Y:S02]  /*b520*/  FMNMX3 R3, R3, R92, R96, !PT ;  /* 0x0000005c03037276 */ /* 0x000fe40007800060 */
[----:B------:R-:W-:Y:S01]  /*b530*/  FMNMX3 R0, R0, R93, R97, !PT ;  /* 0x0000005d00007276 */ /* 0x000fe20007800061 */
[----:B------:R-:W1:Y:S01]  /*b540*/  LDTM.x32 R60, tmem[UR4+0x60] ;  /* 0x00006004003c79ee */ /* 0x000e6200082c0000 */
[----:B------:R-:W-:Y:S02]  /*b550*/  FMNMX3 R6, R6, R151, R155, !PT ;  /* 0x0000009706067276 */ /* 0x000fe4000780009b */
[----:B------:R-:W-:Y:S02]  /*b560*/  FMNMX3 R5, R5, R94, R98, !PT ;  /* 0x0000005e05057276 */ /* 0x000fe40007800062 */
        /* <DEDUP_REMOVED lines=28> */
[----:B-1----:R-:W-:Y:S02]  /*b730*/  FMNMX3 R3, R3, R60, R64, !PT ;  /* 0x0000003c03037276 */ /* 0x002fe40007800040 */
        /* <DEDUP_REMOVED lines=15> */
[----:B------:R-:W-:Y:S02]  /*b830*/  ISETP.NE.AND P0, PT, R19, R22, PT ;  /* 0x000000161300720c */ /* 0x000fe40003f05270 */
[----:B------:R-:W-:Y:S02]  /*b840*/  FMNMX3 R17, R6, R87, R91, !PT ;  /* 0x0000005706117276 */ /* 0x000fe4000780005b */
[----:B------:R-:W-:-:S04]  /*b850*/  FMNMX3 R0, R4, R3, R0, !PT ;  /* 0x0000000304007276 */ /* 0x000fc80007800000 */
[----:B------:R-:W-:-:S04]  /*b860*/  FMNMX R17, R17, R0, !PT ;  /* 0x0000000011117209 */ /* 0x000fc80007800000 */
[----:B------:R-:W-:-:S04]  /*b870*/  FSETP.NEU.AND P1, PT, R17, -INF , PT ;  /* 0xff8000001100780b */ /* 0x000fc80003f2d000 */
[----:B------:R-:W-:Y:S01]  /*b880*/  FSEL R157, R17, RZ, P1 ;  /* 0x000000ff119d7208 */ /* 0x000fe20000800000 */
[----:B------:R-:W-:Y:S08]  /*b890*/  @!P0 BRA `(.L_x_230) ;  /* 0x0000000000408947 */ /* 0x000ff00003800000 */
        /* <DEDUP_REMOVED lines=16> */
.L_x_230:
[----:B------:R-:W-:Y:S05]  /*b9a0*/  WARPSYNC.ALL ;  /* 0x0000000000007948 */ /* 0x000fea0003800000 */
[----:B------:R-:W-:Y:S02]  /*b9b0*/  R2UR UR4, R18 ;  /* 0x00000000120472ca */ /* 0x000fe400000e0000 */
[----:B------:R-:W-:-:S11]  /*b9c0*/  ISETP.NE.AND P0, PT, RZ, UR46, PT ;  /* 0x0000002eff007c0c */ /* 0x000fd6000bf05270 */
[----:B------:R1:W-:Y:S02]  /*b9d0*/  STTM.x2 tmem[UR4], R156 ;  /* 0x0000009c000079ed */ /* 0x0003e400080c0004 */
[----:B------:R-:W-:Y:S05]  /*b9e0*/  @P0 BRA `(.L_x_231) ;  /* 0x0000000000040947 */ /* 0x000fea0003800000 */
[----:B--2---:R-:W-:Y:S05]  /*b9f0*/  BPT.TRAP 0x1 ;  /* 0x000000040000795c */ /* 0x004fea0000300000 */
.L_x_231:
[----:B------:R-:W-:Y:S01]  /*ba00*/  UISETP.NE.AND UP0, UPT, UR55, URZ, UPT ;  /* 0x000000ff3700728c */ /* 0x000fe2000bf05270 */
[----:B------:R-:W-:Y:S01]  /*ba10*/  MOV R3, UR54 ;  /* 0x0000003600037c02 */ /* 0x000fe20008000f00 */
[----:B------:R-:W-:Y:S01]  /*ba20*/  UIADD3 UR4, UPT, UPT, UR37, 0xa080, URZ ;  /* 0x0000a08025047890 */ /* 0x000fe2000fffe0ff */
[----:B------:R-:W-:Y:S01]  /*ba30*/  MOV R4, UR45 ;  /* 0x0000002d00047c02 */ /* 0x000fe20008000f00 */
[----:B------:R-:W-:Y:S01]  /*ba40*/  USEL UR39, UR52, UR49, UP0 ;  /* 0x0000003134277287 */ /* 0x000fe20008000000 */
[----:B------:R-:W-:Y:S02]  /*ba50*/  SHF.L.U32 R3, R3, 0x1f, RZ ;  /* 0x0000001f03037819 */ /* 0x000fe400000006ff */
[----:B------:R-:W-:Y:S01]  /*ba60*/  FSETP.NEU.AND P0, PT, R17, -INF , PT ;  /* 0xff8000001100780b */ /* 0x000fe20003f0d000 */
[----:B------:R-:W-:-:S03]  /*ba70*/  ULOP3.LUT UR39, UR39, 0x1, URZ, 0x3c, !UPT ;  /* 0x0000000127277892 */ /* 0x000fc6000f8e3cff */
[----:B------:R-:W-:Y:S01]  /*ba80*/  @UP0 UIADD3 UR4, UPT, UPT, UR37, 0xa070, URZ ;  /* 0x0000a07025040890 */ /* 0x000fe2000fffe0ff */
[----:B------:R-:W-:-:S05]  /*ba90*/  FSEL R0, R17, RZ, P0 ;  /* 0x000000ff11007208 */ /* 0x000fca0000000000 */
[----:B--2---:R-:W-:-:S03]  /*baa0*/  FMUL R0, R0, -UR36 ;  /* 0x8000002400007c20 */ /* 0x004fc60008400000 */
[----:B------:R-:W-:Y:S01]  /*bab0*/  SYNCS.ARRIVE.TRANS64.A1T0 RZ, [UR4], RZ ;  /* 0x000000ffffff79a7 */ /* 0x000fe20008100004 */
[--C-:B------:R-:W-:Y:S02]  /*bac0*/  FFMA2 R18, R124.F32x2.HI_LO, UR36.F32, R0.reuse.F32 ;  /* 0x000000247c127c49 */ /* 0x100fe40009200000 */
[--C-:B------:R-:W-:Y:S02]  /*bad0*/  FFMA2 R22, R126.F32x2.HI_LO, UR36.F32, R0.reuse.F32 ;  /* 0x000000247e167c49 */ /* 0x100fe40009200000 */
[--C-:B------:R-:W-:Y:S01]  /*bae0*/  FFMA2 R124, R128.F32x2.HI_LO, UR36.F32, R0.reuse.F32 ;  /* 0x00000024807c7c49 */ /* 0x100fe20009200000 */
[----:B------:R-:W-:Y:S01]  /*baf0*/  FSETP.GEU.AND P4, PT, R18, -126, PT ;  /* 0xc2fc00001200780b */ /* 0x000fe20003f8e000 */
[----:B------:R-:W-:Y:S01]  /*bb00*/  FFMA2 R126, R130.F32x2.HI_LO, UR36.F32, R0.F32 ;  /* 0x00000024827e7c49 */ /* 0x000fe20009200000 */
[----:B------:R-:W2:Y:S01]  /*bb10*/  SYNCS.PHASECHK.TRANS64.TRYWAIT P5, [R4+UR42+0xa0d0], R3 ;  /* 0x00a0d003040075a7 */ /* 0x000ea200080a112a */
[----:B------:R-:W-:Y:S02]  /*bb20*/  FSETP.GEU.AND P3, PT, R19, -126, PT ;  /* 0xc2fc00001300780b */ /* 0x000fe40003f6e000 */
[----:B------:R-:W-:-:S02]  /*bb30*/  FSETP.GEU.AND P2, PT, R22, -126, PT ;  /* 0xc2fc00001600780b */ /* 0x000fc40003f4e000 */
[----:B------:R-:W-:Y:S02]  /*bb40*/  FSETP.GEU.AND P1, PT, R23, -126, PT ;  /* 0xc2fc00001700780b */ /* 0x000fe40003f2e000 */
[----:B------:R-:W-:Y:S02]  /*bb50*/  FSETP.GEU.AND P0, PT, R124, -126, PT ;  /* 0xc2fc00007c00780b */ /* 0x000fe40003f0e000 */
[----:B------:R-:W-:Y:S02]  /*bb60*/  FSETP.GEU.AND P6, PT, R125, -126, PT ;  /* 0xc2fc00007d00780b */ /* 0x000fe40003fce000 */
[----:B------:R-:W-:-:S03]  /*bb70*/  @!P4 FMUL R18, R18, 0.5 ;  /* 0x3f0000001212c820 */ /* 0x000fc60000400000 */
[----:B------:R-:W-:Y:S02]  /*bb80*/  @!P3 FMUL R19, R19, 0.5 ;  /* 0x3f0000001313b820 */ /* 0x000fe40000400000 */
[----:B------:R-:W-:Y:S01]  /*bb90*/  @!P2 FMUL R22, R22, 0.5 ;  /* 0x3f0000001616a820 */ /* 0x000fe20000400000 */
[----:B------:R-:W3:Y:S01]  /*bba0*/  MUFU.EX2 R18, R18 ;  /* 0x0000001200127308 */ /* 0x000ee20000000800 */
[----:B------:R-:W-:-:S07]  /*bbb0*/  @!P1 FMUL R23, R23, 0.5 ;  /* 0x3f00000017179820 */ /* 0x000fce0000400000 */
[----:B------:R-:W4:Y:S08]  /*bbc0*/  MUFU.EX2 R19, R19 ;  /* 0x0000001300137308 */ /* 0x000f300000000800 */
[----:B------:R-:W1:Y:S08]  /*bbd0*/  MUFU.EX2 R22, R22 ;  /* 0x0000001600167308 */ /* 0x000e700000000800 */
[----:B------:R-:W1:Y:S02]  /*bbe0*/  MUFU.EX2 R23, R23 ;  /* 0x0000001700177308 */ /* 0x000e640000000800 */
[----:B-1234-:R-:W-:Y:S05]  /*bbf0*/  @!P5 BRA `(.L_x_232) ;  /* 0x000000d80078d947 */ /* 0x01efea0003800000 */
.L_x_407:
[----:B------:R-:W-:Y:S01]  /*bc00*/  @!P0 FMUL R124, R124, 0.5 ;  /* 0x3f0000007c7c8820 */ /* 0x000fe20000400000 */
[--C-:B------:R-:W-:Y:S01]  /*bc10*/  FFMA2 R128, R132.F32x2.HI_LO, UR36.F32, R0.reuse.F32 ;  /* 0x0000002484807c49 */ /* 0x100fe20009200000 */
[----:B------:R-:W-:Y:S01]  /*bc20*/  FSETP.GEU.AND P5, PT, R126, -126, PT ;  /* 0xc2fc00007e00780b */ /* 0x000fe20003fae000 */
[----:B------:R-:W-:Y:S01]  /*bc30*/  @!P4 FMUL R18, R18, R18 ;  /* 0x000000121212c220 */ /* 0x000fe20000400000 */
[--C-:B------:R-:W-:Y:S01]  /*bc40*/  FFMA2 R130, R134.F32x2.HI_LO, UR36.F32, R0.reuse.F32 ;  /* 0x0000002486827c49 */ /* 0x100fe20009200000 */
[----:B------:R-:W-:Y:S01]  /*bc50*/  FSETP.GEU.AND P4, PT, R127, -126, PT ;  /* 0xc2fc00007f00780b */ /* 0x000fe20003f8e000 */
[----:B------:R-:W2:Y:S01]  /*bc60*/  MUFU.EX2 R124, R124 ;  /* 0x0000007c007c7308 */ /* 0x000ea20000000800 */
[----:B------:R-:W-:Y:S01]  /*bc70*/  @!P3 FMUL R19, R19, R19 ;  /* 0x000000131313b220 */ /* 0x000fe20000400000 */
[----:B------:R-:W-:Y:S01]  /*bc80*/  FSETP.GEU.AND P3, PT, R128, -126, PT ;  /* 0xc2fc00008000780b */ /* 0x000fe20003f6e000 */
[----:B------:R-:W-:Y:S01]  /*bc90*/  @!P2 FMUL R22, R22, R22 ;  /* 0x000000161616a220 */ /* 0x000fe20000400000 */
[----:B------:R-:W-:Y:S01]  /*bca0*/  @!P1 FMUL R23, R23, R23 ;  /* 0x0000001717179220 */ /* 0x000fe20000400000 */
[----:B------:R-:W-:Y:S01]  /*bcb0*/  FSETP.GEU.AND P2, PT, R129, -126, PT ;  /* 0xc2fc00008100780b */ /* 0x000fe20003f4e000 */
[----:B------:R-:W-:Y:S01]  /*bcc0*/  @!P6 FMUL R125, R125, 0.5 ;  /* 0x3f0000007d7de820 */ /* 0x000fe20000400000 */
[----:B------:R-:W-:Y:S01]  /*bcd0*/  FSETP.GEU.AND P1, PT, R130, -126, PT ;  /* 0xc2fc00008200780b */ /* 0x000fe20003f2e000 */
[--C-:B------:R-:W-:Y:S01]  /*bce0*/  FFMA2 R132, R136.F32x2.HI_LO, UR36.F32, R0.reuse.F32 ;  /* 0x0000002488847c49 */ /* 0x100fe20009200000 */
[----:B------:R-:W-:Y:S01]  /*bcf0*/  USHF.R.U32.HI UR4, URZ, 0x15, UR40 ;  /* 0x00000015ff047899 */ /* 0x000fe20008011628 */
[----:B------:R-:W-:Y:S01]  /*bd00*/  @!P5 FMUL R126, R126, 0.5 ;  /* 0x3f0000007e7ed820 */ /* 0x000fe20000400000 */
[--C-:B------:R-:W-:Y:S01]  /*bd10*/  FFMA2 R134, R138.F32x2.HI_LO, UR36.F32, R0.reuse.F32 ;  /* 0x000000248a867c49 */ /* 0x100fe20009200000 */
[----:B------:R-:W3:Y:S01]  /*bd20*/  MUFU.EX2 R125, R125 ;  /* 0x0000007d007d7308 */ /* 0x000ee20000000800 */
[----:B------:R-:W-:Y:S01]  /*bd30*/  @!P4 FMUL R127, R127, 0.5 ;  /* 0x3f0000007f7fc820 */ /* 0x000fe20000400000 */
[--C-:B------:R-:W-:Y:S01]  /*bd40*/  FFMA2 R136, R140.F32x2.HI_LO, UR36.F32, R0.reuse.F32 ;  /* 0x000000248c887c49 */ /* 0x100fe20009200000 */
[----:B-1----:R-:W-:Y:S01]  /*bd50*/  MOV R3, UR4 ;  /* 0x0000000400037c02 */ /* 0x002fe20008000f00 */
[----:B------:R-:W-:Y:S01]  /*bd60*/  @!P3 FMUL R128, R128, 0.5 ;  /* 0x3f0000008080b820 */ /* 0x000fe20000400000 */
[----:B--2---:R-:W-:Y:S01]  /*bd70*/  @!P0 FMUL R124, R124, R124 ;  /* 0x0000007c7c7c8220 */ /* 0x004fe20000400000 */
[----:B------:R-:W-:Y:S01]  /*bd80*/  FSETP.GEU.AND P0, PT, R131, -126, PT ;  /* 0xc2fc00008300780b */ /* 0x000fe20003f0e000 */
[----:B------:R-:W-:Y:S01]  /*bd90*/  @!P2 FMUL R129, R129, 0.5 ;  /* 0x3f0000008181a820 */ /* 0x000fe20000400000 */
[----:B------:R-:W-:Y:S01]  /*bda0*/  @!P1 FMUL R130, R130, 0.5 ;  /* 0x3f00000082829820 */ /* 0x000fe20000400000 */
[----:B------:R-:W1:Y:S01]  /*bdb0*/  MUFU.EX2 R126, R126 ;  /* 0x0000007e007e7308 */ /* 0x000e620000000800 */
[--C-:B------:R-:W-:Y:S01]  /*bdc0*/  FFMA2 R138, R142.F32x2.HI_LO, UR36.F32, R0.reuse.F32 ;  /* 0x000000248e8a7c49 */ /* 0x100fe20009200000 */
[----:B------:R-:W-:Y:S01]  /*bdd0*/  ULOP3.LUT UR5, UR45, 0x8, URZ, 0x3c, !UPT ;  /* 0x000000082d057892 */ /* 0x000fe2000f8e3cff */
[--C-:B------:R-:W-:Y:S01]  /*bde0*/  FFMA2 R140, R144.F32x2.HI_LO, UR36.F32, R0.reuse.F32 ;  /* 0x00000024908c7c49 */ /* 0x100fe20009200000 */
[----:B------:R-:W-:Y:S01]  /*bdf0*/  UISETP.NE.AND UP0, UPT, UR55, URZ, UPT ;  /* 0x000000ff3700728c */ /* 0x000fe2000bf05270 */
[--C-:B------:R-:W-:Y:S01]  /*be00*/  FFMA2 R142, R146.F32x2.HI_LO, UR36.F32, R0.reuse.F32 ;  /* 0x00000024928e7c49 */ /* 0x100fe20009200000 */
[----:B------:R-:W-:Y:S01]  /*be10*/  ULOP3.LUT UR54, UR54, 0x1, URZ, 0x3c, !UPT ;  /* 0x0000000136367892 */ /* 0x000fe2000f8e3cff */
[--C-:B------:R-:W-:Y:S01]  /*be20*/  FFMA2 R144, R148.F32x2.HI_LO, UR36.F32, R0.reuse.F32 ;  /* 0x0000002494907c49 */ /* 0x100fe20009200000 */
[----:B------:R-:W2:Y:S01]  /*be30*/  MUFU.EX2 R127, R127 ;  /* 0x0000007f007f7308 */ /* 0x000ea20000000800 */
[----:B---3--:R-:W-:Y:S01]  /*be40*/  @!P6 FMUL R125, R125, R125 ;  /* 0x0000007d7d7de220 */ /* 0x008fe20000400000 */
[----:B------:R-:W-:Y:S01]  /*be50*/  @!P0 FMUL R131, R131, 0.5 ;  /* 0x3f00000083838820 */ /* 0x000fe20000400000 */
[----:B------:R-:W-:Y:S01]  /*be60*/  FSETP.GEU.AND P6, PT, R132, -126, PT ;  /* 0xc2fc00008400780b */ /* 0x000fe20003fce000 */
[--C-:B------:R-:W-:Y:S01]  /*be70*/  FFMA2 R146, R150.F32x2.HI_LO, UR36.F32, R0.reuse.F32 ;  /* 0x0000002496927c49 */ /* 0x100fe20009200000 */
[----:B------:R-:W-:Y:S01]  /*be80*/  USEL UR52, UR39, UR52, UP0 ;  /* 0x0000003427347287 */ /* 0x000fe20008000000 */
[--C-:B------:R-:W-:Y:S01]  /*be90*/  FFMA2 R148, R152.F32x2.HI_LO, UR36.F32, R0.reuse.F32 ;  /* 0x0000002498947c49 */ /* 0x100fe20009200000 */
[----:B------:R-:W-:Y:S01]  /*bea0*/  USEL UR49, UR49, UR39, UP0 ;  /* 0x0000002731317287 */ /* 0x000fe20008000000 */
[----:B------:R-:W3:Y:S01]  /*beb0*/  MUFU.EX2 R128, R128 ;  /* 0x0000008000807308 */ /* 0x000ee20000000800 */
[----:B-1----:R-:W-:Y:S01]  /*bec0*/  @!P5 FMUL R126, R126, R126 ;  /* 0x0000007e7e7ed220 */ /* 0x002fe20000400000 */
[----:B------:R-:W-:Y:S01]  /*bed0*/  FSETP.GEU.AND P5, PT, R133, -126, PT ;  /* 0xc2fc00008500780b */ /* 0x000fe20003fae000 */
[--C-:B------:R-:W-:Y:S01]  /*bee0*/  FFMA2 R154, R154.F32x2.HI_LO, UR36.F32, R0.reuse.F32 ;  /* 0x000000249a9a7c49 */ /* 0x100fe20009200000 */
[----:B------:R-:W-:Y:S01]  /*bef0*/  F2FP.BF16.F32.PACK_AB R56, R19, R18 ;  /* 0x000000121338723e */ /* 0x000fe200000010ff */
[--C-:B------:R-:W-:Y:S01]  /*bf00*/  FFMA2 R8, R92.F32x2.HI_LO, UR36.F32, R0.reuse.F32 ;  /* 0x000000245c087c49 */ /* 0x100fe20009200000 */
[----:B------:R-:W-:Y:S01]  /*bf10*/  F2FP.BF16.F32.PACK_AB R57, R23, R22 ;  /* 0x000000161739723e */ /* 0x000fe200000010ff */
[--C-:B------:R-:W-:Y:S01]  /*bf20*/  FFMA2 R6, R94.F32x2.HI_LO, UR36.F32, R0.reuse.F32 ;  /* 0x000000245e067c49 */ /* 0x100fe20009200000 */
[----:B------:R-:W1:Y:S01]  /*bf30*/  MUFU.EX2 R129, R129 ;  /* 0x0000008100817308 */ /* 0x000e620000000800 */
[----:B--2---:R-:W-:Y:S01]  /*bf40*/  @!P4 FMUL R127, R127, R127 ;  /* 0x0000007f7f7fc220 */ /* 0x004fe20000400000 */
[----:B------:R-:W-:Y:S01]  /*bf50*/  FSETP.GEU.AND P4, PT, R134, -126, PT ;  /* 0xc2fc00008600780b */ /* 0x000fe20003f8e000 */
[----:B------:R-:W-:Y:S01]  /*bf60*/  @!P6 FMUL R132, R132, 0.5 ;  /* 0x3f0000008484e820 */ /* 0x000fe20000400000 */
[--C-:B------:R-:W-:Y:S01]  /*bf70*/  FFMA2 R4, R96.F32x2.HI_LO, UR36.F32, R0.reuse.F32 ;  /* 0x0000002460047c49 */ /* 0x100fe20009200000 */
[----:B------:R-:W-:Y:S01]  /*bf80*/  F2FP.BF16.F32.PACK_AB R58, R125, R124 ;  /* 0x0000007c7d3a723e */ /* 0x000fe200000010ff */
[--C-:B------:R-:W-:Y:S01]  /*bf90*/  FFMA2 R10, R98.F32x2.HI_LO, UR36.F32, R0.reuse.F32 ;  /* 0x00000024620a7c49 */ /* 0x100fe20009200000 */
[----:B------:R-:W-:Y:S01]  /*bfa0*/  F2FP.BF16.F32.PACK_AB R59, R127, R126 ;  /* 0x0000007e7f3b723e */ /* 0x000fe200000010ff */
[----:B------:R-:W2:Y:S01]  /*bfb0*/  MUFU.EX2 R130, R130 ;  /* 0x0000008200827308 */ /* 0x000ea20000000800 */
[----:B---3--:R-:W-:Y:S01]  /*bfc0*/  @!P3 FMUL R128, R128, R128 ;  /* 0x000000808080b220 */ /* 0x008fe20000400000 */
[----:B------:R-:W-:Y:S01]  /*bfd0*/  FSETP.GEU.AND P3, PT, R135, -126, PT ;  /* 0xc2fc00008700780b */ /* 0x000fe20003f6e000 */
[----:B------:R-:W-:Y:S01]  /*bfe0*/  @!P5 FMUL R133, R133, 0.5 ;  /* 0x3f0000008585d820 */ /* 0x000fe20000400000 */
[----:B------:R-:W-:-:S02]  /*bff0*/  FFMA2 R150, R122.F32x2.HI_LO, UR36.F32, R0.F32 ;  /* 0x000000247a967c49 */ /* 0x000fc40009200000 */
[--C-:B------:R-:W-:Y:S02]  /*c000*/  FFMA2 R24, R24.F32x2.HI_LO, UR36.F32, R0.reuse.F32 ;  /* 0x0000002418187c49 */ /* 0x100fe40009200000 */
[----:B------:R-:W3:Y:S01]  /*c010*/  MUFU.EX2 R131, R131 ;  /* 0x0000008300837308 */ /* 0x000ee20000000800 */
[----:B-1----:R-:W-:Y:S01]  /*c020*/  @!P2 FMUL R129, R129, R129 ;  /* 0x000000818181a220 */ /* 0x002fe20000400000 */
[----:B------:R-:W-:Y:S01]  /*c030*/  FSETP.GEU.AND P2, PT, R136, -126, PT ;  /* 0xc2fc00008800780b */ /* 0x000fe20003f4e000 */
[----:B------:R-:W-:Y:S01]  /*c040*/  @!P4 FMUL R134, R134, 0.5 ;  /* 0x3f0000008686c820 */ /* 0x000fe20000400000 */
[--C-:B------:R-:W-:Y:S02]  /*c050*/  FFMA2 R26, R26.F32x2.HI_LO, UR36.F32, R0.reuse.F32 ;  /* 0x000000241a1a7c49 */ /* 0x100fe40009200000 */
[--C-:B------:R-:W-:Y:S02]  /*c060*/  FFMA2 R28, R28.F32x2.HI_LO, UR36.F32, R0.reuse.F32 ;  /* 0x000000241c1c7c49 */ /* 0x100fe40009200000 */
[----:B------:R-:W-:Y:S01]  /*c070*/  @!P3 FMUL R135, R135, 0.5 ;  /* 0x3f0000008787b820 */ /* 0x000fe20000400000 */
[----:B--2---:R-:W-:Y:S01]  /*c080*/  @!P1 FMUL R130, R130, R130 ;  /* 0x0000008282829220 */ /* 0x004fe20000400000 */
[----:B------:R-:W-:Y:S01]  /*c090*/  FSETP.GEU.AND P1, PT, R137, -126, PT ;  /* 0xc2fc00008900780b */ /* 0x000fe20003f2e000 */
[----:B------:R-:W1:Y:S01]  /*c0a0*/  MUFU.EX2 R132, R132 ;  /* 0x0000008400847308 */ /* 0x000e620000000800 */
[----:B------:R-:W-:-:S02]  /*c0b0*/  FFMA2 R30, R30.F32x2.HI_LO, UR36.F32, R0.F32 ;  /* 0x000000241e1e7c49 */ /* 0x000fc40009200000 */
[--C-:B------:R-:W-:Y:S02]  /*c0c0*/  FFMA2 R32, R32.F32x2.HI_LO, UR36.F32, R0.reuse.F32 ;  /* 0x0000002420207c49 */ /* 0x100fe40009200000 */
[----:B------:R-:W-:Y:S01]  /*c0d0*/  @!P2 FMUL R136, R136, 0.5 ;  /* 0x3f0000008888a820 */ /* 0x000fe20000400000 */
[----:B---3--:R-:W-:Y:S01]  /*c0e0*/  @!P0 FMUL R131, R131, R131 ;  /* 0x0000008383838220 */ /* 0x008fe20000400000 */
[----:B------:R-:W-:Y:S01]  /*c0f0*/  FSETP.GEU.AND P0, PT, R138, -126, PT ;  /* 0xc2fc00008a00780b */ /* 0x000fe20003f0e000 */
[----:B------:R-:W2:Y:S01]  /*c100*/  MUFU.EX2 R133, R133 ;  /* 0x0000008500857308 */ /* 0x000ea20000000800 */
[--C-:B------:R-:W-:Y:S02]  /*c110*/  FFMA2 R34, R34.F32x2.HI_LO, UR36.F32, R0.reuse.F32 ;  /* 0x0000002422227c49 */ /* 0x100fe40009200000 */
[--C-:B------:R-:W-:Y:S02]  /*c120*/  FFMA2 R36, R36.F32x2.HI_LO, UR36.F32, R0.reuse.F32 ;  /* 0x0000002424247c49 */ /* 0x100fe40009200000 */
[----:B------:R-:W-:Y:S01]  /*c130*/  @!P1 FMUL R137, R137, 0.5 ;  /* 0x3f00000089899820 */ /* 0x000fe20000400000 */
[----:B------:R-:W-:-:S02]  /*c140*/  FFMA2 R38, R38.F32x2.HI_LO, UR36.F32, R0.F32 ;  /* 0x0000002426267c49 */ /* 0x000fc40009200000 */
[----:B------:R-:W3:Y:S01]  /*c150*/  MUFU.EX2 R134, R134 ;  /* 0x0000008600867308 */ /* 0x000ee20000000800 */
[----:B-1----:R-:W-:Y:S01]  /*c160*/  @!P6 FMUL R132, R132, R132 ;  /* 0x000000848484e220 */ /* 0x002fe20000400000 */
[----:B------:R-:W-:Y:S01]  /*c170*/  FSETP.GEU.AND P6, PT, R139, -126, PT ;  /* 0xc2fc00008b00780b */ /* 0x000fe20003fce000 */
[--C-:B------:R-:W-:Y:S02]  /*c180*/  FFMA2 R40, R40.F32x2.HI_LO, UR36.F32, R0.reuse.F32 ;  /* 0x0000002428287c49 */ /* 0x100fe40009200000 */
[----:B------:R-:W-:Y:S01]  /*c190*/  @!P0 FMUL R138, R138, 0.5 ;  /* 0x3f0000008a8a8820 */ /* 0x000fe20000400000 */
[--C-:B------:R-:W-:Y:S02]  /*c1a0*/  FFMA2 R42, R42.F32x2.HI_LO, UR36.F32, R0.reuse.F32 ;  /* 0x000000242a2a7c49 */ /* 0x100fe40009200000 */
[----:B------:R-:W1:Y:S01]  /*c1b0*/  MUFU.EX2 R135, R135 ;  /* 0x0000008700877308 */ /* 0x000e620000000800 */
[----:B--2---:R-:W-:Y:S01]  /*c1c0*/  @!P5 FMUL R133, R133, R133 ;  /* 0x000000858585d220 */ /* 0x004fe20000400000 */
[----:B------:R-:W-:Y:S01]  /*c1d0*/  FSETP.GEU.AND P5, PT, R140, -126, PT ;  /* 0xc2fc00008c00780b */ /* 0x000fe20003fae000 */
[----:B------:R-:W-:-:S02]  /*c1e0*/  FFMA2 R44, R44.F32x2.HI_LO, UR36.F32, R0.F32 ;  /* 0x000000242c2c7c49 */ /* 0x000fc40009200000 */
[--C-:B------:R-:W-:Y:S02]  /*c1f0*/  FFMA2 R46, R46.F32x2.HI_LO, UR36.F32, R0.reuse.F32 ;  /* 0x000000242e2e7c49 */ /* 0x100fe40009200000 */
[----:B------:R-:W-:Y:S01]  /*c200*/  @!P6 FMUL R139, R139, 0.5 ;  /* 0x3f0000008b8be820 */ /* 0x000fe20000400000 */
[----:B------:R-:W2:Y:S01]  /*c210*/  MUFU.EX2 R136, R136 ;  /* 0x0000008800887308 */ /* 0x000ea20000000800 */
[----:B---3--:R-:W-:Y:S01]  /*c220*/  @!P4 FMUL R134, R134, R134 ;  /* 0x000000868686c220 */ /* 0x008fe20000400000 */
[----:B------:R-:W-:Y:S01]  /*c230*/  FSETP.GEU.AND P4, PT, R141, -126, PT ;  /* 0xc2fc00008d00780b */ /* 0x000fe20003f8e000 */
[--C-:B------:R-:W-:Y:S02]  /*c240*/  FFMA2 R48, R48.F32x2.HI_LO, UR36.F32, R0.reuse.F32 ;  /* 0x0000002430307c49 */ /* 0x100fe40009200000 */
[--C-:B------:R-:W-:Y:S02]  /*c250*/  FFMA2 R50, R50.F32x2.HI_LO, UR36.F32, R0.reuse.F32 ;  /* 0x0000002432327c49 */ /* 0x100fe40009200000 */
[----:B------:R-:W-:Y:S01]  /*c260*/  @!P5 FMUL R140, R140, 0.5 ;  /* 0x3f0000008c8cd820 */ /* 0x000fe20000400000 */
[----:B------:R-:W3:Y:S01]  /*c270*/  MUFU.EX2 R137, R137 ;  /* 0x0000008900897308 */ /* 0x000ee20000000800 */
[----:B-1----:R-:W-:Y:S01]  /*c280*/  @!P3 FMUL R135, R135, R135 ;  /* 0x000000878787b220 */ /* 0x002fe20000400000 */
[----:B------:R-:W-:Y:S01]  /*c290*/  FSETP.GEU.AND P3, PT, R142, -126, PT ;  /* 0xc2fc00008e00780b */ /* 0x000fe20003f6e000 */
[----:B------:R-:W-:-:S02]  /*c2a0*/  FFMA2 R52, R52.F32x2.HI_LO, UR36.F32, R0.F32 ;  /* 0x0000002434347c49 */ /* 0x000fc40009200000 */
[--C-:B------:R-:W-:Y:S02]  /*c2b0*/  FFMA2 R54, R54.F32x2.HI_LO, UR36.F32, R0.reuse.F32 ;  /* 0x0000002436367c49 */ /* 0x100fe40009200000 */
[----:B------:R-:W-:Y:S01]  /*c2c0*/  @!P4 FMUL R141, R141, 0.5 ;  /* 0x3f0000008d8dc820 */ /* 0x000fe20000400000 */
[----:B------:R-:W1:Y:S01]  /*c2d0*/  MUFU.EX2 R138, R138 ;  /* 0x0000008a008a7308 */ /* 0x000e620000000800 */
[----:B--2---:R-:W-:Y:S01]  /*c2e0*/  @!P2 FMUL R136, R136, R136 ;  /* 0x000000888888a220 */ /* 0x004fe20000400000 */
[----:B------:R-:W-:Y:S01]  /*c2f0*/  FSETP.GEU.AND P2, PT, R143, -126, PT ;  /* 0xc2fc00008f00780b */ /* 0x000fe20003f4e000 */
[--C-:B------:R-:W-:Y:S02]  /*c300*/  FFMA2 R60, R60.F32x2.HI_LO, UR36.F32, R0.reuse.F32 ;  /* 0x000000243c3c7c49 */ /* 0x100fe40009200000 */
[--C-:B------:R-:W-:Y:S02]  /*c310*/  FFMA2 R62, R62.F32x2.HI_LO, UR36.F32, R0.reuse.F32 ;  /* 0x000000243e3e7c49 */ /* 0x100fe40009200000 */
[----:B------:R-:W-:Y:S01]  /*c320*/  @!P3 FMUL R142, R142, 0.5 ;  /* 0x3f0000008e8eb820 */ /* 0x000fe20000400000 */
[----:B------:R-:W2:Y:S01]  /*c330*/  MUFU.EX2 R139, R139 ;  /* 0x0000008b008b7308 */ /* 0x000ea20000000800 */
[----:B---3--:R-:W-:Y:S01]  /*c340*/  @!P1 FMUL R137, R137, R137 ;  /* 0x0000008989899220 */ /* 0x008fe20000400000 */
[----:B------:R-:W-:Y:S01]  /*c350*/  FSETP.GEU.AND P1, PT, R144, -126, PT ;  /* 0xc2fc00009000780b */ /* 0x000fe20003f2e000 */
[----:B------:R-:W-:-:S02]  /*c360*/  FFMA2 R64, R64.F32x2.HI_LO, UR36.F32, R0.F32 ;  /* 0x0000002440407c49 */ /* 0x000fc40009200000 */
[--C-:B------:R-:W-:Y:S02]  /*c370*/  FFMA2 R66, R66.F32x2.HI_LO, UR36.F32, R0.reuse.F32 ;  /* 0x0000002442427c49 */ /* 0x100fe40009200000 */
[----:B------:R-:W-:Y:S01]  /*c380*/  @!P2 FMUL R143, R143, 0.5 ;  /* 0x3f0000008f8fa820 */ /* 0x000fe20000400000 */
[----:B------:R-:W3:Y:S01]  /*c390*/  MUFU.EX2 R140, R140 ;  /* 0x0000008c008c7308 */ /* 0x000ee20000000800 */
[----:B-1----:R-:W-:Y:S01]  /*c3a0*/  @!P0 FMUL R138, R138, R138 ;  /* 0x0000008a8a8a8220 */ /* 0x002fe20000400000 */
[----:B------:R-:W-:Y:S01]  /*c3b0*/  FSETP.GEU.AND P0, PT, R145, -126, PT ;  /* 0xc2fc00009100780b */ /* 0x000fe20003f0e000 */
[--C-:B------:R-:W-:Y:S02]  /*c3c0*/  FFMA2 R68, R68.F32x2.HI_LO, UR36.F32, R0.reuse.F32 ;  /* 0x0000002444447c49 */ /* 0x100fe40009200000 */
[--C-:B------:R-:W-:Y:S02]  /*c3d0*/  FFMA2 R70, R70.F32x2.HI_LO, UR36.F32, R0.reuse.F32 ;  /* 0x0000002446467c49 */ /* 0x100fe40009200000 */
[----:B------:R-:W-:Y:S01]  /*c3e0*/  @!P1 FMUL R144, R144, 0.5 ;  /* 0x3f00000090909820 */ /* 0x000fe20000400000 */
        /* <DEDUP_REMOVED lines=22> */
[----:B------:R-:W-:Y:S02]  /*c550*/  FFMA2 R86, R86.F32x2.HI_LO, UR36.F32, R0.F32 ;  /* 0x0000002456567c49 */ /* 0x000fe40009200000 */
[----:B------:R-:W-:Y:S01]  /*c560*/  @!P4 FMUL R148, R148, 0.5 ;  /* 0x3f0000009494c820 */ /* 0x000fe20000400000 */
[----:B------:R-:W2:Y:S01]  /*c570*/  MUFU.EX2 R145, R145 ;  /* 0x0000009100917308 */ /* 0x000ea20000000800 */
[----:B---3--:R-:W-:Y:S01]  /*c580*/  @!P2 FMUL R143, R143, R143 ;  /* 0x0000008f8f8fa220 */ /* 0x008fe20000400000 */
[----:B------:R-:W-:-:S05]  /*c590*/  FSETP.GEU.AND P2, PT, R154, -126, PT ;  /* 0xc2fc00009a00780b */ /* 0x000fca0003f4e000 */
[----:B------:R-:W-:Y:S01]  /*c5a0*/  @!P3 FMUL R149, R149, 0.5 ;  /* 0x3f0000009595b820 */ /* 0x000fe20000400000 */
[----:B------:R-:W3:Y:S01]  /*c5b0*/  MUFU.EX2 R146, R146 ;  /* 0x0000009200927308 */ /* 0x000ee20000000800 */
[----:B-1----:R-:W-:Y:S01]  /*c5c0*/  @!P1 FMUL R144, R144, R144 ;  /* 0x0000009090909220 */ /* 0x002fe20000400000 */
[----:B------:R-:W-:-:S05]  /*c5d0*/  FSETP.GEU.AND P1, PT, R155, -126, PT ;  /* 0xc2fc00009b00780b */ /* 0x000fca0003f2e000 */
[----:B------:R-:W-:Y:S01]  /*c5e0*/  @!P2 FMUL R154, R154, 0.5 ;  /* 0x3f0000009a9aa820 */ /* 0x000fe20000400000 */
[----:B------:R-:W1:Y:S01]  /*c5f0*/  MUFU.EX2 R147, R147 ;  /* 0x0000009300937308 */ /* 0x000e620000000800 */
[----:B--2---:R-:W-:Y:S01]  /*c600*/  @!P0 FMUL R145, R145, R145 ;  /* 0x0000009191918220 */ /* 0x004fe20000400000 */
[----:B------:R-:W-:-:S05]  /*c610*/  FSETP.GEU.AND P0, PT, R8, -126, PT ;  /* 0xc2fc00000800780b */ /* 0x000fca0003f0e000 */
        /* <DEDUP_REMOVED lines=21> */
[----:B------:R1:W4:Y:S01]  /*c770*/  MUFU.EX2 R95, R9 ;  /* 0x00000009005f7308 */ /* 0x0003220000000800 */
[----:B--2---:R-:W-:Y:S01]  /*c780*/  @!P1 FMUL R93, R93, R93 ;  /* 0x0000005d5d5d9220 */ /* 0x004fe20000400000 */
[----:B------:R-:W-:-:S05]  /*c790*/  FSETP.GEU.AND P1, PT, R10, -126, PT ;  /* 0xc2fc00000a00780b */ /* 0x000fca0003f2e000 */
[----:B------:R-:W-:Y:S01]  /*c7a0*/  @!P2 FMUL R5, R5, 0.5 ;  /* 0x3f0000000505a820 */ /* 0x000fe20000400000 */
[----:B------:R-:W2:Y:S01]  /*c7b0*/  MUFU.EX2 R96, R6 ;  /* 0x0000000600607308 */ /* 0x000ea20000000800 */
[----:B---3--:R-:W-:Y:S01]  /*c7c0*/  @!P0 FMUL R94, R94, R94 ;  /* 0x0000005e5e5e8220 */ /* 0x008fe20000400000 */
[----:B------:R-:W-:-:S05]  /*c7d0*/  FSETP.GEU.AND P0, PT, R11, -126, PT ;  /* 0xc2fc00000b00780b */ /* 0x000fca0003f0e000 */
[----:B------:R-:W-:Y:S01]  /*c7e0*/  @!P1 FMUL R10, R10, 0.5 ;  /* 0x3f0000000a0a9820 */ /* 0x000fe20000400000 */
[----:B------:R3:W5:Y:S01]  /*c7f0*/  MUFU.EX2 R97, R7 ;  /* 0x0000000700617308 */ /* 0x0007620000000800 */
[----:B-1----:R-:W-:Y:S02]  /*c800*/  FFMA2 R8, R100.F32x2.HI_LO, UR36.F32, R0.F32 ;  /* 0x0000002464087c49 */ /* 0x002fe40009200000 */
[----:B----4-:R-:W-:-:S03]  /*c810*/  @!P6 FMUL R95, R95, R95 ;  /* 0x0000005f5f5fe220 */ /* 0x010fc60000400000 */
[----:B------:R-:W-:Y:S01]  /*c820*/  FSETP.GEU.AND P6, PT, R8, -126, PT ;  /* 0xc2fc00000800780b */ /* 0x000fe20003fce000 */
[----:B------:R-:W-:Y:S01]  /*c830*/  @!P0 FMUL R11, R11, 0.5 ;  /* 0x3f0000000b0b8820 */ /* 0x000fe20000400000 */
[----:B------:R-:W1:Y:S01]  /*c840*/  MUFU.EX2 R98, R4 ;  /* 0x0000000400627308 */ /* 0x000e620000000800 */
[----:B--2---:R-:W-:Y:S01]  /*c850*/  @!P5 FMUL R96, R96, R96 ;  /* 0x000000606060d220 */ /* 0x004fe20000400000 */
[----:B------:R-:W-:-:S06]  /*c860*/  FSETP.GEU.AND P5, PT, R9, -126, PT ;  /* 0xc2fc00000900780b */ /* 0x000fcc0003fae000 */
[----:B------:R2:W4:Y:S01]  /*c870*/  MUFU.EX2 R99, R5 ;  /* 0x0000000500637308 */ /* 0x0005220000000800 */
[----:B---3--:R-:W-:Y:S02]  /*c880*/  FFMA2 R6, R102.F32x2.HI_LO, UR36.F32, R0.F32 ;  /* 0x0000002466067c49 */ /* 0x008fe40009200000 */
[----:B-----5:R-:W-:Y:S01]  /*c890*/  @!P4 FMUL R97, R97, R97 ;  /* 0x000000616161c220 */ /* 0x020fe20000400000 */
[----:B------:R-:W-:Y:S02]  /*c8a0*/  @!P6 FMUL R8, R8, 0.5 ;  /* 0x3f0000000808e820 */ /* 0x000fe40000400000 */
[----:B------:R-:W-:Y:S01]  /*c8b0*/  FSETP.GEU.AND P4, PT, R6, -126, PT ;  /* 0xc2fc00000600780b */ /* 0x000fe20003f8e000 */
[----:B------:R-:W-:Y:S01]  /*c8c0*/  @!P5 FMUL R9, R9, 0.5 ;  /* 0x3f0000000909d820 */ /* 0x000fe20000400000 */
[----:B------:R-:W3:Y:S01]  /*c8d0*/  MUFU.EX2 R100, R10 ;  /* 0x0000000a00647308 */ /* 0x000ee20000000800 */
[----:B-1----:R-:W-:Y:S01]  /*c8e0*/  @!P3 FMUL R98, R98, R98 ;  /* 0x000000626262b220 */ /* 0x002fe20000400000 */
[----:B------:R-:W-:-:S06]  /*c8f0*/  FSETP.GEU.AND P3, PT, R7, -126, PT ;  /* 0xc2fc00000700780b */ /* 0x000fcc0003f6e000 */
[----:B------:R1:W5:Y:S01]  /*c900*/  MUFU.EX2 R101, R11 ;  /* 0x0000000b00657308 */ /* 0x0003620000000800 */
[----:B--2---:R-:W-:Y:S02]  /*c910*/  FFMA2 R4, R104.F32x2.HI_LO, UR36.F32, R0.F32 ;  /* 0x0000002468047c49 */ /* 0x004fe40009200000 */
[----:B----4-:R-:W-:Y:S01]  /*c920*/  @!P2 FMUL R99, R99, R99 ;  /* 0x000000636363a220 */ /* 0x010fe20000400000 */
[----:B------:R-:W-:Y:S02]  /*c930*/  @!P4 FMUL R6, R6, 0.5 ;  /* 0x3f0000000606c820 */ /* 0x000fe40000400000 */
[----:B------:R-:W-:Y:S01]  /*c940*/  FSETP.GEU.AND P2, PT, R4, -126, PT ;  /* 0xc2fc00000400780b */ /* 0x000fe20003f4e000 */
[----:B------:R-:W-:Y:S01]  /*c950*/  @!P3 FMUL R7, R7, 0.5 ;  /* 0x3f0000000707b820 */ /* 0x000fe20000400000 */
[----:B------:R-:W2:Y:S01]  /*c960*/  MUFU.EX2 R102, R8 ;  /* 0x0000000800667308 */ /* 0x000ea20000000800 */
[----:B---3--:R-:W-:Y:S01]  /*c970*/  @!P1 FMUL R100, R100, R100 ;  /* 0x0000006464649220 */ /* 0x008fe20000400000 */
[----:B------:R-:W-:-:S06]  /*c980*/  FSETP.GEU.AND P1, PT, R5, -126, PT ;  /* 0xc2fc00000500780b */ /* 0x000fcc0003f2e000 */
[----:B------:R3:W4:Y:S01]  /*c990*/  MUFU.EX2 R103, R9 ;  /* 0x0000000900677308 */ /* 0x0007220000000800 */
[----:B-1----:R-:W-:Y:S02]  /*c9a0*/  FFMA2 R10, R106.F32x2.HI_LO, UR36.F32, R0.F32 ;  /* 0x000000246a0a7c49 */ /* 0x002fe40009200000 */
[----:B-----5:R-:W-:Y:S01]  /*c9b0*/  @!P0 FMUL R101, R101, R101 ;  /* 0x0000006565658220 */ /* 0x020fe20000400000 */
[----:B------:R-:W-:Y:S02]  /*c9c0*/  @!P2 FMUL R4, R4, 0.5 ;  /* 0x3f0000000404a820 */ /* 0x000fe40000400000 */
[----:B------:R-:W-:Y:S01]  /*c9d0*/  FSETP.GEU.AND P0, PT, R10, -126, PT ;  /* 0xc2fc00000a00780b */ /* 0x000fe20003f0e000 */
[----:B------:R-:W-:Y:S01]  /*c9e0*/  @!P1 FMUL R5, R5, 0.5 ;  /* 0x3f00000005059820 */ /* 0x000fe20000400000 */
[----:B------:R-:W1:Y:S01]  /*c9f0*/  MUFU.EX2 R104, R6 ;  /* 0x0000000600687308 */ /* 0x000e620000000800 */
[----:B--2---:R-:W-:Y:S01]  /*ca00*/  @!P6 FMUL R102, R102, R102 ;  /* 0x000000666666e220 */ /* 0x004fe20000400000 */
[----:B------:R-:W-:-:S06]  /*ca10*/  FSETP.GEU.AND P6, PT, R11, -126, PT ;  /* 0xc2fc00000b00780b */ /* 0x000fcc0003fce000 */
[----:B------:R2:W5:Y:S01]  /*ca20*/  MUFU.EX2 R105, R7 ;  /* 0x0000000700697308 */ /* 0x0005620000000800 */
[----:B---3--:R-:W-:Y:S02]  /*ca30*/  FFMA2 R8, R108.F32x2.HI_LO, UR36.F32, R0.F32 ;  /* 0x000000246c087c49 */ /* 0x008fe40009200000 */
[----:B------:R-:W-:Y:S01]  /*ca40*/  @!P0 FMUL R10, R10, 0.5 ;  /* 0x3f0000000a0a8820 */ /* 0x000fe20000400000 */
[----:B----4-:R-:W-:Y:S02]  /*ca50*/  @!P5 FMUL R103, R103, R103 ;  /* 0x000000676767d220 */ /* 0x010fe40000400000 */
[----:B------:R-:W-:Y:S01]  /*ca60*/  FSETP.GEU.AND P5, PT, R8, -126, PT ;  /* 0xc2fc00000800780b */ /* 0x000fe20003fae000 */
[----:B------:R-:W-:Y:S01]  /*ca70*/  @!P6 FMUL R11, R11, 0.5 ;  /* 0x3f0000000b0be820 */ /* 0x000fe20000400000 */
[----:B------:R-:W3:Y:S01]  /*ca80*/  MUFU.EX2 R106, R4 ;  /* 0x00000004006a7308 */ /* 0x000ee20000000800 */
[----:B-1----:R-:W-:Y:S01]  /*ca90*/  @!P4 FMUL R104, R104, R104 ;  /* 0x000000686868c220 */ /* 0x002fe20000400000 */
[----:B------:R-:W-:-:S06]  /*caa0*/  FSETP.GEU.AND P4, PT, R9, -126, PT ;  /* 0xc2fc00000900780b */ /* 0x000fcc0003f8e000 */
[----:B------:R1:W4:Y:S01]  /*cab0*/  MUFU.EX2 R107, R5 ;  /* 0x00000005006b7308 */ /* 0x0003220000000800 */
[----:B--2---:R-:W-:Y:S02]  /*cac0*/  FFMA2 R6, R110.F32x2.HI_LO, UR36.F32, R0.F32 ;  /* 0x000000246e067c49 */ /* 0x004fe40009200000 */
[----:B-----5:R-:W-:Y:S01]  /*cad0*/  @!P3 FMUL R105, R105, R105 ;  /* 0x000000696969b220 */ /* 0x020fe20000400000 */
[----:B------:R-:W-:Y:S02]  /*cae0*/  @!P5 FMUL R8, R8, 0.5 ;  /* 0x3f0000000808d820 */ /* 0x000fe40000400000 */
[----:B------:R-:W-:Y:S01]  /*caf0*/  FSETP.GEU.AND P3, PT, R6, -126, PT ;  /* 0xc2fc00000600780b */ /* 0x000fe20003f6e000 */
[----:B------:R-:W-:Y:S01]  /*cb00*/  @!P4 FMUL R9, R9, 0.5 ;  /* 0x3f0000000909c820 */ /* 0x000fe20000400000 */
[----:B------:R-:W2:Y:S01]  /*cb10*/  MUFU.EX2 R108, R10 ;  /* 0x0000000a006c7308 */ /* 0x000ea20000000800 */
[----:B---3--:R-:W-:Y:S01]  /*cb20*/  @!P2 FMUL R106, R106, R106 ;  /* 0x0000006a6a6aa220 */ /* 0x008fe20000400000 */
[----:B------:R-:W-:-:S06]  /*cb30*/  FSETP.GEU.AND P2, PT, R7, -126, PT ;  /* 0xc2fc00000700780b */ /* 0x000fcc0003f4e000 */
[----:B------:R3:W5:Y:S01]  /*cb40*/  MUFU.EX2 R109, R11 ;  /* 0x0000000b006d7308 */ /* 0x0007620000000800 */
[----:B-1----:R-:W-:Y:S02]  /*cb50*/  FFMA2 R4, R112.F32x2.HI_LO, UR36.F32, R0.F32 ;  /* 0x0000002470047c49 */ /* 0x002fe40009200000 */
[----:B----4-:R-:W-:Y:S01]  /*cb60*/  @!P1 FMUL R107, R107, R107 ;  /* 0x0000006b6b6b9220 */ /* 0x010fe20000400000 */
[----:B------:R-:W-:Y:S02]  /*cb70*/  @!P3 FMUL R6, R6, 0.5 ;  /* 0x3f0000000606b820 */ /* 0x000fe40000400000 */
[----:B------:R-:W-:Y:S01]  /*cb80*/  FSETP.GEU.AND P1, PT, R4, -126, PT ;  /* 0xc2fc00000400780b */ /* 0x000fe20003f2e000 */
[----:B------:R-:W-:Y:S01]  /*cb90*/  @!P2 FMUL R7, R7, 0.5 ;  /* 0x3f0000000707a820 */ /* 0x000fe20000400000 */
[----:B------:R-:W1:Y:S01]  /*cba0*/  MUFU.EX2 R110, R8 ;  /* 0x00000008006e7308 */ /* 0x000e620000000800 */
[----:B--2---:R-:W-:Y:S01]  /*cbb0*/  @!P0 FMUL R108, R108, R108 ;  /* 0x0000006c6c6c8220 */ /* 0x004fe20000400000 */
[----:B------:R-:W-:-:S06]  /*cbc0*/  FSETP.GEU.AND P0, PT, R5, -126, PT ;  /* 0xc2fc00000500780b */ /* 0x000fcc0003f0e000 */
[----:B------:R2:W4:Y:S01]  /*cbd0*/  MUFU.EX2 R111, R9 ;  /* 0x00000009006f7308 */ /* 0x0005220000000800 */
[----:B---3--:R-:W-:Y:S02]  /*cbe0*/  FFMA2 R10, R114.F32x2.HI_LO, UR36.F32, R0.F32 ;  /* 0x00000024720a7c49 */ /* 0x008fe40009200000 */
[----:B------:R-:W-:Y:S01]  /*cbf0*/  @!P1 FMUL R4, R4, 0.5 ;  /* 0x3f00000004049820 */ /* 0x000fe20000400000 */
[----:B-----5:R-:W-:Y:S02]  /*cc00*/  @!P6 FMUL R109, R109, R109 ;  /* 0x0000006d6d6de220 */ /* 0x020fe40000400000 */
        /* <DEDUP_REMOVED lines=23> */
[----:B------:R-:W2:Y:S01]  /*cd80*/  MUFU.EX2 R118, R8 ;  /* 0x0000000800767308 */ /* 0x000ea20000000800 */
[----:B---3--:R-:W-:Y:S01]  /*cd90*/  FFMA2 R4, R120.F32x2.HI_LO, UR36.F32, R0.F32 ;  /* 0x0000002478047c49 */ /* 0x008fe20009200000 */
[----:B------:R-:W-:Y:S01]  /*cda0*/  MOV R0, UR5 ;  /* 0x0000000500007c02 */ /* 0x000fe20008000f00 */
[----:B----4-:R-:W-:Y:S01]  /*cdb0*/  @!P0 FMUL R115, R115, R115 ;  /* 0x0000007373738220 */ /* 0x010fe20000400000 */
[----:B------:R-:W-:Y:S02]  /*cdc0*/  @!P2 FMUL R6, R6, 0.5 ;  /* 0x3f0000000606a820 */ /* 0x000fe40000400000 */
[----:B------:R-:W-:Y:S01]  /*cdd0*/  FSETP.GEU.AND P0, PT, R4, -126, PT ;  /* 0xc2fc00000400780b */ /* 0x000fe20003f0e000 */
[----:B------:R-:W-:Y:S01]  /*cde0*/  @!P1 FMUL R7, R7, 0.5 ;  /* 0x3f00000007079820 */ /* 0x000fe20000400000 */
[----:B------:R-:W3:Y:S01]  /*cdf0*/  MUFU.EX2 R116, R10 ;  /* 0x0000000a00747308 */ /* 0x000ee20000000800 */
[----:B-1----:R-:W-:Y:S01]  /*ce00*/  @!P5 FMUL R117, R117, R117 ;  /* 0x000000757575d220 */ /* 0x002fe20000400000 */
[----:B------:R-:W-:Y:S01]  /*ce10*/  FSETP.GEU.AND P5, PT, R150, -126, PT ;  /* 0xc2fc00009600780b */ /* 0x000fe20003fae000 */
[----:B------:R1:W-:Y:S05]  /*ce20*/  SYNCS.ARRIVE.TRANS64.A1T0 RZ, [R0+UR37+0xa0d0], RZ ;  /* 0x00a0d0ff00ff79a7 */ /* 0x0003ea0008100025 */
[----:B------:R-:W4:Y:S01]  /*ce30*/  MUFU.EX2 R119, R9 ;  /* 0x0000000900777308 */ /* 0x000f220000000800 */
[----:B--2---:R-:W-:Y:S01]  /*ce40*/  @!P4 FMUL R118, R118, R118 ;  /* 0x000000767676c220 */ /* 0x004fe20000400000 */
[----:B------:R-:W-:Y:S01]  /*ce50*/  FSETP.GEU.AND P4, PT, R151, -126, PT ;  /* 0xc2fc00009700780b */ /* 0x000fe20003f8e000 */
[----:B------:R-:W-:-:S04]  /*ce60*/  @!P0 FMUL R4, R4, 0.5 ;  /* 0x3f00000004048820 */ /* 0x000fc80000400000 */
[----:B------:R-:W-:Y:S01]  /*ce70*/  @!P5 FMUL R150, R150, 0.5 ;  /* 0x3f0000009696d820 */ /* 0x000fe20000400000 */
[----:B------:R-:W2:Y:S01]  /*ce80*/  MUFU.EX2 R120, R6 ;  /* 0x0000000600787308 */ /* 0x000ea20000000800 */
[----:B---3--:R-:W-:Y:S01]  /*ce90*/  @!P6 FMUL R116, R116, R116 ;  /* 0x000000747474e220 */ /* 0x008fe20000400000 */
[----:B------:R-:W-:-:S05]  /*cea0*/  FSETP.GEU.AND P6, PT, R5, -126, PT ;  /* 0xc2fc00000500780b */ /* 0x000fca0003fce000 */
[----:B------:R-:W-:Y:S01]  /*ceb0*/  @!P4 FMUL R151, R151, 0.5 ;  /* 0x3f0000009797c820 */ /* 0x000fe20000400000 */
[----:B------:R-:W3:Y:S01]  /*cec0*/  MUFU.EX2 R121, R7 ;  /* 0x0000000700797308 */ /* 0x000ee20000000800 */
[----:B----4-:R-:W-:Y:S01]  /*ced0*/  @!P3 FMUL R119, R119, R119 ;  /* 0x000000777777b220 */ /* 0x010fe20000400000 */
[----:B------:R-:W-:-:S05]  /*cee0*/  FSETP.GEU.AND P3, PT, R24, -126, PT ;  /* 0xc2fc00001800780b */ /* 0x000fca0003f6e000 */
[----:B------:R-:W-:Y:S01]  /*cef0*/  @!P6 FMUL R5, R5, 0.5 ;  /* 0x3f0000000505e820 */ /* 0x000fe20000400000 */
[----:B------:R-:W4:Y:S01]  /*cf00*/  MUFU.EX2 R122, R4 ;  /* 0x00000004007a7308 */ /* 0x000f220000000800 */
        /* <DEDUP_REMOVED lines=29> */
[----:B------:R-:W-:-:S04]  /*d0e0*/  FSETP.GEU.AND P2, PT, R32, -126, PT ;  /* 0xc2fc00002000780b */ /* 0x000fc80003f4e000 */
[----:B------:R-:W-:Y:S01]  /*d0f0*/  F2FP.BF16.F32.PACK_AB R24, R153, R152 ;  /* 0x000000989918723e */ /* 0x000fe200000010ff */
[----:B------:R-:W-:Y:S01]  /*d100*/  @!P3 FMUL R31, R31, 0.5 ;  /* 0x3f0000001f1fb820 */ /* 0x000fe20000400000 */
[----:B------:R-:W3:Y:S01]  /*d110*/  MUFU.EX2 R158, R28 ;  /* 0x0000001c009e7308 */ /* 0x000ee20000000800 */
[----:B----4-:R-:W-:Y:S01]  /*d120*/  @!P1 FMUL R154, R154, R154 ;  /* 0x0000009a9a9a9220 */ /* 0x010fe20000400000 */
[----:B------:R-:W-:-:S05]  /*d130*/  FSETP.GEU.AND P1, PT, R33, -126, PT ;  /* 0xc2fc00002100780b */ /* 0x000fca0003f2e000 */
[----:B------:R-:W-:Y:S01]  /*d140*/  @!P2 FMUL R32, R32, 0.5 ;  /* 0x3f0000002020a820 */ /* 0x000fe20000400000 */
[----:B------:R-:W4:Y:S01]  /*d150*/  MUFU.EX2 R159, R29 ;  /* 0x0000001d009f7308 */ /* 0x000f220000000800 */
[----:B--2---:R-:W-:Y:S01]  /*d160*/  @!P0 FMUL R155, R155, R155 ;  /* 0x0000009b9b9b8220 */ /* 0x004fe20000400000 */
[----:B------:R-:W-:-:S04]  /*d170*/  FSETP.GEU.AND P0, PT, R34, -126, PT ;  /* 0xc2fc00002200780b */ /* 0x000fc80003f0e000 */
[----:B------:R-:W-:Y:S01]  /*d180*/  F2FP.BF16.F32.PACK_AB R25, R155, R154 ;  /* 0x0000009a9b19723e */ /* 0x000fe200000010ff */
[----:B------:R-:W-:Y:S01]  /*d190*/  @!P1 FMUL R33, R33, 0.5 ;  /* 0x3f00000021219820 */ /* 0x000fe20000400000 */
[----:B------:R-:W2:Y:S01]  /*d1a0*/  MUFU.EX2 R160, R30 ;  /* 0x0000001e00a07308 */ /* 0x000ea20000000800 */
[----:B---3--:R-:W-:Y:S01]  /*d1b0*/  @!P6 FMUL R158, R158, R158 ;  /* 0x0000009e9e9ee220 */ /* 0x008fe20000400000 */
[----:B------:R-:W-:-:S05]  /*d1c0*/  FSETP.GEU.AND P6, PT, R35, -126, PT ;  /* 0xc2fc00002300780b */ /* 0x000fca0003fce000 */
[----:B------:R-:W-:Y:S01]  /*d1d0*/  @!P0 FMUL R34, R34, 0.5 ;  /* 0x3f00000022228820 */ /* 0x000fe20000400000 */
[----:B------:R-:W3:Y:S01]  /*d1e0*/  MUFU.EX2 R161, R31 ;  /* 0x0000001f00a17308 */ /* 0x000ee20000000800 */
[----:B----4-:R-:W-:Y:S01]  /*d1f0*/  @!P5 FMUL R159, R159, R159 ;  /* 0x0000009f9f9fd220 */ /* 0x010fe20000400000 */
[----:B------:R-:W-:-:S04]  /*d200*/  FSETP.GEU.AND P5, PT, R36, -126, PT ;  /* 0xc2fc00002400780b */ /* 0x000fc80003fae000 */
[----:B------:R-:W-:Y:S01]  /*d210*/  F2FP.BF16.F32.PACK_AB R26, R159, R158 ;  /* 0x0000009e9f1a723e */ /* 0x000fe200000010ff */
        /* <DEDUP_REMOVED lines=120> */
[----:B------:R-:W-:Y:S02]  /*d9a0*/  FSETP.GEU.AND P6, PT, R67, -126, PT ;  /* 0xc2fc00004300780b */ /* 0x000fe40003fce000 */
[----:B------:R-:W-:-:S03]  /*d9b0*/  F2FP.BF16.F32.PACK_AB R60, R129, R128 ;  /* 0x00000080813c723e */ /* 0x000fc600000010ff */
[----:B------:R-:W-:Y:S01]  /*d9c0*/  @!P0 FMUL R66, R66, 0.5 ;  /* 0x3f00000042428820 */ /* 0x000fe20000400000 */
[----:B------:R-:W4:Y:S01]  /*d9d0*/  MUFU.EX2 R189, R63 ;  /* 0x0000003f00bd7308 */ /* 0x000f220000000800 */
[----:B--2---:R-:W-:Y:S01]  /*d9e0*/  @!P5 FMUL R187, R187, R187 ;  /* 0x000000bbbbbbd220 */ /* 0x004fe20000400000 */
[----:B------:R-:W-:Y:S02]  /*d9f0*/  FSETP.GEU.AND P5, PT, R68, -126, PT ;  /* 0xc2fc00004400780b */ /* 0x000fe40003fae000 */
[----:B------:R-:W-:Y:S02]  /*da00*/  F2FP.BF16.F32.PACK_AB R61, R131, R130 ;  /* 0x00000082833d723e */ /* 0x000fe400000010ff */
[----:B------:R-:W-:Y:S01]  /*da10*/  F2FP.BF16.F32.PACK_AB R40, R187, R186 ;  /* 0x000000babb28723e */ /* 0x000fe200000010ff */
[----:B------:R-:W-:Y:S01]  /*da20*/  @!P6 FMUL R67, R67, 0.5 ;  /* 0x3f0000004343e820 */ /* 0x000fe20000400000 */
[----:B------:R-:W2:Y:S01]  /*da30*/  MUFU.EX2 R42, R64 ;  /* 0x00000040002a7308 */ /* 0x000ea20000000800 */
[----:B---3--:R-:W-:Y:S01]  /*da40*/  @!P4 FMUL R188, R188, R188 ;  /* 0x000000bcbcbcc220 */ /* 0x008fe20000400000 */
[----:B------:R-:W-:-:S02]  /*da50*/  FSETP.GEU.AND P4, PT, R69, -126, PT ;  /* 0xc2fc00004500780b */ /* 0x000fc40003f8e000 */
[----:B------:R-:W-:-:S03]  /*da60*/  F2FP.BF16.F32.PACK_AB R62, R133, R132 ;  /* 0x00000084853e723e */ /* 0x000fc600000010ff */
[----:B------:R-:W-:Y:S01]  /*da70*/  @!P5 FMUL R68, R68, 0.5 ;  /* 0x3f0000004444d820 */ /* 0x000fe20000400000 */
[----:B------:R-:W3:Y:S01]  /*da80*/  MUFU.EX2 R50, R65 ;  /* 0x0000004100327308 */ /* 0x000ee20000000800 */
[----:B----4-:R-:W-:Y:S01]  /*da90*/  @!P3 FMUL R189, R189, R189 ;  /* 0x000000bdbdbdb220 */ /* 0x010fe20000400000 */
[----:B------:R-:W-:Y:S02]  /*daa0*/  FSETP.GEU.AND P3, PT, R70, -126, PT ;  /* 0xc2fc00004600780b */ /* 0x000fe40003f6e000 */
[----:B------:R-:W-:Y:S02]  /*dab0*/  F2FP.BF16.F32.PACK_AB R63, R135, R134 ;  /* 0x00000086873f723e */ /* 0x000fe400000010ff */
[----:B------:R-:W-:Y:S01]  /*dac0*/  F2FP.BF16.F32.PACK_AB R41, R189, R188 ;  /* 0x000000bcbd29723e */ /* 0x000fe200000010ff */
[----:B------:R-:W-:Y:S01]  /*dad0*/  @!P4 FMUL R69, R69, 0.5 ;  /* 0x3f0000004545c820 */ /* 0x000fe20000400000 */
[----:B------:R-:W4:Y:S01]  /*dae0*/  MUFU.EX2 R43, R66 ;  /* 0x00000042002b7308 */ /* 0x000f220000000800 */
[----:B--2---:R-:W-:Y:S01]  /*daf0*/  @!P2 FMUL R42, R42, R42 ;  /* 0x0000002a2a2aa220 */ /* 0x004fe20000400000 */
[----:B------:R-:W-:-:S02]  /*db00*/  FSETP.GEU.AND P2, PT, R71, -126, PT ;  /* 0xc2fc00004700780b */ /* 0x000fc40003f4e000 */
[----:B------:R-:W-:Y:S02]  /*db10*/  F2FP.BF16.F32.PACK_AB R64, R137, R136 ;  /* 0x000000888940723e */ /* 0x000fe400000010ff */
[----:B------:R2:W-:Y:S01]  /*db20*/  STL [R1+0x18], R42 ;  /* 0x0000182a01007387 */ /* 0x0005e20000100800 */
[----:B------:R-:W-:Y:S01]  /*db30*/  @!P3 FMUL R70, R70, 0.5 ;  /* 0x3f0000004646b820 */ /* 0x000fe20000400000 */
[----:B------:R-:W5:Y:S01]  /*db40*/  MUFU.EX2 R49, R67 ;  /* 0x0000004300317308 */ /* 0x000f620000000800 */
[----:B---3--:R-:W-:Y:S01]  /*db50*/  @!P1 FMUL R50, R50, R50 ;  /* 0x0000003232329220 */ /* 0x008fe20000400000 */
[----:B------:R-:W-:Y:S02]  /*db60*/  FSETP.GEU.AND P1, PT, R72, -126, PT ;  /* 0xc2fc00004800780b */ /* 0x000fe40003f2e000 */
[----:B------:R-:W-:Y:S02]  /*db70*/  F2FP.BF16.F32.PACK_AB R65, R139, R138 ;  /* 0x0000008a8b41723e */ /* 0x000fe400000010ff */
[----:B------:R-:W-:Y:S01]  /*db80*/  STL [R1+0x1c], R50 ;  /* 0x00001c3201007387 */ /* 0x000fe20000100800 */
[----:B------:R-:W-:Y:S01]  /*db90*/  @!P2 FMUL R71, R71, 0.5 ;  /* 0x3f0000004747a820 */ /* 0x000fe20000400000 */
[----:B------:R-:W3:Y:S01]  /*dba0*/  MUFU.EX2 R44, R68 ;  /* 0x00000044002c7308 */ /* 0x000ee20000000800 */
[----:B----4-:R-:W-:Y:S01]  /*dbb0*/  @!P0 FMUL R43, R43, R43 ;  /* 0x0000002b2b2b8220 */ /* 0x010fe20000400000 */
[----:B------:R-:W-:-:S02]  /*dbc0*/  FSETP.GEU.AND P0, PT, R73, -126, PT ;  /* 0xc2fc00004900780b */ /* 0x000fc40003f0e000 */
[----:B------:R-:W-:Y:S02]  /*dbd0*/  F2FP.BF16.F32.PACK_AB R66, R141, R140 ;  /* 0x0000008c8d42723e */ /* 0x000fe400000010ff */
[----:B------:R4:W-:Y:S01]  /*dbe0*/  STL [R1+0x20], R43 ;  /* 0x0000202b01007387 */ /* 0x0009e20000100800 */
[----:B------:R-:W-:Y:S01]  /*dbf0*/  @!P1 FMUL R72, R72, 0.5 ;  /* 0x3f00000048489820 */ /* 0x000fe20000400000 */
[----:B------:R-:W1:Y:S01]  /*dc00*/  MUFU.EX2 R48, R69 ;  /* 0x0000004500307308 */ /* 0x000e620000000800 */
[----:B-----5:R-:W-:Y:S01]  /*dc10*/  @!P6 FMUL R49, R49, R49 ;  /* 0x000000313131e220 */ /* 0x020fe20000400000 */
[----:B------:R-:W-:Y:S02]  /*dc20*/  FSETP.GEU.AND P6, PT, R74, -126, PT ;  /* 0xc2fc00004a00780b */ /* 0x000fe40003fce000 */
[----:B------:R-:W-:Y:S02]  /*dc30*/  F2FP.BF16.F32.PACK_AB R67, R143, R142 ;  /* 0x0000008e8f43723e */ /* 0x000fe400000010ff */
[----:B------:R-:W-:Y:S01]  /*dc40*/  STL [R1+0x24], R49 ;  /* 0x0000243101007387 */ /* 0x000fe20000100800 */
[----:B------:R-:W-:Y:S01]  /*dc50*/  @!P0 FMUL R73, R73, 0.5 ;  /* 0x3f00000049498820 */ /* 0x000fe20000400000 */
[----:B------:R-:W5:Y:S01]  /*dc60*/  MUFU.EX2 R45, R70 ;  /* 0x00000046002d7308 */ /* 0x000f620000000800 */
[----:B---3--:R-:W-:Y:S01]  /*dc70*/  @!P5 FMUL R44, R44, R44 ;  /* 0x0000002c2c2cd220 */ /* 0x008fe20000400000 */
[----:B------:R-:W-:-:S02]  /*dc80*/  FSETP.GEU.AND P5, PT, R75, -126, PT ;  /* 0xc2fc00004b00780b */ /* 0x000fc40003fae000 */
[----:B--2---:R-:W-:Y:S02]  /*dc90*/  F2FP.BF16.F32.PACK_AB R42, R50, R42 ;  /* 0x0000002a322a723e */ /* 0x004fe400000010ff */
[----:B------:R2:W-:Y:S01]  /*dca0*/  STL [R1+0x28], R44 ;  /* 0x0000282c01007387 */ /* 0x0005e20000100800 */
[----:B------:R-:W-:Y:S01]  /*dcb0*/  @!P6 FMUL R74, R74, 0.5 ;  /* 0x3f0000004a4ae820 */ /* 0x000fe20000400000 */
[----:B------:R-:W3:Y:S01]  /*dcc0*/  MUFU.EX2 R47, R71 ;  /* 0x00000047002f7308 */ /* 0x000ee20000000800 */
[----:B-1----:R-:W-:Y:S01]  /*dcd0*/  @!P4 FMUL R48, R48, R48 ;  /* 0x000000303030c220 */ /* 0x002fe20000400000 */
[----:B------:R-:W-:Y:S02]  /*dce0*/  FSETP.GEU.AND P4, PT, R76, -126, PT ;  /* 0xc2fc00004c00780b */ /* 0x000fe40003f8e000 */
[----:B------:R-:W-:Y:S02]  /*dcf0*/  F2FP.BF16.F32.PACK_AB R68, R145, R144 ;  /* 0x000000909144723e */ /* 0x000fe400000010ff */
[----:B------:R-:W-:Y:S01]  /*dd00*/  STL [R1+0x2c], R48 ;  /* 0x00002c3001007387 */ /* 0x000fe20000100800 */
[----:B------:R-:W-:Y:S01]  /*dd10*/  @!P5 FMUL R75, R75, 0.5 ;  /* 0x3f0000004b4bd820 */ /* 0x000fe20000400000 */
[----:B------:R-:W1:Y:S01]  /*dd20*/  MUFU.EX2 R5, R72 ;  /* 0x0000004800057308 */ /* 0x000e620000000800 */
[----:B-----5:R-:W-:Y:S01]  /*dd30*/  @!P3 FMUL R45, R45, R45 ;  /* 0x0000002d2d2db220 */ /* 0x020fe20000400000 */
[----:B------:R-:W-:-:S02]  /*dd40*/  FSETP.GEU.AND P3, PT, R77, -126, PT ;  /* 0xc2fc00004d00780b */ /* 0x000fc40003f6e000 */
[----:B----4-:R-:W-:Y:S02]  /*dd50*/  F2FP.BF16.F32.PACK_AB R43, R49, R43 ;  /* 0x0000002b312b723e */ /* 0x010fe400000010ff */
        /* <DEDUP_REMOVED lines=9> */
[----:B-1----:R-:W-:Y:S01]  /*ddf0*/  @!P1 FMUL R5, R5, R5 ;  /* 0x0000000505059220 */ /* 0x002fe20000400000 */
[----:B------:R-:W-:-:S02]  /*de00*/  FSETP.GEU.AND P1, PT, R79, -126, PT ;  /* 0xc2fc00004f00780b */ /* 0x000fc40003f2e000 */
[----:B--2---:R-:W-:Y:S02]  /*de10*/  F2FP.BF16.F32.PACK_AB R44, R48, R44 ;  /* 0x0000002c302c723e */ /* 0x004fe400000010ff */
[----:B------:R-:W-:Y:S01]  /*de20*/  STL [R1+0x38], R5 ;  /* 0x0000380501007387 */ /* 0x000fe20000100800 */
[----:B------:R-:W-:Y:S01]  /*de30*/  @!P2 FMUL R78, R78, 0.5 ;  /* 0x3f0000004e4ea820 */ /* 0x000fe20000400000 */
[----:B------:R-:W1:Y:S01]  /*de40*/  MUFU.EX2 R4, R75 ;  /* 0x0000004b00047308 */ /* 0x000e620000000800 */
[----:B-----5:R-:W-:Y:S01]  /*de50*/  @!P0 FMUL R46, R46, R46 ;  /* 0x0000002e2e2e8220 */ /* 0x020fe20000400000 */
[----:B------:R-:W-:Y:S02]  /*de60*/  FSETP.GEU.AND P0, PT, R80, -126, PT ;  /* 0xc2fc00005000780b */ /* 0x000fe40003f0e000 */
[----:B------:R-:W-:Y:S02]  /*de70*/  F2FP.BF16.F32.PACK_AB R70, R149, R148 ;  /* 0x000000949546723e */ /* 0x000fe400000010ff */
[----:B------:R2:W-:Y:S01]  /*de80*/  STL [R1+0x3c], R46 ;  /* 0x00003c2e01007387 */ /* 0x0005e20000100800 */
[----:B------:R-:W-:Y:S01]  /*de90*/  @!P1 FMUL R79, R79, 0.5 ;  /* 0x3f0000004f4f9820 */ /* 0x000fe20000400000 */
[----:B------:R-:W5:Y:S01]  /*dea0*/  MUFU.EX2 R9, R76 ;  /* 0x0000004c00097308 */ /* 0x000f620000000800 */
[----:B---3--:R-:W-:Y:S01]  /*deb0*/  @!P6 FMUL R7, R7, R7 ;  /* 0x000000070707e220 */ /* 0x008fe20000400000 */
[----:B------:R-:W-:-:S02]  /*dec0*/  FSETP.GEU.AND P6, PT, R81, -126, PT ;  /* 0xc2fc00005100780b */ /* 0x000fc40003fce000 */
[----:B----4-:R-:W-:Y:S02]  /*ded0*/  F2FP.BF16.F32.PACK_AB R45, R47, R45 ;  /* 0x0000002d2f2d723e */ /* 0x010fe400000010ff */
[----:B------:R3:W-:Y:S01]  /*dee0*/  STL [R1+0x40], R7 ;  /* 0x0000400701007387 */ /* 0x0007e20000100800 */
[----:B------:R-:W-:Y:S01]  /*def0*/  @!P0 FMUL R80, R80, 0.5 ;  /* 0x3f00000050508820 */ /* 0x000fe20000400000 */
[----:B------:R-:W4:Y:S01]  /*df00*/  MUFU.EX2 R6, R77 ;  /* 0x0000004d00067308 */ /* 0x000f220000000800 */
[----:B-1----:R-:W-:Y:S01]  /*df10*/  @!P5 FMUL R4, R4, R4 ;  /* 0x000000040404d220 */ /* 0x002fe20000400000 */
[----:B------:R-:W-:Y:S02]  /*df20*/  FSETP.GEU.AND P5, PT, R82, -126, PT ;  /* 0xc2fc00005200780b */ /* 0x000fe40003fae000 */
[----:B------:R-:W-:Y:S02]  /*df30*/  F2FP.BF16.F32.PACK_AB R71, R93, R92 ;  /* 0x0000005c5d47723e */ /* 0x000fe400000010ff */
[----:B------:R3:W-:Y:S01]  /*df40*/  STL [R1+0x44], R4 ;  /* 0x0000440401007387 */ /* 0x0007e20000100800 */
[----:B------:R-:W-:Y:S01]  /*df50*/  @!P6 FMUL R81, R81, 0.5 ;  /* 0x3f0000005151e820 */ /* 0x000fe20000400000 */
[----:B------:R-:W1:Y:S01]  /*df60*/  MUFU.EX2 R11, R78 ;  /* 0x0000004e000b7308 */ /* 0x000e620000000800 */
[----:B-----5:R-:W-:Y:S01]  /*df70*/  @!P4 FMUL R9, R9, R9 ;  /* 0x000000090909c220 */ /* 0x020fe20000400000 */
[----:B------:R-:W-:-:S02]  /*df80*/  FSETP.GEU.AND P4, PT, R83, -126, PT ;  /* 0xc2fc00005300780b */ /* 0x000fc40003f8e000 */
[----:B------:R-:W-:Y:S02]  /*df90*/  F2FP.BF16.F32.PACK_AB R72, R95, R94 ;  /* 0x0000005e5f48723e */ /* 0x000fe400000010ff */
[----:B------:R3:W-:Y:S01]  /*dfa0*/  STL [R1+0x48], R9 ;  /* 0x0000480901007387 */ /* 0x0007e20000100800 */
[----:B------:R-:W-:Y:S01]  /*dfb0*/  @!P5 FMUL R82, R82, 0.5 ;  /* 0x3f0000005252d820 */ /* 0x000fe20000400000 */
[----:B------:R-:W5:Y:S01]  /*dfc0*/  MUFU.EX2 R8, R79 ;  /* 0x0000004f00087308 */ /* 0x000f620000000800 */
[----:B----4-:R-:W-:Y:S01]  /*dfd0*/  @!P3 FMUL R6, R6, R6 ;  /* 0x000000060606b220 */ /* 0x010fe20000400000 */
[----:B------:R-:W-:Y:S02]  /*dfe0*/  FSETP.GEU.AND P3, PT, R84, -126, PT ;  /* 0xc2fc00005400780b */ /* 0x000fe40003f6e000 */
[----:B------:R-:W-:Y:S02]  /*dff0*/  F2FP.BF16.F32.PACK_AB R73, R97, R96 ;  /* 0x000000606149723e */ /* 0x000fe400000010ff */
[----:B------:R3:W-:Y:S01]  /*e000*/  STL [R1+0x4c], R6 ;  /* 0x00004c0601007387 */ /* 0x0007e20000100800 */
[----:B------:R-:W-:Y:S01]  /*e010*/  @!P4 FMUL R83, R83, 0.5 ;  /* 0x3f0000005353c820 */ /* 0x000fe20000400000 */
[----:B------:R-:W4:Y:S01]  /*e020*/  MUFU.EX2 R157, R80 ;  /* 0x00000050009d7308 */ /* 0x000f220000000800 */
[----:B-1----:R-:W-:Y:S01]  /*e030*/  @!P2 FMUL R11, R11, R11 ;  /* 0x0000000b0b0ba220 */ /* 0x002fe20000400000 */
        /* <DEDUP_REMOVED lines=11> */
[----:B----4-:R-:W-:Y:S01]  /*e0f0*/  @!P0 FMUL R157, R157, R157 ;  /* 0x0000009d9d9d8220 */ /* 0x010fe20000400000 */
[----:B------:R-:W-:-:S02]  /*e100*/  FSETP.GEU.AND P0, PT, R87, -126, PT ;  /* 0xc2fc00005700780b */ /* 0x000fc40003f0e000 */
[----:B------:R-:W-:Y:S02]  /*e110*/  F2FP.BF16.F32.PACK_AB R76, R103, R102 ;  /* 0x00000066674c723e */ /* 0x000fe400000010ff */
[----:B------:R3:W-:Y:S01]  /*e120*/  STL [R1+0x58], R157 ;  /* 0x0000589d01007387 */ /* 0x0007e20000100800 */
[----:B------:R-:W-:Y:S01]  /*e130*/  @!P1 FMUL R86, R86, 0.5 ;  /* 0x3f00000056569820 */ /* 0x000fe20000400000 */
[----:B------:R-:W4:Y:S01]  /*e140*/  MUFU.EX2 R21, R83 ;  /* 0x0000005300157308 */ /* 0x000f220000000800 */
[----:B-1----:R-:W-:Y:S01]  /*e150*/  @!P6 FMUL R10, R10, R10 ;  /* 0x0000000a0a0ae220 */ /* 0x002fe20000400000 */
[----:B------:R-:W-:Y:S02]  /*e160*/  LOP3.LUT P6, RZ, R3, 0x3, R2, 0x48, !PT ;  /* 0x0000000303ff7812 */ /* 0x000fe400078c4802 */
[----:B------:R-:W-:Y:S02]  /*e170*/  F2FP.BF16.F32.PACK_AB R77, R105, R104 ;  /* 0x00000068694d723e */ /* 0x000fe400000010ff */
[----:B------:R3:W-:Y:S01]  /*e180*/  STL [R1+0x5c], R10 ;  /* 0x00005c0a01007387 */ /* 0x0007e20000100800 */
[----:B------:R-:W-:Y:S01]  /*e190*/  @!P0 FMUL R87, R87, 0.5 ;  /* 0x3f00000057578820 */ /* 0x000fe20000400000 */
[----:B------:R-:W1:Y:S01]  /*e1a0*/  MUFU.EX2 R14, R84 ;  /* 0x00000054000e7308 */ /* 0x000e620000000800 */
[----:B-----5:R-:W-:Y:S01]  /*e1b0*/  @!P5 FMUL R20, R20, R20 ;  /* 0x000000141414d220 */ /* 0x020fe20000400000 */
[----:B------:R-:W-:-:S02]  /*e1c0*/  F2FP.BF16.F32.PACK_AB R78, R107, R106 ;  /* 0x0000006a6b4e723e */ /* 0x000fc400000010ff */
[----:B------:R-:W-:Y:S02]  /*e1d0*/  F2FP.BF16.F32.PACK_AB R79, R109, R108 ;  /* 0x0000006c6d4f723e */ /* 0x000fe400000010ff */
[----:B------:R3:W-:Y:S01]  /*e1e0*/  STL [R1+0x60], R20 ;  /* 0x0000601401007387 */ /* 0x0007e20000100800 */
[----:B------:R-:W-:Y:S01]  /*e1f0*/  F2FP.BF16.F32.PACK_AB R80, R111, R110 ;  /* 0x0000006e6f50723e */ /* 0x000fe200000010ff */
[----:B------:R-:W5:Y:S01]  /*e200*/  MUFU.EX2 R15, R85 ;  /* 0x00000055000f7308 */ /* 0x000f620000000800 */
[----:B----4-:R-:W-:Y:S01]  /*e210*/  @!P4 FMUL R21, R21, R21 ;  /* 0x000000151515c220 */ /* 0x010fe20000400000 */
[----:B------:R-:W-:Y:S02]  /*e220*/  F2FP.BF16.F32.PACK_AB R81, R113, R112 ;  /* 0x000000707151723e */ /* 0x000fe400000010ff */
[----:B------:R-:W-:Y:S02]  /*e230*/  F2FP.BF16.F32.PACK_AB R82, R115, R114 ;  /* 0x000000727352723e */ /* 0x000fe400000010ff */
[----:B------:R3:W-:Y:S01]  /*e240*/  STL [R1+0x64], R21 ;  /* 0x0000641501007387 */ /* 0x0007e20000100800 */
[----:B------:R-:W-:Y:S01]  /*e250*/  F2FP.BF16.F32.PACK_AB R83, R117, R116 ;  /* 0x000000747553723e */ /* 0x000fe200000010ff */
[----:B------:R-:W4:Y:S01]  /*e260*/  MUFU.EX2 R12, R86 ;  /* 0x00000056000c7308 */ /* 0x000f220000000800 */
[----:B-1----:R-:W-:Y:S01]  /*e270*/  @!P3 FMUL R14, R14, R14 ;  /* 0x0000000e0e0eb220 */ /* 0x002fe20000400000 */
[----:B------:R-:W-:-:S02]  /*e280*/  F2FP.BF16.F32.PACK_AB R84, R119, R118 ;  /* 0x000000767754723e */ /* 0x000fc400000010ff */
[----:B--2---:R-:W-:Y:S02]  /*e290*/  F2FP.BF16.F32.PACK_AB R46, R46, R5 ;  /* 0x000000052e2e723e */ /* 0x004fe400000010ff */
[----:B------:R3:W-:Y:S01]  /*e2a0*/  STL [R1+0x70], R14 ;  /* 0x0000700e01007387 */ /* 0x0007e20000100800 */
[----:B------:R-:W-:Y:S01]  /*e2b0*/  F2FP.BF16.F32.PACK_AB R47, R4, R7 ;  /* 0x00000007042f723e */ /* 0x000fe200000010ff */
[----:B------:R-:W1:Y:S01]  /*e2c0*/  MUFU.EX2 R13, R87 ;  /* 0x00000057000d7308 */ /* 0x000e620000000800 */
[----:B-----5:R-:W-:Y:S01]  /*e2d0*/  @!P2 FMUL R15, R15, R15 ;  /* 0x0000000f0f0fa220 */ /* 0x020fe20000400000 */
[----:B------:R-:W-:Y:S02]  /*e2e0*/  F2FP.BF16.F32.PACK_AB R85, R121, R120 ;  /* 0x000000787955723e */ /* 0x000fe400000010ff */
[----:B------:R-:W-:Y:S02]  /*e2f0*/  F2FP.BF16.F32.PACK_AB R48, R6, R9 ;  /* 0x000000090630723e */ /* 0x000fe400000010ff */
[----:B------:R3:W-:Y:S01]  /*e300*/  STL [R1+0x74], R15 ;  /* 0x0000740f01007387 */ /* 0x0007e20000100800 */
[----:B------:R-:W-:Y:S01]  /*e310*/  F2FP.BF16.F32.PACK_AB R49, R8, R11 ;  /* 0x0000000b0831723e */ /* 0x000fe200000010ff */
[----:B----4-:R-:W-:Y:S01]  /*e320*/  @!P1 FMUL R12, R12, R12 ;  /* 0x0000000c0c0c9220 */ /* 0x010fe20000400000 */
[----:B------:R-:W-:-:S02]  /*e330*/  F2FP.BF16.F32.PACK_AB R86, R123, R122 ;  /* 0x0000007a7b56723e */ /* 0x000fc400000010ff */
[----:B------:R-:W-:Y:S02]  /*e340*/  F2FP.BF16.F32.PACK_AB R50, R10, R157 ;  /* 0x0000009d0a32723e */ /* 0x000fe400000010ff */
[----:B------:R3:W-:Y:S01]  /*e350*/  STL [R1+0x68], R12 ;  /* 0x0000680c01007387 */ /* 0x0007e20000100800 */
[----:B------:R-:W-:Y:S01]  /*e360*/  F2FP.BF16.F32.PACK_AB R51, R21, R20 ;  /* 0x000000141533723e */ /* 0x000fe200000010ff */
[----:B-1----:R-:W-:Y:S01]  /*e370*/  @!P0 FMUL R13, R13, R13 ;  /* 0x0000000d0d0d8220 */ /* 0x002fe20000400000 */
[----:B------:R-:W-:Y:S02]  /*e380*/  F2FP.BF16.F32.PACK_AB R87, R151, R150 ;  /* 0x000000969757723e */ /* 0x000fe400000010ff */
[----:B------:R-:W-:Y:S02]  /*e390*/  F2FP.BF16.F32.PACK_AB R52, R15, R14 ;  /* 0x0000000e0f34723e */ /* 0x000fe400000010ff */
[----:B------:R3:W-:Y:S01]  /*e3a0*/  STL [R1+0x6c], R13 ;  /* 0x00006c0d01007387 */ /* 0x0007e20000100800 */
[----:B------:R-:W-:Y:S01]  /*e3b0*/  F2FP.BF16.F32.PACK_AB R53, R13, R12 ;  /* 0x0000000c0d35723e */ /* 0x000fe200000010ff */
[----:B------:R-:W-:Y:S06]  /*e3c0*/  @!P6 BRA `(.L_x_233) ;  /* 0x000000000040e947 */ /* 0x000fec0003800000 */
[----:B------:R-:W-:Y:S01]  /*e3d0*/  MOV R2, 0x8 ;  /* 0x0000000800027802 */ /* 0x000fe20000000f00 */
[----:B------:R-:W1:Y:S01]  /*e3e0*/  LDCU.64 UR6, c[0x4][0xb0] ;  /* 0x01001600ff0677ac */ /* 0x000e620008000a00 */
[----:B---3--:R-:W-:Y:S02]  /*e3f0*/  HFMA2 R12, -RZ, RZ, 0, 5.9604644775390625e-08 ;  /* 0x00000001ff0c7431 */ /* 0x008fe400000001ff */
[----:B------:R-:W-:Y:S01]  /*e400*/  IMAD.MOV.U32 R8, RZ, RZ, 0x1be ;  /* 0x000001beff087424 */ /* 0x000fe200078e00ff */
[----:B------:R-:W2:Y:S01]  /*e410*/  LDCU.64 UR4, c[0x4][0xb8] ;  /* 0x01001700ff0477ac */ /* 0x000ea20008000a00 */
[----:B------:R-:W3:Y:S01]  /*e420*/  LDC.64 R2, c[0x4][R2] ;  /* 0x0100000002027b82 */ /* 0x000ee20000000a00 */
[----:B------:R-:W-:Y:S01]  /*e430*/  IMAD.MOV.U32 R13, RZ, RZ, RZ ;  /* 0x000000ffff0d7224 */ /* 0x000fe200078e00ff */
[----:B------:R-:W4:Y:S01]  /*e440*/  LDCU.64 UR8, c[0x4][0x20] ;  /* 0x01000400ff0877ac */ /* 0x000f220008000a00 */
[----:B-1----:R-:W-:Y:S01]  /*e450*/  IMAD.U32 R4, RZ, RZ, UR6 ;  /* 0x00000006ff047e24 */ /* 0x002fe2000f8e00ff */
[----:B------:R-:W-:Y:S01]  /*e460*/  MOV R5, UR7 ;  /* 0x0000000700057c02 */ /* 0x000fe20008000f00 */
[----:B--2---:R-:W-:Y:S01]  /*e470*/  IMAD.U32 R6, RZ, RZ, UR4 ;  /* 0x00000004ff067e24 */ /* 0x004fe2000f8e00ff */
[----:B------:R-:W-:Y:S01]  /*e480*/  MOV R7, UR5 ;  /* 0x0000000500077c02 */ /* 0x000fe20008000f00 */
[----:B----4-:R-:W-:Y:S01]  /*e490*/  IMAD.U32 R10, RZ, RZ, UR8 ;  /* 0x00000008ff0a7e24 */ /* 0x010fe2000f8e00ff */
[----:B------:R-:W-:-:S02]  /*e4a0*/  MOV R11, UR9 ;  /* 0x00000009000b7c02 */ /* 0x000fc40008000f00 */
[----:B------:R-:W-:-:S07]  /*e4b0*/  LEPC R20, `(.L_x_233) ;  /* 0x000000001014794e */ /* 0x000fce0000000000 */
[----:B---3--:R-:W-:Y:S05]  /*e4c0*/  CALL.ABS.NOINC R2 ;  /* 0x0000000002007343 */ /* 0x008fea0003c00000 */
.L_x_233:
[C---:B------:R-:W-:Y:S01]  /*e4d0*/  FSETP.NEU.AND P0, PT, R17.reuse, -INF , PT ;  /* 0xff8000001100780b */ /* 0x040fe20003f0d000 */
[----:B------:R-:W1:Y:S01]  /*e4e0*/  S2R R2, SR_TID.X ;  /* 0x0000000000027919 */ /* 0x000e620000002100 */
[----:B------:R-:W-:Y:S05]  /*e4f0*/  WARPSYNC.ALL ;  /* 0x0000000000007948 */ /* 0x000fea0003800000 */
[----:B------:R-:W-:Y:S01]  /*e500*/  FSEL R0, R17, RZ, P0 ;  /* 0x000000ff11007208 */ /* 0x000fe20000000000 */
[----:B------:R-:W-:Y:S01]  /*e510*/  UIADD3 UR4, UPT, UPT, UR40, 0x20, URZ ;  /* 0x0000002028047890 */ /* 0x000fe2000fffe0ff */
[----:B------:R2:W-:Y:S03]  /*e520*/  STTM.x32 tmem[UR40], R56 ;  /* 0x00000038000079ed */ /* 0x0005e600082c0028 */
[----:B------:R-:W-:Y:S01]  /*e530*/  FMUL R0, R0, -UR36 ;  /* 0x8000002400007c20 */ /* 0x000fe20008400000 */
[----:B------:R-:W-:-:S03]  /*e540*/  USHF.R.U32.HI UR4, URZ, 0x15, UR4 ;  /* 0x00000015ff047899 */ /* 0x000fc60008011604 */
[--C-:B------:R-:W-:Y:S02]  /*e550*/  FFMA2 R88, R88.F32x2.HI_LO, UR36.F32, R0.reuse.F32 ;  /* 0x0000002458587c49 */ /* 0x100fe40009200000 */
[----:B------:R-:W-:Y:S01]  /*e560*/  FFMA2 R90, R90.F32x2.HI_LO, UR36.F32, R0.F32 ;  /* 0x000000245a5a7c49 */ /* 0x000fe20009200000 */
[----:B------:R-:W-:Y:S02]  /*e570*/  MOV R0, UR4 ;  /* 0x0000000400007c02 */ /* 0x000fe40008000f00 */
[----:B------:R-:W-:Y:S02]  /*e580*/  FSETP.GEU.AND P4, PT, R88, -126, PT ;  /* 0xc2fc00005800780b */ /* 0x000fe40003f8e000 */
[----:B------:R-:W-:Y:S02]  /*e590*/  FSETP.GEU.AND P3, PT, R89, -126, PT ;  /* 0xc2fc00005900780b */ /* 0x000fe40003f6e000 */
[----:B------:R-:W-:Y:S02]  /*e5a0*/  FSETP.GEU.AND P2, PT, R90, -126, PT ;  /* 0xc2fc00005a00780b */ /* 0x000fe40003f4e000 */
[----:B------:R-:W-:-:S02]  /*e5b0*/  FSETP.GEU.AND P1, PT, R91, -126, PT ;  /* 0xc2fc00005b00780b */ /* 0x000fc40003f2e000 */
[----:B-1----:R-:W-:-:S05]  /*e5c0*/  SHF.R.U32.HI R3, RZ, 0x5, R2 ;  /* 0x00000005ff037819 */ /* 0x002fca0000011602 */
[----:B------:R-:W-:Y:S02]  /*e5d0*/  @!P4 FMUL R88, R88, 0.5 ;  /* 0x3f0000005858c820 */ /* 0x000fe40000400000 */
[----:B------:R-:W-:Y:S01]  /*e5e0*/  @!P3 FMUL R89, R89, 0.5 ;  /* 0x3f0000005959b820 */ /* 0x000fe20000400000 */
[----:B------:R-:W-:Y:S01]  /*e5f0*/  LOP3.LUT P0, RZ, R0, 0x3, R3, 0x48, !PT ;  /* 0x0000000300ff7812 */ /* 0x000fe20007804803 */
[----:B------:R-:W-:Y:S02]  /*e600*/  @!P2 FMUL R90, R90, 0.5 ;  /* 0x3f0000005a5aa820 */ /* 0x000fe40000400000 */
[----:B------:R-:W-:Y:S01]  /*e610*/  @!P1 FMUL R91, R91, 0.5 ;  /* 0x3f0000005b5b9820 */ /* 0x000fe20000400000 */
[----:B--2---:R-:W1:Y:S08]  /*e620*/  MUFU.EX2 R58, R88 ;  /* 0x00000058003a7308 */ /* 0x004e700000000800 */
[----:B------:R-:W2:Y:S08]  /*e630*/  MUFU.EX2 R59, R89 ;  /* 0x00000059003b7308 */ /* 0x000eb00000000800 */
[----:B------:R-:W4:Y:S01]  /*e640*/  MUFU.EX2 R56, R90 ;  /* 0x0000005a00387308 */ /* 0x000f220000000800 */
[----:B-1----:R-:W-:-:S07]  /*e650*/  @!P4 FMUL R58, R58, R58 ;  /* 0x0000003a3a3ac220 */ /* 0x002fce0000400000 */
[----:B------:R-:W1:Y:S01]  /*e660*/  MUFU.EX2 R57, R91 ;  /* 0x0000005b00397308 */ /* 0x000e620000000800 */
[----:B--2---:R-:W-:-:S05]  /*e670*/  @!P3 FMUL R59, R59, R59 ;  /* 0x0000003b3b3bb220 */ /* 0x004fca0000400000 */
[----:B------:R-:W-:Y:S01]  /*e680*/  F2FP.BF16.F32.PACK_AB R54, R59, R58 ;  /* 0x0000003a3b36723e */ /* 0x000fe200000010ff */
[----:B----4-:R-:W-:Y:S01]  /*e690*/  @!P2 FMUL R56, R56, R56 ;  /* 0x000000383838a220 */ /* 0x010fe20000400000 */
[----:B-1----:R-:W-:-:S05]  /*e6a0*/  @!P1 FMUL R57, R57, R57 ;  /* 0x0000003939399220 */ /* 0x002fca0000400000 */
[----:B------:R-:W-:Y:S01]  /*e6b0*/  F2FP.BF16.F32.PACK_AB R55, R57, R56 ;  /* 0x000000383937723e */ /* 0x000fe200000010ff */
[----:B------:R-:W-:Y:S06]  /*e6c0*/  @!P0 BRA `(.L_x_234) ;  /* 0x0000000000408947 */ /* 0x000fec0003800000 */
[----:B---3--:R-:W-:Y:S01]  /*e6d0*/  MOV R14, 0x8 ;  /* 0x00000008000e7802 */ /* 0x008fe20000000f00 */
[----:B------:R-:W1:Y:S01]  /*e6e0*/  LDCU.64 UR8, c[0x4][0xb0] ;  /* 0x01001600ff0877ac */ /* 0x000e620008000a00 */
[----:B------:R-:W-:Y:S02]  /*e6f0*/  HFMA2 R12, -RZ, RZ, 0, 5.9604644775390625e-08 ;  /* 0x00000001ff0c7431 */ /* 0x000fe400000001ff */
        /* <DEDUP_REMOVED lines=13> */
.L_x_234:
[----:B------:R-:W-:-:S04]  /*e7d0*/  UISETP.NE.AND UP0, UPT, UR55, URZ, UPT ;  /* 0x000000ff3700728c */ /* 0x000fc8000bf05270 */
[----:B------:R-:W-:-:S06]  /*e7e0*/  USEL UR4, UR48, UR47, UP0 ;  /* 0x0000002f30047287 */ /* 0x000fcc0008000000 */
[----:B------:R-:W-:Y:S01]  /*e7f0*/  MOV R0, UR4 ;  /* 0x0000000400007c02 */ /* 0x000fe20008000f00 */
[----:B------:R-:W-:Y:S05]  /*e800*/  WARPSYNC.ALL ;  /* 0x0000000000007948 */ /* 0x000fea0003800000 */
[----:B------:R-:W-:Y:S01]  /*e810*/  ISETP.GT.U32.AND P1, PT, R0, 0x1, PT ;  /* 0x000000010000780c */ /* 0x000fe20003f24070 */
[----:B------:R1:W-:Y:S01]  /*e820*/  STTM.x32 tmem[UR40+0x20], R24 ;  /* 0x00002018000079ed */ /* 0x0003e200082c0028 */
[----:B------:R-:W2:Y:S11]  /*e830*/  FENCE.VIEW.ASYNC.T ;  /* 0x00000000000073c6 */ /* 0x000eb60000000200 */
[----:B------:R-:W-:Y:S05]  /*e840*/  @P1 BRA `(.L_x_235) ;  /* 0x0000000000081947 */ /* 0x000fea0003800000 */
[----:B------:R-:W-:Y:S05]  /*e850*/  BPT.TRAP 0x1 ;  /* 0x000000040000795c */ /* 0x000fea0000300000 */
[----:B------:R-:W-:Y:S05]  /*e860*/  BPT.TRAP 0x1 ;  /* 0x000000040000795c */ /* 0x000fea0000300000 */
.L_x_235:
[----:B------:R-:W4:Y:S01]  /*e870*/  S2UR UR5, SR_CgaCtaId ;  /* 0x00000000000579c3 */ /* 0x000f220000008800 */
[----:B------:R-:W-:Y:S01]  /*e880*/  UISETP.NE.AND UP0, UPT, UR55, URZ, UPT ;  /* 0x000000ff3700728c */ /* 0x000fe2000bf05270 */
[----:B------:R-:W-:Y:S02]  /*e890*/  UMOV UR4, 0x400 ;  /* 0x0000040000047882 */ /* 0x000fe40000000000 */
[----:B----4-:R-:W-:-:S04]  /*e8a0*/  ULEA UR4, UR5, UR4, 0x18 ;  /* 0x0000000405047291 */ /* 0x010fc8000f8ec0ff */
[----:B------:R-:W-:-:S04]  /*e8b0*/  UIADD3 UR6, UPT, UPT, UR4, 0xa068, URZ ;  /* 0x0000a06804067890 */ /* 0x000fc8000fffe0ff */
[----:B------:R-:W-:-:S04]  /*e8c0*/  @UP0 UIADD3 UR6, UPT, UPT, UR4, 0xa058, URZ ;  /* 0x0000a05804060890 */ /* 0x000fc8000fffe0ff */
[----:B------:R-:W-:Y:S02]  /*e8d0*/  UPRMT UR6, UR5, 0x654, UR6 ;  /* 0x0000065405067896 */ /* 0x000fe40008000006 */
[----:B------:R-:W-:-:S04]  /*e8e0*/  USEL UR5, UR51, UR50, UP0 ;  /* 0x0000003233057287 */ /* 0x000fc80008000000 */
[----:B------:R-:W-:-:S03]  /*e8f0*/  ULOP3.LUT UR5, UR5, 0x1, URZ, 0x3c, !UPT ;  /* 0x0000000105057892 */ /* 0x000fc6000f8e3cff */
[----:B--2---:R-:W-:Y:S01]  /*e900*/  SYNCS.ARRIVE.TRANS64.RED.A1T0 RZ, [UR6], RZ ;  /* 0x000000ffffff79a7 */ /* 0x004fe20008100406 */
[----:B------:R-:W-:Y:S02]  /*e910*/  USEL UR51, UR5, UR51, UP0 ;  /* 0x0000003305337287 */ /* 0x000fe40008000000 */
[----:B------:R-:W-:Y:S02]  /*e920*/  USEL UR50, UR50, UR5, UP0 ;  /* 0x0000000532327287 */ /* 0x000fe40008000000 */
[----:B------:R-:W-:-:S09]  /*e930*/  UISETP.NE.AND UP0, UPT, UR46, URZ, UPT ;  /* 0x000000ff2e00728c */ /* 0x000fd2000bf05270 */
[----:B------:R-:W-:Y:S05]  /*e940*/  BRA.U UP0, `(.L_x_236) ;  /* 0x0000000100047547 */ /* 0x000fea000b800000 */
[----:B------:R-:W-:Y:S05]  /*e950*/  BPT.TRAP 0x1 ;  /* 0x000000040000795c */ /* 0x000fea0000300000 */
.L_x_236:
[----:B------:R-:W-:Y:S01]  /*e960*/  UISETP.NE.AND UP0, UPT, UR55, URZ, UPT ;  /* 0x000000ff3700728c */ /* 0x000fe2000bf05270 */
[----:B------:R-:W-:Y:S01]  /*e970*/  MOV R0, UR39 ;  /* 0x0000002700007c02 */ /* 0x000fe20008000f00 */
[----:B------:R-:W-:Y:S01]  /*e980*/  UIADD3 UR6, UPT, UPT, UR4, 0xa078, URZ ;  /* 0x0000a07804067890 */ /* 0x000fe2000fffe0ff */
[----:B------:R-:W-:Y:S01]  /*e990*/  FADD2 R22, R22.F32x2.HI_LO, RZ.F32 ;  /* 0x000000ff1616724b */ /* 0x000fe20000200000 */
[----:B------:R-:W-:Y:S01]  /*e9a0*/  FSETP.NEU.AND P0, PT, R17, -INF , PT ;  /* 0xff8000001100780b */ /* 0x000fe20003f0d000 */
[----:B------:R-:W-:Y:S01]  /*e9b0*/  FADD2 R124, R124.F32x2.HI_LO, RZ.F32 ;  /* 0x000000ff7c7c724b */ /* 0x000fe20000200000 */
[----:B------:R-:W-:Y:S01]  /*e9c0*/  SHF.L.U32 R0, R0, 0x1f, RZ ;  /* 0x0000001f00007819 */ /* 0x000fe200000006ff */
[----:B------:R-:W-:Y:S01]  /*e9d0*/  FADD2 R22, R22.F32x2.HI_LO, R130.F32x2.HI_LO ;  /* 0x000000821616724b */ /* 0x000fe20000000000 */
[----:B------:R-:W-:Y:S01]  /*e9e0*/  FSEL R3, R17, RZ, P0 ;  /* 0x000000ff11037208 */ /* 0x000fe20000000000 */
[----:B------:R-:W-:Y:S02]  /*e9f0*/  FADD2 R126, R126.F32x2.HI_LO, RZ.F32 ;  /* 0x000000ff7e7e724b */ /* 0x000fe40000200000 */
[----:B------:R-:W-:Y:S01]  /*ea00*/  @!UP0 UIADD3 UR6, UPT, UPT, UR4, 0xa088, URZ ;  /* 0x0000a08804068890 */ /* 0x000fe2000fffe0ff */
[----:B------:R-:W-:Y:S01]  /*ea10*/  FADD2 R124, R124.F32x2.HI_LO, R132.F32x2.HI_LO ;  /* 0x000000847c7c724b */ /* 0x000fe20000000000 */
[----:B------:R-:W-:Y:S01]  /*ea20*/  FSETP.NEU.AND P0, PT, R156, R3, PT ;  /* 0x000000039c00720b */ /* 0x000fe20003f0d000 */
[----:B------:R-:W-:-:S02]  /*ea30*/  FADD2 R126, R126.F32x2.HI_LO, R134.F32x2.HI_LO ;  /* 0x000000867e7e724b */ /* 0x000fc40000000000 */
[----:B------:R-:W-:Y:S02]  /*ea40*/  FADD2 R22, R22.F32x2.HI_LO, R138.F32x2.HI_LO ;  /* 0x0000008a1616724b */ /* 0x000fe40000000000 */
[----:B------:R-:W-:Y:S02]  /*ea50*/  FADD2 R124, R124.F32x2.HI_LO, R140.F32x2.HI_LO ;  /* 0x0000008c7c7c724b */ /* 0x000fe40000000000 */
[----:B------:R-:W2:Y:S01]  /*ea60*/  SYNCS.PHASECHK.TRANS64.TRYWAIT P2, [UR6], R0 ;  /* 0x00000000ff0075a7 */ /* 0x000ea20008041106 */
[----:B------:R-:W-:Y:S02]  /*ea70*/  FADD2 R126, R126.F32x2.HI_LO, R142.F32x2.HI_LO ;  /* 0x0000008e7e7e724b */ /* 0x000fe40000000000 */
[----:B------:R-:W-:Y:S02]  /*ea80*/  FADD2 R22, R22.F32x2.HI_LO, R146.F32x2.HI_LO ;  /* 0x000000921616724b */ /* 0x000fe40000000000 */
[----:B------:R-:W-:Y:S02]  /*ea90*/  FADD2 R124, R124.F32x2.HI_LO, R148.F32x2.HI_LO ;  /* 0x000000947c7c724b */ /* 0x000fe40000000000 */
[----:B------:R-:W-:-:S02]  /*eaa0*/  FADD2 R126, R126.F32x2.HI_LO, R92.F32x2.HI_LO ;  /* 0x0000005c7e7e724b */ /* 0x000fc40000000000 */
[----:B------:R-:W-:Y:S02]  /*eab0*/  FADD2 R22, R22.F32x2.HI_LO, R96.F32x2.HI_LO ;  /* 0x000000601616724b */ /* 0x000fe40000000000 */
[----:B------:R-:W-:Y:S02]  /*eac0*/  FADD2 R124, R124.F32x2.HI_LO, R98.F32x2.HI_LO ;  /* 0x000000627c7c724b */ /* 0x000fe40000000000 */
[----:B------:R-:W-:Y:S02]  /*ead0*/  FADD2 R126, R126.F32x2.HI_LO, R100.F32x2.HI_LO ;  /* 0x000000647e7e724b */ /* 0x000fe40000000000 */
[----:B------:R-:W-:Y:S01]  /*eae0*/  FADD2 R22, R22.F32x2.HI_LO, R104.F32x2.HI_LO ;  /* 0x000000681616724b */ /* 0x000fe20000000000 */
[----:B--2---:R-:W-:Y:S06]  /*eaf0*/  @!P2 BRA `(.L_x_237) ;  /* 0x000000a800d0a947 */ /* 0x004fec0003800000 */
.L_x_409:
[----:B------:R-:W-:Y:S01]  /*eb00*/  BSSY.RECONVERGENT B0, `(.L_x_238) ;  /* 0x000000a000007945 */ /* 0x000fe20003800200 */
[----:B--2---:R-:W-:-:S03]  /*eb10*/  MOV R5, 0x3f000000 ;  /* 0x3f00000000057802 */ /* 0x004fc60000000f00 */
[----:B------:R-:W-:Y:S05]  /*eb20*/  @!P0 BRA `(.L_x_239) ;  /* 0x00000000001c8947 */ /* 0x000fea0003800000 */
[----:B------:R-:W-:-:S04]  /*eb30*/  FADD R0, -R3, R156 ;  /* 0x0000009c03007221 */ /* 0x000fc80000000100 */
[----:B------:R-:W-:-:S05]  /*eb40*/  FMUL R0, R0, UR36 ;  /* 0x0000002400007c20 */ /* 0x000fca0008400000 */
[----:B------:R-:W-:-:S13]  /*eb50*/  FSETP.GEU.AND P0, PT, R0, -126, PT ;  /* 0xc2fc00000000780b */ /* 0x000fda0003f0e000 */
[----:B------:R-:W-:-:S04]  /*eb60*/  @!P0 FMUL R0, R0, 0.5 ;  /* 0x3f00000000008820 */ /* 0x000fc80000400000 */
[----:B------:R-:W2:Y:S02]  /*eb70*/  MUFU.EX2 R5, R0 ;  /* 0x0000000000057308 */ /* 0x000ea40000000800 */
[----:B--2---:R-:W-:-:S04]  /*eb80*/  @!P0 FMUL R5, R5, R5 ;  /* 0x0000000505058220 */ /* 0x004fc80000400000 */
[----:B------:R-:W-:Y:S02]  /*eb90*/  FMUL R5, R5, 0.5 ;  /* 0x3f00000005057820 */ /* 0x000fe40000400000 */
.L_x_239:
[----:B------:R-:W-:Y:S05]  /*eba0*/  BSYNC.RECONVERGENT B0 ;  /* 0x0000000000007941 */ /* 0x000fea0003800200 */
.L_x_238:
[----:B-1----:R-:W2:Y:S04]  /*ebb0*/  LDL.LU.64 R34, [R1+0x18] ;  /* 0x0000180001227983 */ /* 0x002ea80000300a00 */
[----:B------:R-:W4:Y:S04]  /*ebc0*/  LDL.LU.64 R32, [R1+0x20] ;  /* 0x0000200001207983 */ /* 0x000f280000300a00 */
[----:B------:R-:W5:Y:S04]  /*ebd0*/  LDL.LU.64 R30, [R1+0x30] ;  /* 0x00003000011e7983 */ /* 0x000f680000300a00 */
[----:B------:R-:W5:Y:S04]  /*ebe0*/  LDL.LU.64 R28, [R1+0x38] ;  /* 0x00003800011c7983 */ /* 0x000f680000300a00 */
[----:B------:R-:W5:Y:S04]  /*ebf0*/  LDL.LU.64 R26, [R1+0x40] ;  /* 0x00004000011a7983 */ /* 0x000f680000300a00 */
[----:B---3--:R-:W3:Y:S04]  /*ec00*/  LDL.LU.64 R14, [R1+0x28] ;  /* 0x00002800010e7983 */ /* 0x008ee80000300a00 */
[----:B------:R-:W3:Y:S04]  /*ec10*/  LDL.LU.64 R24, [R1+0x50] ;  /* 0x0000500001187983 */ /* 0x000ee80000300a00 */
[----:B------:R-:W3:Y:S04]  /*ec20*/  LDL.LU.64 R20, [R1+0x58] ;  /* 0x0000580001147983 */ /* 0x000ee80000300a00 */
[----:B------:R-:W3:Y:S04]  /*ec30*/  LDL.LU.64 R12, [R1+0x60] ;  /* 0x00006000010c7983 */ /* 0x000ee80000300a00 */
[----:B------:R-:W3:Y:S04]  /*ec40*/  LDL.LU.64 R8, [R1+0x48] ;  /* 0x0000480001087983 */ /* 0x000ee80000300a00 */
[----:B------:R-:W3:Y:S04]  /*ec50*/  LDL.LU.64 R10, [R1+0x68] ;  /* 0x00006800010a7983 */ /* 0x000ee80000300a00 */
[----:B------:R-:W3:Y:S01]  /*ec60*/  LDL.LU.64 R6, [R1+0x70] ;  /* 0x0000700001067983 */ /* 0x000ee20000300a00 */
[----:B------:R-:W-:-:S04]  /*ec70*/  FMUL R16, R5, R16 ;  /* 0x0000001005107220 */ /* 0x000fc80000400000 */
[----:B------:R-:W-:-:S04]  /*ec80*/  FADD2 R18, R16.F32, R18.F32x2.HI_LO ;  /* 0x000000121012724b */ /* 0x000fc80000040000 */
[----:B------:R-:W-:-:S04]  /*ec90*/  FADD2 R18, R18.F32x2.HI_LO, R128.F32x2.HI_LO ;  /* 0x000000801212724b */ /* 0x000fc80000000000 */
[----:B------:R-:W-:-:S04]  /*eca0*/  FADD2 R18, R18.F32x2.HI_LO, R136.F32x2.HI_LO ;  /* 0x000000881212724b */ /* 0x000fc80000000000 */
[----:B------:R-:W-:-:S04]  /*ecb0*/  FADD2 R18, R18.F32x2.HI_LO, R144.F32x2.HI_LO ;  /* 0x000000901212724b */ /* 0x000fc80000000000 */
[----:B------:R-:W-:Y:S02]  /*ecc0*/  FADD2 R18, R18.F32x2.HI_LO, R94.F32x2.HI_LO ;  /* 0x0000005e1212724b */ /* 0x000fe40000000000 */
[----:B------:R-:W-:Y:S02]  /*ecd0*/  FADD2 R124, R124.F32x2.HI_LO, R106.F32x2.HI_LO ;  /* 0x0000006a7c7c724b */ /* 0x000fe40000000000 */
[----:B------:R-:W-:Y:S02]  /*ece0*/  FADD2 R126, R126.F32x2.HI_LO, R108.F32x2.HI_LO ;  /* 0x0000006c7e7e724b */ /* 0x000fe40000000000 */
[----:B------:R-:W-:Y:S02]  /*ecf0*/  FADD2 R18, R18.F32x2.HI_LO, R102.F32x2.HI_LO ;  /* 0x000000661212724b */ /* 0x000fe40000000000 */
[----:B------:R-:W-:Y:S02]  /*ed00*/  FADD2 R22, R22.F32x2.HI_LO, R112.F32x2.HI_LO ;  /* 0x000000701616724b */ /* 0x000fe40000000000 */
[----:B------:R-:W-:-:S02]  /*ed10*/  FADD2 R124, R124.F32x2.HI_LO, R114.F32x2.HI_LO ;  /* 0x000000727c7c724b */ /* 0x000fc40000000000 */
        /* <DEDUP_REMOVED lines=23> */
[----:B------:R-:W-:Y:S01]  /*ee90*/  FADD2 R18, R18.F32x2.HI_LO, R186.F32x2.HI_LO ;  /* 0x000000ba1212724b */ /* 0x000fe20000000000 */
[----:B------:R-:W-:Y:S01]  /*eea0*/  ULOP3.LUT UP0, URZ, UR41, UR38, URZ, 0xfc, !UPT ;  /* 0x0000002629ff7292 */ /* 0x000fe2000f80fcff */
[----:B--2---:R-:W-:-:S02]  /*eeb0*/  FADD2 R124, R124.F32x2.HI_LO, R34.F32x2.HI_LO ;  /* 0x000000227c7c724b */ /* 0x004fc40000000000 */
[----:B----4-:R-:W-:Y:S02]  /*eec0*/  FADD2 R126, R126.F32x2.HI_LO, R32.F32x2.HI_LO ;  /* 0x000000207e7e724b */ /* 0x010fe40000000000 */
[----:B-----5:R-:W-:Y:S02]  /*eed0*/  FADD2 R22, R22.F32x2.HI_LO, R30.F32x2.HI_LO ;  /* 0x0000001e1616724b */ /* 0x020fe40000000000 */
[----:B------:R-:W-:Y:S02]  /*eee0*/  FADD2 R124, R124.F32x2.HI_LO, R28.F32x2.HI_LO ;  /* 0x0000001c7c7c724b */ /* 0x000fe40000000000 */
[----:B------:R-:W-:Y:S02]  /*eef0*/  FADD2 R126, R126.F32x2.HI_LO, R26.F32x2.HI_LO ;  /* 0x0000001a7e7e724b */ /* 0x000fe40000000000 */
[----:B---3--:R-:W-:Y:S02]  /*ef00*/  FADD2 R18, R18.F32x2.HI_LO, R14.F32x2.HI_LO ;  /* 0x0000000e1212724b */ /* 0x008fe40000000000 */
        /* <DEDUP_REMOVED lines=9> */
[----:B------:R-:W-:-:S04]  /*efa0*/  FADD2 R18, R18.F32x2.HI_LO, R22.F32x2.HI_LO ;  /* 0x000000161212724b */ /* 0x000fc80000000000 */
[----:B------:R-:W-:-:S04]  /*efb0*/  FADD2 R18, R18.F32x2.HI_LO, R124.F32x2.HI_LO ;  /* 0x0000007c1212724b */ /* 0x000fc80000000000 */
[----:B------:R-:W-:Y:S01]  /*efc0*/  FADD R16, R18, R19 ;  /* 0x0000001312107221 */ /* 0x000fe20000000000 */
[----:B------:R-:W-:Y:S06]  /*efd0*/  BRA.U UP0, `(.L_x_240) ;  /* 0x0000000100947547 */ /* 0x000fec000b800000 */
[----:B------:R-:W-:Y:S05]  /*efe0*/  @P1 BRA `(.L_x_241) ;  /* 0x0000000000041947 */ /* 0x000fea0003800000 */
[----:B------:R-:W-:Y:S05]  /*eff0*/  BPT.TRAP 0x1 ;  /* 0x000000040000795c */ /* 0x000fea0000300000 */
.L_x_241:
[----:B------:R-:W-:Y:S01]  /*f000*/  UISETP.NE.AND UP0, UPT, UR55, URZ, UPT ;  /* 0x000000ff3700728c */ /* 0x000fe2000bf05270 */
[----:B------:R-:W-:Y:S01]  /*f010*/  IMAD.U32 R0, RZ, RZ, UR5 ;  /* 0x00000005ff007e24 */ /* 0x000fe2000f8e00ff */
[----:B------:R-:W-:Y:S01]  /*f020*/  UIADD3 UR6, UPT, UPT, UR4, 0xa060, URZ ;  /* 0x0000a06004067890 */ /* 0x000fe2000fffe0ff */
[----:B------:R-:W-:Y:S01]  /*f030*/  IMAD.U32 R4, R2, 0x10000, RZ ;  /* 0x0001000002047824 */ /* 0x000fe200078e00ff */
[----:B------:R-:W-:Y:S02]  /*f040*/  SHF.R.U32.HI R2, RZ, 0x5, R2 ;  /* 0x00000005ff027819 */ /* 0x000fe40000011602 */
[----:B------:R-:W-:Y:S02]  /*f050*/  SHF.L.U32 R0, R0, 0x1f, RZ ;  /* 0x0000001f00007819 */ /* 0x000fe400000006ff */
[----:B------:R-:W-:Y:S02]  /*f060*/  LOP3.LUT R4, R4, 0x600000, RZ, 0xc0, !PT ;  /* 0x0060000004047812 */ /* 0x000fe400078ec0ff */
[----:B------:R-:W-:Y:S01]  /*f070*/  LOP3.LUT R2, R2, 0x3, RZ, 0xc0, !PT ;  /* 0x0000000302027812 */ /* 0x000fe200078ec0ff */
[----:B------:R-:W-:Y:S01]  /*f080*/  @UP0 UIADD3 UR6, UPT, UPT, UR4, 0xa050, URZ ;  /* 0x0000a05004060890 */ /* 0x000fe2000fffe0ff */
[----:B------:R-:W-:Y:S01]  /*f090*/  SHF.R.U32.HI R3, RZ, 0x15, R4 ;  /* 0x00000015ff037819 */ /* 0x000fe20000011604 */
[----:B------:R-:W-:-:S03]  /*f0a0*/  USEL UR4, URZ, 0x80, UP0 ;  /* 0x00000080ff047887 */ /* 0x000fc60008000000 */
[----:B------:R-:W-:-:S03]  /*f0b0*/  ISETP.NE.AND P0, PT, R2, R3, PT ;  /* 0x000000030200720c */ /* 0x000fc60003f05270 */
[----:B------:R-:W-:Y:S01]  /*f0c0*/  LOP3.LUT R2, R4, UR4, RZ, 0xfc, !PT ;  /* 0x0000000404027c12 */ /* 0x000fe2000f8efcff */
[----:B------:R-:W1:Y:S02]  /*f0d0*/  SYNCS.PHASECHK.TRANS64.TRYWAIT P1, [UR6], R0 ;  /* 0x00000000ff0075a7 */ /* 0x000e640008021106 */
[----:B-1----:R-:W-:Y:S07]  /*f0e0*/  @!P1 BRA `(.L_x_242) ;  /* 0x000000a4006c9947 */ /* 0x002fee0003800000 */
.L_x_411:
        /* <DEDUP_REMOVED lines=17> */
.L_x_243:
[----:B------:R-:W-:Y:S05]  /*f200*/  WARPSYNC.ALL ;  /* 0x0000000000007948 */ /* 0x000fea0003800000 */
[----:B------:R-:W-:-:S13]  /*f210*/  R2UR UR4, R2 ;  /* 0x00000000020472ca */ /* 0x000fda00000e0000 */
[----:B------:R2:W-:Y:S02]  /*f220*/  STTM.x2 tmem[UR4], R16 ;  /* 0x00000010000079ed */ /* 0x0005e400080c0004 */
.L_x_240:
[----:B------:R-:W-:Y:S01]  /*f230*/  UIADD3 UR6, UPT, UPT, UR41, 0x1, URZ ;  /* 0x0000000129067890 */ /* 0x000fe2000fffe0ff */
[----:B------:R-:W-:Y:S01]  /*f240*/  MOV R156, R17 ;  /* 0x00000011009c7202 */ /* 0x000fe20000000f00 */
[----:B------:R-:W-:Y:S02]  /*f250*/  UIADD3 UR5, UPT, UPT, -UR53, UR38, URZ ;  /* 0x0000002635057290 */ /* 0x000fe4000fffe1ff */
[----:B------:R-:W-:Y:S02]  /*f260*/  UISETP.GT.U32.AND UP0, UPT, UR6, 0x1, UPT ;  /* 0x000000010600788c */ /* 0x000fe4000bf04070 */
[----:B------:R-:W-:Y:S02]  /*f270*/  USHF.L.U32 UR5, UR5, 0x7, URZ ;  /* 0x0000000705057899 */ /* 0x000fe400080006ff */
[----:B------:R-:W-:-:S04]  /*f280*/  UIADD3 UR4, UPT, UPT, UR41, -0x1, URZ ;  /* 0xffffffff29047890 */ /* 0x000fc8000fffe0ff */
[----:B------:R-:W-:-:S03]  /*f290*/  MOV R2, UR5 ;  /* 0x0000000500027c02 */ /* 0x000fc60008000f00 */
[----:B------:R-:W-:Y:S01]  /*f2a0*/  UMOV UR41, UR4 ;  /* 0x0000000400297c82 */ /* 0x000fe20008000000 */
[----:B------:R-:W-:Y:S05]  /*f2b0*/  BRA.U UP0, `(.L_x_244) ;  /* 0xffffffb900847547 */ /* 0x000fea000b83ffff */
.L_x_223:
[----:B------:R-:W-:-:S09]  /*f2c0*/  UISETP.GE.AND UP0, UPT, UR38, 0x1, UPT ;  /* 0x000000012600788c */ /* 0x000fd2000bf06270 */
[----:B------:R-:W-:Y:S05]  /*f2d0*/  BRA.U !UP0, `(.L_x_245) ;  /* 0x0000006d08ac7547 */ /* 0x000fea000b800000 */
[----:B------:R-:W3:Y:S01]  /*f2e0*/  S2UR UR40, SR_CgaCtaId ;  /* 0x00000000002879c3 */ /* 0x000ee20000008800 */
[----:B------:R-:W-:Y:S01]  /*f2f0*/  UMOV UR4, 0x400 ;  /* 0x0000040000047882 */ /* 0x000fe20000000000 */
[----:B------:R-:W4:Y:S01]  /*f300*/  LDCU UR36, c[0x0][0x704] ;  /* 0x0000e080ff2477ac */ /* 0x000f220008000800 */
[----:B------:R-:W1:Y:S01]  /*f310*/  LDCU UR37, c[0x0][0x384] ;  /* 0x00007080ff2577ac */ /* 0x000e620008000800 */
[----:B------:R-:W-:Y:S02]  /*f320*/  ULOP3.LUT UR41, UR45, 0x8, URZ, 0x3c, !UPT ;  /* 0x000000082d297892 */ /* 0x000fe4000f8e3cff */
[----:B-1-34-:R-:W-:-:S12]  /*f330*/  ULEA UR40, UR40, UR4, 0x18 ;  /* 0x0000000428287291 */ /* 0x01afd8000f8ec0ff */
.L_x_266:
[----:B--2---:R-:W1:Y:S01]  /*f340*/  S2R R18, SR_TID.X ;  /* 0x0000000000127919 */ /* 0x004e620000002100 */
[----:B------:R-:W-:Y:S01]  /*f350*/  UISETP.NE.AND UP0, UPT, UR55, URZ, UPT ;  /* 0x000000ff3700728c */ /* 0x000fe2000bf05270 */
[----:B------:R-:W-:-:S03]  /*f360*/  UMOV UR4, 0x20 ;  /* 0x0000002000047882 */ /* 0x000fc60000000000 */
[----:B------:R-:W-:Y:S02]  /*f370*/  USEL UR4, UR4, 0xa0, UP0 ;  /* 0x000000a004047887 */ /* 0x000fe40008000000 */
[----:B------:R-:W-:Y:S01]  /*f380*/  USEL UR5, UR51, UR50, UP0 ;  /* 0x0000003233057287 */ /* 0x000fe20008000000 */
[----:B-1----:R-:W-:-:S05]  /*f390*/  IMAD.U32 R160, R18, 0x10000, RZ ;  /* 0x0001000012a07824 */ /* 0x002fca00078e00ff */
[----:B------:R-:W-:-:S05]  /*f3a0*/  LOP3.LUT R160, R160, 0x600000, RZ, 0xc0, !PT ;  /* 0x00600000a0a07812 */ /* 0x000fca00078ec0ff */
[----:B------:R-:W-:Y:S01]  /*f3b0*/  VIADD R0, R160, UR4 ;  /* 0x00000004a0007c36 */ /* 0x000fe20008000000 */
[----:B------:R-:W-:-:S04]  /*f3c0*/  USEL UR4, UR48, UR47, UP0 ;  /* 0x0000002f30047287 */ /* 0x000fc80008000000 */
[----:B------:R-:W-:Y:S01]  /*f3d0*/  UISETP.GT.U32.AND UP0, UPT, UR4, 0x1, UPT ;  /* 0x000000010400788c */ /* 0x000fe2000bf04070 */
[----:B------:R-:W1:Y:S02]  /*f3e0*/  SHFL.IDX PT, R0, R0, RZ, 0x1f ;  /* 0x00001fff00007589 */ /* 0x000e6400000e0000 */
[----:B-1----:R-:W-:-:S06]  /*f3f0*/  R2UR UR43, R0 ;  /* 0x00000000002b72ca */ /* 0x002fcc00000e0000 */
[----:B------:R-:W-:Y:S09]  /*f400*/  BRA.U UP0, `(.L_x_246) ;  /* 0x0000000100047547 */ /* 0x000ff2000b800000 */
[----:B------:R-:W-:Y:S05]  /*f410*/  BPT.TRAP 0x1 ;  /* 0x000000040000795c */ /* 0x000fea0000300000 */
.L_x_246:
        /* <DEDUP_REMOVED lines=8> */
[----:B------:R-:W-:-:S04]  /*f4a0*/  LOP3.LUT R161, R0, 0x3, RZ, 0xc0, !PT ;  /* 0x0000000300a17812 */ /* 0x000fc800078ec0ff */
[----:B------:R-:W-:Y:S01]  /*f4b0*/  ISETP.NE.AND P0, PT, R161, R174, PT ;  /* 0x000000aea100720c */ /* 0x000fe20003f05270 */
[----:B-1----:R-:W-:-:S04]  /*f4c0*/  ULEA UR38, UR38, UR4, 0x18 ;  /* 0x0000000426267291 */ /* 0x002fc8000f8ec0ff */
[----:B------:R-:W-:Y:S02]  /*f4d0*/  UIADD3 UR4, UPT, UPT, UR38, 0xa060, URZ ;  /* 0x0000a06026047890 */ /* 0x000fe4000fffe0ff */
[----:B------:R-:W-:-:S09]  /*f4e0*/  @UP0 UIADD3 UR4, UPT, UPT, UR38, 0xa050, URZ ;  /* 0x0000a05026040890 */ /* 0x000fd2000fffe0ff */
[----:B------:R-:W1:Y:S02]  /*f4f0*/  SYNCS.PHASECHK.TRANS64.TRYWAIT P1, [UR4], R3 ;  /* 0x00000003ff0075a7 */ /* 0x000e640008021104 */
[----:B-1----:R-:W-:Y:S05]  /*f500*/  @!P1 BRA `(.L_x_247) ;  /* 0x000000a0007c9947 */ /* 0x002fea0003800000 */
.L_x_413:
[----:B------:R-:W-:Y:S01]  /*f510*/  LOP3.LUT R160, R160, UR39, RZ, 0xfc, !PT ;  /* 0x00000027a0a07c12 */ /* 0x000fe2000f8efcff */
        /* <DEDUP_REMOVED lines=17> */
.L_x_248:
        /* <DEDUP_REMOVED lines=23> */
.L_x_249:
        /* <DEDUP_REMOVED lines=23> */
.L_x_250:
        /* <DEDUP_REMOVED lines=23> */
.L_x_251:
[----:B------:R-:W1:Y:S01]  /*fa80*/  S2R R3, SR_CTAID.X ;  /* 0x0000000000037919 */ /* 0x000e620000002500 */
[----:B------:R-:W-:Y:S05]  /*fa90*/  WARPSYNC.ALL ;  /* 0x0000000000007948 */ /* 0x000fea0003800000 */
[----:B------:R-:W-:Y:S01]  /*faa0*/  R2UR UR4, R160 ;  /* 0x00000000a00472ca */ /* 0x000fe200000e0000 */
[----:B------:R-:W-:Y:S01]  /*fab0*/  VIADD R0, R2, 0x1 ;  /* 0x0000000102007836 */ /* 0x000fe20000000000 */
[----:B------:R-:W-:Y:S01]  /*fac0*/  LOP3.LUT R18, R18, 0x7f, RZ, 0xc0, !PT ;  /* 0x0000007f12127812 */ /* 0x000fe200078ec0ff */
[C---:B------:R-:W-:Y:S02]  /*fad0*/  VIADD R4, R2.reuse, 0x7f ;  /* 0x0000007f02047836 */ /* 0x040fe40000000000 */
[----:B------:R-:W-:Y:S01]  /*fae0*/  VIADD R13, R2, 0x55 ;  /* 0x00000055020d7836 */ /* 0x000fe20000000000 */
[----:B------:R-:W-:Y:S01]  /*faf0*/  ISETP.GE.AND P3, PT, R0, UR37, PT ;  /* 0x0000002500007c0c */ /* 0x000fe2000bf66270 */
[----:B------:R-:W-:Y:S01]  /*fb00*/  VIADD R0, R2, 0x2 ;  /* 0x0000000202007836 */ /* 0x000fe20000000000 */
[----:B------:R-:W-:Y:S01]  /*fb10*/  ISETP.GE.AND P1, PT, R4, UR37, PT ;  /* 0x0000002504007c0c */ /* 0x000fe2000bf26270 */
[C---:B------:R-:W-:Y:S01]  /*fb20*/  VIADD R11, R2.reuse, 0x56 ;  /* 0x00000056020b7836 */ /* 0x040fe20000000000 */
[----:B------:R-:W-:Y:S01]  /*fb30*/  FSEL R89, R89, -INF , !P3 ;  /* 0xff80000059597808 */ /* 0x000fe20005800000 */
[----:B------:R-:W-:Y:S01]  /*fb40*/  VIADD R7, R2, 0x59 ;  /* 0x0000005902077836 */ /* 0x000fe20000000000 */
[----:B------:R-:W-:Y:S01]  /*fb50*/  ISETP.GE.AND P0, PT, R0, UR37, PT ;  /* 0x0000002500007c0c */ /* 0x000fe2000bf06270 */
[----:B------:R-:W3:Y:S01]  /*fb60*/  LDTM.x32 R120, tmem[UR4+0x60] ;  /* 0x00006004007879ee */ /* 0x000ee200082c0000 */
[----:B------:R-:W-:-:S02]  /*fb70*/  VIADD R5, R2, 0x5a ;  /* 0x0000005a02057836 */ /* 0x000fc40000000000 */
[----:B------:R-:W-:Y:S01]  /*fb80*/  FSEL R90, R90, -INF , !P0 ;  /* 0xff8000005a5a7808 */ /* 0x000fe20004000000 */
[C---:B------:R-:W-:Y:S02]  /*fb90*/  VIADD R186, R2.reuse, 0x5d ;  /* 0x0000005d02ba7836 */ /* 0x040fe40000000000 */
[C---:B------:R-:W-:Y:S02]  /*fba0*/  VIADD R184, R2.reuse, 0x5e ;  /* 0x0000005e02b87836 */ /* 0x040fe40000000000 */
[C---:B------:R-:W-:Y:S02]  /*fbb0*/  VIADD R169, R2.reuse, 0x54 ;  /* 0x0000005402a97836 */ /* 0x040fe40000000000 */
[C---:B------:R-:W-:Y:S02]  /*fbc0*/  VIADD R180, R2.reuse, 0x61 ;  /* 0x0000006102b47836 */ /* 0x040fe40000000000 */
[----:B------:R-:W-:Y:S02]  /*fbd0*/  VIADD R178, R2, 0x62 ;  /* 0x0000006202b27836 */ /* 0x000fe40000000000 */
[----:B-1----:R-:W-:-:S02]  /*fbe0*/  IMAD R3, R3, 0x100, R18 ;  /* 0x0000010003037824 */ /* 0x002fc400078e0212 */
[C---:B------:R-:W-:Y:S02]  /*fbf0*/  VIADD R9, R2.reuse, 0x58 ;  /* 0x0000005802097836 */ /* 0x040fe40000000000 */
[----:B------:R-:W-:Y:S02]  /*fc00*/  VIADD R3, R3, UR39 ;  /* 0x0000002703037c36 */ /* 0x000fe40008000000 */
[C---:B------:R-:W-:Y:S02]  /*fc10*/  VIADD R172, R2.reuse, 0x65 ;  /* 0x0000006502ac7836 */ /* 0x040fe40000000000 */
[C---:B------:R-:W-:Y:S01]  /*fc20*/  VIADD R170, R2.reuse, 0x66 ;  /* 0x0000006602aa7836 */ /* 0x040fe20000000000 */
[C---:B------:R-:W-:Y:S01]  /*fc30*/  ISETP.GE.U32.AND P5, PT, R3.reuse, R4, PT ;  /* 0x000000040300720c */ /* 0x040fe20003fa6070 */
[C---:B------:R-:W-:Y:S01]  /*fc40*/  VIADD R4, R2.reuse, 0x4 ;  /* 0x0000000402047836 */ /* 0x040fe20000000000 */
[----:B------:R-:W-:Y:S01]  /*fc50*/  ISETP.GE.U32.AND P4, PT, R3, R0, PT ;  /* 0x000000000300720c */ /* 0x000fe20003f86070 */
[C---:B------:R-:W-:Y:S01]  /*fc60*/  VIADD R0, R2.reuse, 0x5 ;  /* 0x0000000502007836 */ /* 0x040fe20000000000 */
[----:B---3--:R-:W-:Y:S01]  /*fc70*/  FSEL R19, R151, -INF , !P1 ;  /* 0xff80000097137808 */ /* 0x008fe20004800000 */
[----:B------:R-:W-:Y:S01]  /*fc80*/  VIADD R188, R2, 0x5c ;  /* 0x0000005c02bc7836 */ /* 0x000fe20000000000 */
[----:B------:R-:W-:Y:S01]  /*fc90*/  ISETP.GE.AND P2, PT, R4, UR37, PT ;  /* 0x0000002504007c0c */ /* 0x000fe2000bf46270 */
[C---:B------:R-:W-:Y:S01]  /*fca0*/  VIADD R166, R2.reuse, 0x69 ;  /* 0x0000006902a67836 */ /* 0x040fe20000000000 */
[----:B------:R-:W-:Y:S01]  /*fcb0*/  ISETP.GE.U32.AND P6, PT, R3, R4, PT ;  /* 0x000000040300720c */ /* 0x000fe20003fc6070 */
[C---:B------:R-:W-:Y:S01]  /*fcc0*/  VIADD R4, R2.reuse, 0x6 ;  /* 0x0000000602047836 */ /* 0x040fe20000000000 */
[----:B------:R-:W-:Y:S01]  /*fcd0*/  FSEL R19, R19, -INF , P5 ;  /* 0xff80000013137808 */ /* 0x000fe20002800000 */
[----:B------:R-:W-:Y:S01]  /*fce0*/  VIADD R164, R2, 0x6a ;  /* 0x0000006a02a47836 */ /* 0x000fe20000000000 */
[----:B------:R-:W-:Y:S01]  /*fcf0*/  ISETP.GE.AND P1, PT, R0, UR37, PT ;  /* 0x0000002500007c0c */ /* 0x000fe2000bf26270 */
[C---:B------:R-:W-:Y:S01]  /*fd00*/  VIADD R182, R2.reuse, 0x60 ;  /* 0x0000006002b67836 */ /* 0x040fe20000000000 */
[C---:B------:R-:W-:Y:S01]  /*fd10*/  ISETP.GE.U32.AND P5, PT, R3.reuse, R0, PT ;  /* 0x000000000300720c */ /* 0x040fe20003fa6070 */
[----:B------:R-:W-:Y:S01]  /*fd20*/  VIADD R0, R2, 0x8 ;  /* 0x0000000802007836 */ /* 0x000fe20000000000 */
[----:B------:R-:W-:Y:S01]  /*fd30*/  FSEL R22, R92, -INF , !P2 ;  /* 0xff8000005c167808 */ /* 0x000fe20005000000 */
[----:B------:R-:W-:Y:S01]  /*fd40*/  VIADD R158, R2, 0x6d ;  /* 0x0000006d029e7836 */ /* 0x000fe20000000000 */
[----:B------:R-:W-:Y:S01]  /*fd50*/  FSEL R90, R90, -INF , P4 ;  /* 0xff8000005a5a7808 */ /* 0x000fe20002000000 */
[----:B------:R-:W-:Y:S01]  /*fd60*/  VIADD R156, R2, 0x6e ;  /* 0x0000006e029c7836 */ /* 0x000fe20000000000 */
[----:B------:R-:W-:Y:S01]  /*fd70*/  ISETP.GE.AND P0, PT, R4, UR37, PT ;  /* 0x0000002504007c0c */ /* 0x000fe2000bf06270 */
[C---:B------:R-:W-:Y:S01]  /*fd80*/  VIADD R176, R2.reuse, 0x64 ;  /* 0x0000006402b07836 */ /* 0x040fe20000000000 */
[----:B------:R-:W-:Y:S01]  /*fd90*/  ISETP.GE.U32.AND P4, PT, R3, R4, PT ;  /* 0x000000040300720c */ /* 0x000fe20003f86070 */
[C---:B------:R-:W-:Y:S01]  /*fda0*/  VIADD R4, R2.reuse, 0x9 ;  /* 0x0000000902047836 */ /* 0x040fe20000000000 */
[----:B------:R-:W-:Y:S01]  /*fdb0*/  FSEL R23, R93, -INF , !P1 ;  /* 0xff8000005d177808 */ /* 0x000fe20004800000 */
[----:B------:R-:W-:Y:S01]  /*fdc0*/  VIADD R152, R2, 0x71 ;  /* 0x0000007102987836 */ /* 0x000fe20000000000 */
[----:B------:R-:W-:Y:S01]  /*fdd0*/  FSEL R22, R22, -INF , P6 ;  /* 0xff80000016167808 */ /* 0x000fe20003000000 */
[----:B------:R-:W-:Y:S01]  /*fde0*/  VIADD R168, R2, 0x68 ;  /* 0x0000006802a87836 */ /* 0x000fe20000000000 */
[----:B------:R-:W-:Y:S01]  /*fdf0*/  ISETP.GE.AND P2, PT, R0, UR37, PT ;  /* 0x0000002500007c0c */ /* 0x000fe2000bf46270 */
[C---:B------:R-:W-:Y:S01]  /*fe00*/  VIADD R18, R2.reuse, 0x75 ;  /* 0x0000007502127836 */ /* 0x040fe20000000000 */
[----:B------:R-:W-:Y:S01]  /*fe10*/  ISETP.GE.U32.AND P6, PT, R3, R0, PT ;  /* 0x000000000300720c */ /* 0x000fe20003fc6070 */
[----:B------:R-:W-:Y:S01]  /*fe20*/  VIADD R0, R2, 0xa ;  /* 0x0000000a02007836 */ /* 0x000fe20000000000 */
[----:B------:R-:W-:Y:S01]  /*fe30*/  FSEL R94, R94, -INF , !P0 ;  /* 0xff8000005e5e7808 */ /* 0x000fe20004000000 */
        /* <DEDUP_REMOVED lines=41> */
[----:B------:R-:W-:-:S02]  /*100d0*/  FSEL R96, R96, -INF , P6 ;  /* 0xff80000060607808 */ /* 0x000fc40003000000 */
[----:B------:R-:W-:Y:S02]  /*100e0*/  ISETP.GE.AND P2, PT, R0, UR37, PT ;  /* 0x0000002500007c0c */ /* 0x000fe4000bf46270 */
[----:B------:R-:W-:Y:S01]  /*100f0*/  ISETP.GE.U32.AND P6, PT, R3, R0, PT ;  /* 0x000000000300720c */ /* 0x000fe20003fc6070 */
[----:B------:R-:W-:Y:S01]  /*10100*/  VIADD R0, R2, 0x12 ;  /* 0x0000001202007836 */ /* 0x000fe20000000000 */
[----:B------:R-:W-:Y:S02]  /*10110*/  FSEL R102, R102, -INF , !P0 ;  /* 0xff80000066667808 */ /* 0x000fe40004000000 */
[----:B------:R-:W-:Y:S02]  /*10120*/  FSEL R97, R97, -INF , P5 ;  /* 0xff80000061617808 */ /* 0x000fe40002800000 */
[----:B------:R-:W-:Y:S02]  /*10130*/  ISETP.GE.AND P1, PT, R4, UR37, PT ;  /* 0x0000002504007c0c */ /* 0x000fe4000bf26270 */
[----:B------:R-:W-:Y:S01]  /*10140*/  ISETP.GE.U32.AND P5, PT, R3, R4, PT ;  /* 0x000000040300720c */ /* 0x000fe20003fa6070 */
[----:B------:R-:W-:Y:S01]  /*10150*/  VIADD R4, R2, 0x14 ;  /* 0x0000001402047836 */ /* 0x000fe20000000000 */
[----:B------:R-:W-:-:S02]  /*10160*/  FSEL R100, R104, -INF , !P2 ;  /* 0xff80000068647808 */ /* 0x000fc40005000000 */
[----:B------:R-:W-:Y:S02]  /*10170*/  FSEL R102, R102, -INF , P4 ;  /* 0xff80000066667808 */ /* 0x000fe40002000000 */
[----:B------:R-:W-:Y:S02]  /*10180*/  ISETP.GE.AND P0, PT, R0, UR37, PT ;  /* 0x0000002500007c0c */ /* 0x000fe4000bf06270 */
[----:B------:R-:W-:Y:S01]  /*10190*/  ISETP.GE.U32.AND P4, PT, R3, R0, PT ;  /* 0x000000000300720c */ /* 0x000fe20003f86070 */
[----:B------:R-:W-:Y:S01]  /*101a0*/  VIADD R0, R2, 0x15 ;  /* 0x0000001502007836 */ /* 0x000fe20000000000 */
[----:B------:R-:W-:Y:S02]  /*101b0*/  FSEL R101, R105, -INF , !P1 ;  /* 0xff80000069657808 */ /* 0x000fe40004800000 */
[----:B------:R-:W-:Y:S02]  /*101c0*/  FSEL R100, R100, -INF , P6 ;  /* 0xff80000064647808 */ /* 0x000fe40003000000 */
[----:B------:R-:W-:-:S02]  /*101d0*/  ISETP.GE.AND P2, PT, R4, UR37, PT ;  /* 0x0000002504007c0c */ /* 0x000fc4000bf46270 */
        /* <DEDUP_REMOVED lines=47> */
[----:B------:R-:W-:Y:S01]  /*104d0*/  FSEL R116, R118, -INF , !P0 ;  /* 0xff80000076747808 */ /* 0x000fe20004000000 */
[----:B------:R-:W-:Y:S01]  /*104e0*/  VIADD R118, R2, 0x72 ;  /* 0x0000007202767836 */ /* 0x000fe20000000000 */
        /* <DEDUP_REMOVED lines=154> */
[----:B------:R-:W-:-:S02]  /*10e90*/  FSEL R30, R30, -INF , P4 ;  /* 0xff8000001e1e7808 */ /* 0x000fc40002000000 */
[----:B------:R-:W-:Y:S02]  /*10ea0*/  FSEL R32, R32, -INF , !P2 ;  /* 0xff80000020207808 */ /* 0x000fe40005000000 */
[----:B------:R-:W-:Y:S02]  /*10eb0*/  ISETP.GE.AND P0, PT, R0, UR37, PT ;  /* 0x0000002500007c0c */ /* 0x000fe4000bf06270 */
[----:B------:R-:W-:Y:S01]  /*10ec0*/  ISETP.GE.U32.AND P4, PT, R3, R0, PT ;  /* 0x000000000300720c */ /* 0x000fe20003f86070 */
[----:B------:R-:W-:Y:S01]  /*10ed0*/  VIADD R0, R2, 0x4d ;  /* 0x0000004d02007836 */ /* 0x000fe20000000000 */
[----:B------:R-:W-:Y:S02]  /*10ee0*/  FSEL R33, R33, -INF , !P1 ;  /* 0xff80000021217808 */ /* 0x000fe40004800000 */
[----:B------:R-:W-:Y:S02]  /*10ef0*/  ISETP.GE.AND P2, PT, R4, UR37, PT ;  /* 0x0000002504007c0c */ /* 0x000fe4000bf46270 */
[----:B------:R-:W-:-:S02]  /*10f00*/  FSEL R32, R32, -INF , P6 ;  /* 0xff80000020207808 */ /* 0x000fc40003000000 */
[----:B------:R-:W-:Y:S01]  /*10f10*/  ISETP.GE.U32.AND P6, PT, R3, R4, PT ;  /* 0x000000040300720c */ /* 0x000fe20003fc6070 */
[----:B------:R-:W-:Y:S01]  /*10f20*/  VIADD R4, R2, 0x4e ;  /* 0x0000004e02047836 */ /* 0x000fe20000000000 */
[----:B------:R-:W-:Y:S02]  /*10f30*/  FSEL R33, R33, -INF , P5 ;  /* 0xff80000021217808 */ /* 0x000fe40002800000 */
[----:B------:R-:W-:Y:S02]  /*10f40*/  FSEL R34, R34, -INF , !P0 ;  /* 0xff80000022227808 */ /* 0x000fe40004000000 */
[----:B------:R-:W-:Y:S02]  /*10f50*/  ISETP.GE.AND P1, PT, R0, UR37, PT ;  /* 0x0000002500007c0c */ /* 0x000fe4000bf26270 */
[----:B------:R-:W-:Y:S01]  /*10f60*/  ISETP.GE.U32.AND P5, PT, R3, R0, PT ;  /* 0x000000000300720c */ /* 0x000fe20003fa6070 */
[----:B------:R-:W-:Y:S01]  /*10f70*/  VIADD R0, R2, 0x50 ;  /* 0x0000005002007836 */ /* 0x000fe20000000000 */
[----:B------:R-:W-:-:S02]  /*10f80*/  FSEL R36, R36, -INF , !P2 ;  /* 0xff80000024247808 */ /* 0x000fc40005000000 */
[----:B------:R-:W-:Y:S02]  /*10f90*/  FSEL R34, R34, -INF , P4 ;  /* 0xff80000022227808 */ /* 0x000fe40002000000 */
[----:B------:R-:W-:Y:S02]  /*10fa0*/  ISETP.GE.AND P0, PT, R4, UR37, PT ;  /* 0x0000002504007c0c */ /* 0x000fe4000bf06270 */
[C---:B------:R-:W-:Y:S01]  /*10fb0*/  ISETP.GE.U32.AND P4, PT, R3.reuse, R4, PT ;  /* 0x000000040300720c */ /* 0x040fe20003f86070 */
[----:B------:R-:W-:Y:S01]  /*10fc0*/  VIADD R4, R2, 0x51 ;  /* 0x0000005102047836 */ /* 0x000fe20000000000 */
[----:B------:R-:W-:Y:S02]  /*10fd0*/  FSEL R36, R36, -INF , P6 ;  /* 0xff80000024247808 */ /* 0x000fe40003000000 */
[----:B------:R-:W-:Y:S02]  /*10fe0*/  ISETP.GE.AND P2, PT, R0, UR37, PT ;  /* 0x0000002500007c0c */ /* 0x000fe4000bf46270 */
[----:B------:R-:W-:Y:S01]  /*10ff0*/  ISETP.GE.U32.AND P6, PT, R3, R0, PT ;  /* 0x000000000300720c */ /* 0x000fe20003fc6070 */
[----:B------:R-:W-:Y:S01]  /*11000*/  VIADD R0, R2, 0x52 ;  /* 0x0000005202007836 */ /* 0x000fe20000000000 */
[----:B------:R-:W-:-:S02]  /*11010*/  FSEL R37, R37, -INF , !P1 ;  /* 0xff80000025257808 */ /* 0x000fc40004800000 */
[----:B------:R-:W-:Y:S02]  /*11020*/  ISETP.GE.AND P1, PT, R4, UR37, PT ;  /* 0x0000002504007c0c */ /* 0x000fe4000bf26270 */
[----:B------:R-:W-:Y:S02]  /*11030*/  FSEL R38, R38, -INF , !P0 ;  /* 0xff80000026267808 */ /* 0x000fe40004000000 */
[----:B------:R-:W-:Y:S02]  /*11040*/  ISETP.GE.AND P0, PT, R0, UR37, PT ;  /* 0x0000002500007c0c */ /* 0x000fe4000bf06270 */
[----:B------:R-:W-:Y:S02]  /*11050*/  FSEL R165, R41, -INF , !P1 ;  /* 0xff80000029a57808 */ /* 0x000fe40004800000 */
[----:B------:R-:W-:Y:S02]  /*11060*/  ISETP.GE.AND P1, PT, R13, UR37, PT ;  /* 0x000000250d007c0c */ /* 0x000fe4000bf26270 */
        /* <DEDUP_REMOVED lines=11> */
[----:B------:R-:W-:Y:S02]  /*11120*/  FSEL R153, R53, -INF , !P1 ;  /* 0xff80000035997808 */ /* 0x000fe40004800000 */
[----:B------:R-:W-:-:S02]  /*11130*/  ISETP.GE.AND P2, PT, R169, UR37, PT ;  /* 0x00000025a9007c0c */ /* 0x000fc4000bf46270 */
[----:B------:R-:W-:Y:S02]  /*11140*/  ISETP.GE.AND P1, PT, R180, UR37, PT ;  /* 0x00000025b4007c0c */ /* 0x000fe4000bf26270 */
[----:B------:R-:W-:Y:S02]  /*11150*/  FSEL R151, R54, -INF , !P0 ;  /* 0xff80000036977808 */ /* 0x000fe40004000000 */
[----:B------:R-:W-:Y:S02]  /*11160*/  ISETP.GE.AND P0, PT, R178, UR37, PT ;  /* 0x00000025b2007c0c */ /* 0x000fe4000bf06270 */
[----:B------:R-:W-:Y:S02]  /*11170*/  FSEL R44, R44, -INF , !P2 ;  /* 0xff8000002c2c7808 */ /* 0x000fe40005000000 */
[----:B------:R-:W-:Y:S02]  /*11180*/  FSEL R53, R121, -INF , !P1 ;  /* 0xff80000079357808 */ /* 0x000fe40004800000 */
[----:B------:R-:W-:-:S02]  /*11190*/  ISETP.GE.AND P2, PT, R9, UR37, PT ;  /* 0x0000002509007c0c */ /* 0x000fc4000bf46270 */
[----:B------:R-:W-:Y:S02]  /*111a0*/  ISETP.GE.AND P1, PT, R172, UR37, PT ;  /* 0x00000025ac007c0c */ /* 0x000fe4000bf26270 */
[----:B------:R-:W-:Y:S01]  /*111b0*/  FSEL R121, R122, -INF , !P0 ;  /* 0xff8000007a797808 */ /* 0x000fe20004000000 */
[----:B------:R-:W-:Y:S01]  /*111c0*/  VIADD R122, R2, 0x17 ;  /* 0x00000017027a7836 */ /* 0x000fe20000000000 */
        /* <DEDUP_REMOVED lines=13> */
[----:B------:R-:W-:Y:S01]  /*112a0*/  FSEL R52, R120, -INF , !P2 ;  /* 0xff80000078347808 */ /* 0x000fe20005000000 */
[----:B------:R-:W-:Y:S01]  /*112b0*/  VIADD R120, R2, 0x13 ;  /* 0x0000001302787836 */ /* 0x000fe20000000000 */
        /* <DEDUP_REMOVED lines=12> */
[----:B------:R-:W-:Y:S02]  /*11380*/  FSEL R37, R37, -INF , P5 ;  /* 0xff80000025257808 */ /* 0x000fe40002800000 */
[----:B------:R-:W-:Y:S01]  /*11390*/  ISETP.GE.U32.AND P5, PT, R3, R4, PT ;  /* 0x000000040300720c */ /* 0x000fe20003fa6070 */
[----:B------:R-:W-:Y:S01]  /*113a0*/  VIADD R4, R2, 0x7d ;  /* 0x0000007d02047836 */ /* 0x000fe20000000000 */
[----:B------:R-:W-:-:S02]  /*113b0*/  FSEL R128, R128, -INF , !P2 ;  /* 0xff80000080807808 */ /* 0x000fc40005000000 */
[----:B------:R-:W-:Y:S02]  /*113c0*/  FSEL R141, R141, -INF , !P1 ;  /* 0xff8000008d8d7808 */ /* 0x000fe40004800000 */
[----:B------:R-:W-:Y:S02]  /*113d0*/  FSEL R38, R38, -INF , P4 ;  /* 0xff80000026267808 */ /* 0x000fe40002000000 */
[----:B------:R-:W-:Y:S02]  /*113e0*/  ISETP.GE.AND P2, PT, R162, UR37, PT ;  /* 0x00000025a2007c0c */ /* 0x000fe4000bf46270 */
[----:B------:R-:W-:Y:S02]  /*113f0*/  ISETP.GE.AND P1, PT, R10, UR37, PT ;  /* 0x000000250a007c0c */ /* 0x000fe4000bf26270 */
[----:B------:R-:W-:Y:S01]  /*11400*/  ISETP.GE.U32.AND P4, PT, R3, R0, PT ;  /* 0x000000000300720c */ /* 0x000fe20003f86070 */
[----:B------:R-:W-:Y:S01]  /*11410*/  VIADD R0, R2, 0x7e ;  /* 0x0000007e02007836 */ /* 0x000fe20000000000 */
[----:B------:R-:W-:-:S02]  /*11420*/  FSEL R142, R142, -INF , !P0 ;  /* 0xff8000008e8e7808 */ /* 0x000fc40004000000 */
[----:B------:R-:W-:Y:S02]  /*11430*/  ISETP.GE.AND P0, PT, R8, UR37, PT ;  /* 0x0000002508007c0c */ /* 0x000fe4000bf06270 */
[----:B------:R-:W-:Y:S02]  /*11440*/  FSEL R117, R132, -INF , !P2 ;  /* 0xff80000084757808 */ /* 0x000fe40005000000 */
[----:B------:R-:W-:Y:S02]  /*11450*/  FSEL R145, R145, -INF , !P1 ;  /* 0xff80000091917808 */ /* 0x000fe40004800000 */
[----:B------:R-:W-:Y:S02]  /*11460*/  ISETP.GE.AND P2, PT, R154, UR37, PT ;  /* 0x000000259a007c0c */ /* 0x000fe4000bf46270 */
[----:B------:R-:W-:Y:S02]  /*11470*/  ISETP.GE.AND P1, PT, R4, UR37, PT ;  /* 0x0000002504007c0c */ /* 0x000fe4000bf26270 */
[----:B------:R-:W-:-:S02]  /*11480*/  FSEL R146, R146, -INF , !P0 ;  /* 0xff80000092927808 */ /* 0x000fc40004000000 */
[----:B------:R-:W-:Y:S02]  /*11490*/  ISETP.GE.AND P0, PT, R0, UR37, PT ;  /* 0x0000002500007c0c */ /* 0x000fe4000bf06270 */
[----:B------:R-:W-:Y:S02]  /*114a0*/  FSEL R136, R136, -INF , !P2 ;  /* 0xff80000088887808 */ /* 0x000fe40005000000 */
[----:B------:R-:W-:Y:S02]  /*114b0*/  FSEL R149, R149, -INF , !P1 ;  /* 0xff80000095957808 */ /* 0x000fe40004800000 */
[----:B------:R-:W-:Y:S02]  /*114c0*/  ISETP.GE.AND P2, PT, R20, UR37, PT ;  /* 0x0000002514007c0c */ /* 0x000fe4000bf46270 */
[----:B------:R-:W-:Y:S02]  /*114d0*/  ISETP.GE.U32.AND P1, PT, R3, R13, PT ;  /* 0x0000000d0300720c */ /* 0x000fe40003f26070 */
        /* <DEDUP_REMOVED lines=10> */
[----:B------:R-:W-:Y:S02]  /*11580*/  ISETP.GE.AND P0, PT, R173, UR37, PT ;  /* 0x00000025ad007c0c */ /* 0x000fe4000bf06270 */
[----:B------:R-:W-:Y:S02]  /*11590*/  FSEL R54, R148, -INF , !P2 ;  /* 0xff80000094367808 */ /* 0x000fe40005000000 */
[----:B------:R-:W-:-:S02]  /*115a0*/  ISETP.GE.U32.AND P2, PT, R3, R169, PT ;  /* 0x000000a90300720c */ /* 0x000fc40003f46070 */
[----:B------:R-:W-:Y:S01]  /*115b0*/  FSEL R169, R95, -INF , !P3 ;  /* 0xff8000005fa97808 */ /* 0x000fe20005800000 */
[----:B------:R-:W-:Y:S01]  /*115c0*/  VIADD R95, R2, 0x1b ;  /* 0x0000001b025f7836 */ /* 0x000fe20000000000 */
[----:B------:R-:W-:Y:S02]  /*115d0*/  FSEL R99, R99, -INF , !P0 ;  /* 0xff80000063637808 */ /* 0x000fe40004000000 */
[----:B------:R-:W-:Y:S02]  /*115e0*/  ISETP.GE.AND P0, PT, R120, UR37, PT ;  /* 0x0000002578007c0c */ /* 0x000fe4000bf06270 */
[----:B------:R-:W-:Y:S02]  /*115f0*/  ISETP.GE.AND P3, PT, R124, UR37, PT ;  /* 0x000000257c007c0c */ /* 0x000fe4000bf66270 */
[----:B------:R-:W-:Y:S02]  /*11600*/  FSEL R107, R107, -INF , !P0 ;  /* 0xff8000006b6b7808 */ /* 0x000fe40004000000 */
[----:B------:R-:W-:-:S02]  /*11610*/  ISETP.GE.AND P0, PT, R95, UR37, PT ;  /* 0x000000255f007c0c */ /* 0x000fc4000bf06270 */
[----:B------:R-:W-:Y:S01]  /*11620*/  FSEL R49, R165, -INF , P5 ;  /* 0xff800000a5317808 */ /* 0x000fe20002800000 */
[C---:B------:R-:W-:Y:S01]  /*11630*/  VIADD R165, R2.reuse, 0x4f ;  /* 0x0000004f02a57836 */ /* 0x040fe20000000000 */
[----:B------:R-:W-:Y:S02]  /*11640*/  FSEL R115, R115, -INF , !P0 ;  /* 0xff80000073737808 */ /* 0x000fe40004000000 */
[----:B------:R-:W-:Y:S01]  /*11650*/  ISETP.GE.U32.AND P0, PT, R3, R11, PT ;  /* 0x0000000b0300720c */ /* 0x000fe20003f06070 */
[C---:B------:R-:W-:Y:S01]  /*11660*/  VIADD R11, R2.reuse, 0x23 ;  /* 0x00000023020b7836 */ /* 0x040fe20000000000 */
[----:B------:R-:W-:Y:S02]  /*11670*/  FSEL R103, R103, -INF , !P3 ;  /* 0xff80000067677808 */ /* 0x000fe40005800000 */
[----:B------:R-:W-:Y:S01]  /*11680*/  ISETP.GE.U32.AND P5, PT, R3, R7, PT ;  /* 0x000000070300720c */ /* 0x000fe20003fa6070 */
[----:B------:R-:W-:Y:S01]  /*11690*/  VIADD R7, R2, 0x2b ;  /* 0x0000002b02077836 */ /* 0x000fe20000000000 */
[----:B------:R-:W-:-:S02]  /*116a0*/  ISETP.GE.AND P3, PT, R122, UR37, PT ;  /* 0x000000257a007c0c */ /* 0x000fc4000bf66270 */
[----:B------:R-:W-:Y:S02]  /*116b0*/  FSEL R41, R41, -INF , P5 ;  /* 0xff80000029297808 */ /* 0x000fe40002800000 */
[----:B------:R-:W-:Y:S02]  /*116c0*/  FSEL R111, R111, -INF , !P3 ;  /* 0xff8000006f6f7808 */ /* 0x000fe40005800000 */
[----:B------:R-:W-:Y:S02]  /*116d0*/  ISETP.GE.AND P5, PT, R11, UR37, PT ;  /* 0x000000250b007c0c */ /* 0x000fe4000bfa6270 */
        /* <DEDUP_REMOVED lines=8> */
[C---:B------:R-:W-:Y:S01]  /*11760*/  ISETP.GE.U32.AND P3, PT, R3.reuse, R9, PT ;  /* 0x000000090300720c */ /* 0x040fe20003f66070 */
[C---:B------:R-:W-:Y:S01]  /*11770*/  VIADD R9, R2.reuse, 0x27 ;  /* 0x0000002702097836 */ /* 0x040fe20000000000 */
[----:B------:R-:W-:Y:S01]  /*11780*/  ISETP.GE.U32.AND P2, PT, R3, R188, PT ;  /* 0x000000bc0300720c */ /* 0x000fe20003f46070 */
[----:B------:R-:W-:Y:S01]  /*11790*/  VIADD R188, R2, 0x2f ;  /* 0x0000002f02bc7836 */ /* 0x000fe20000000000 */
[----:B------:R-:W-:-:S02]  /*117a0*/  FSEL R42, R42, -INF , P0 ;  /* 0xff8000002a2a7808 */ /* 0x000fc40000000000 */
[----:B------:R-:W-:Y:S01]  /*117b0*/  ISETP.GE.U32.AND P0, PT, R3, R184, PT ;  /* 0x000000b80300720c */ /* 0x000fe20003f06070 */
[----:B------:R-:W-:Y:S01]  /*117c0*/  VIADD R184, R2, 0x3b ;  /* 0x0000003b02b87836 */ /* 0x000fe20000000000 */
[----:B------:R-:W-:Y:S02]  /*117d0*/  FSEL R67, R67, -INF , !P5 ;  /* 0xff80000043437808 */ /* 0x000fe40006800000 */
[----:B------:R-:W-:Y:S02]  /*117e0*/  ISETP.GE.AND P5, PT, R186, UR37, PT ;  /* 0x00000025ba007c0c */ /* 0x000fe4000bfa6270 */
[----:B------:R-:W-:Y:S02]  /*117f0*/  FSEL R132, R155, -INF , P2 ;  /* 0xff8000009b847808 */ /* 0x000fe40001000000 */
[----:B------:R-:W-:Y:S02]  /*11800*/  FSEL R48, R167, -INF , P6 ;  /* 0xff800000a7307808 */ /* 0x000fe40003000000 */
[----:B------:R-:W-:Y:S01]  /*11810*/  ISETP.GE.U32.AND P2, PT, R3, R176, PT ;  /* 0x000000b00300720c */ /* 0x000fe20003f46070 */
[----:B------:R-:W-:Y:S01]  /*11820*/  VIADD R176, R2, 0x57 ;  /* 0x0000005702b07836 */ /* 0x000fe20000000000 */
[----:B------:R-:W-:-:S02]  /*11830*/  ISETP.GE.AND P6, PT, R9, UR37, PT ;  /* 0x0000002509007c0c */ /* 0x000fc4000bfc6270 */
[----:B------:R-:W-:Y:S02]  /*11840*/  FSEL R75, R75, -INF , !P5 ;  /* 0xff8000004b4b7808 */ /* 0x000fe40006800000 */
[----:B------:R-:W-:Y:S02]  /*11850*/  FSEL R40, R40, -INF , P3 ;  /* 0xff80000028287808 */ /* 0x000fe40001800000 */
[----:B------:R-:W-:Y:S02]  /*11860*/  ISETP.GE.AND P5, PT, R184, UR37, PT ;  /* 0x00000025b8007c0c */ /* 0x000fe4000bfa6270 */
[----:B------:R-:W-:Y:S02]  /*11870*/  FSEL R50, R50, -INF , P2 ;  /* 0xff80000032327808 */ /* 0x000fe40001000000 */
[----:B------:R-:W-:Y:S01]  /*11880*/  ISETP.GE.U32.AND P3, PT, R3, R182, PT ;  /* 0x000000b60300720c */ /* 0x000fe20003f66070 */
[----:B------:R-:W-:Y:S01]  /*11890*/  VIADD R182, R2, 0x37 ;  /* 0x0000003702b67836 */ /* 0x000fe20000000000 */
[----:B------:R-:W-:-:S02]  /*118a0*/  FSEL R63, R63, -INF , !P6 ;  /* 0xff8000003f3f7808 */ /* 0x000fc40007000000 */
[----:B------:R-:W-:Y:S02]  /*118b0*/  ISETP.GE.AND P2, PT, R185, UR37, PT ;  /* 0x00000025b9007c0c */ /* 0x000fe4000bf46270 */
[----:B------:R-:W-:Y:S02]  /*118c0*/  ISETP.GE.AND P6, PT, R188, UR37, PT ;  /* 0x00000025bc007c0c */ /* 0x000fe4000bfc6270 */
[----:B------:R-:W-:Y:S02]  /*118d0*/  FSEL R46, R163, -INF , P4 ;  /* 0xff800000a32e7808 */ /* 0x000fe40002000000 */
[----:B------:R-:W-:Y:S02]  /*118e0*/  FSEL R83, R83, -INF , !P5 ;  /* 0xff80000053537808 */ /* 0x000fe40006800000 */
[C---:B------:R-:W-:Y:S01]  /*118f0*/  ISETP.GE.U32.AND P4, PT, R3.reuse, R5, PT ;  /* 0x000000050300720c */ /* 0x040fe20003f86070 */
[C---:B------:R-:W-:Y:S01]  /*11900*/  VIADD R5, R2.reuse, 0x3f ;  /* 0x0000003f02057836 */ /* 0x040fe20000000000 */
[----:B------:R-:W-:Y:S01]  /*11910*/  ISETP.GE.U32.AND P5, PT, R3, R180, PT ;  /* 0x000000b40300720c */ /* 0x000fe20003fa6070 */
[----:B------:R-:W-:Y:S01]  /*11920*/  VIADD R180, R2, 0x53 ;  /* 0x0000005302b47836 */ /* 0x000fe20000000000 */
[----:B------:R-:W-:-:S02]  /*11930*/  FSEL R27, R27, -INF , !P2 ;  /* 0xff8000001b1b7808 */ /* 0x000fc40005000000 */
        /* <DEDUP_REMOVED lines=8> */
[----:B------:R-:W-:Y:S02]  /*119c0*/  ISETP.GE.AND P2, PT, R180, UR37, PT ;  /* 0x00000025b4007c0c */ /* 0x000fe4000bf46270 */
[----:B------:R-:W-:Y:S02]  /*119d0*/  ISETP.GE.AND P6, PT, R5, UR37, PT ;  /* 0x0000002505007c0c */ /* 0x000fe4000bfc6270 */
[----:B------:R-:W-:Y:S02]  /*119e0*/  FSEL R163, R43, -INF , !P2 ;  /* 0xff8000002ba37808 */ /* 0x000fe40005000000 */
[----:B------:R-:W-:Y:S02]  /*119f0*/  FSEL R87, R87, -INF , !P6 ;  /* 0xff80000057577808 */ /* 0x000fe40007000000 */
[----:B------:R-:W-:-:S02]  /*11a00*/  FSEL R133, R153, -INF , P1 ;  /* 0xff80000099857808 */ /* 0x000fc40000800000 */
[----:B------:R-:W-:Y:S02]  /*11a10*/  FSEL R148, R151, -INF , P0 ;  /* 0xff80000097947808 */ /* 0x000fe40000000000 */
[----:B------:R-:W-:Y:S02]  /*11a20*/  ISETP.GE.AND P2, PT, R178, UR37, PT ;  /* 0x00000025b2007c0c */ /* 0x000fe4000bf46270 */
[C---:B------:R-:W-:Y:S02]  /*11a30*/  ISETP.GE.U32.AND P1, PT, R3.reuse, R172, PT ;  /* 0x000000ac0300720c */ /* 0x040fe40003f26070 */
[----:B------:R-:W-:Y:S02]  /*11a40*/  ISETP.GE.U32.AND P0, PT, R3, R170, PT ;  /* 0x000000aa0300720c */ /* 0x000fe40003f06070 */
[----:B------:R-:W-:Y:S02]  /*11a50*/  ISETP.GE.AND P6, PT, R183, UR37, PT ;  /* 0x00000025b7007c0c */ /* 0x000fe4000bfc6270 */
[----:B------:R-:W-:-:S02]  /*11a60*/  FSEL R52, R52, -INF , P3 ;  /* 0xff80000034347808 */ /* 0x000fc40001800000 */
[----:B------:R-:W-:Y:S02]  /*11a70*/  ISETP.GE.U32.AND P3, PT, R3, R168, PT ;  /* 0x000000a80300720c */ /* 0x000fe40003f66070 */
[----:B------:R-:W-:Y:S02]  /*11a80*/  FSEL R144, R121, -INF , P4 ;  /* 0xff80000079907808 */ /* 0x000fe40002000000 */
[----:B------:R-:W-:Y:S02]  /*11a90*/  FSEL R53, R53, -INF , P5 ;  /* 0xff80000035357808 */ /* 0x000fe40002800000 */
[----:B------:R-:W-:Y:S02]  /*11aa0*/  FSEL R121, R51, -INF , !P2 ;  /* 0xff80000033797808 */ /* 0x000fe40005000000 */
[----:B------:R-:W-:Y:S02]  /*11ab0*/  ISETP.GE.U32.AND P5, PT, R3, R166, PT ;  /* 0x000000a60300720c */ /* 0x000fe40003fa6070 */
[----:B------:R-:W-:-:S02]  /*11ac0*/  FSEL R31, R31, -INF , !P6 ;  /* 0xff8000001f1f7808 */ /* 0x000fc40007000000 */
[----:B------:R-:W-:Y:S02]  /*11ad0*/  FSEL R51, R125, -INF , P1 ;  /* 0xff8000007d337808 */ /* 0x000fe40000800000 */
[----:B------:R-:W-:Y:S02]  /*11ae0*/  FSEL R172, R126, -INF , P0 ;  /* 0xff8000007eac7808 */ /* 0x000fe40000000000 */
[----:B------:R-:W-:Y:S02]  /*11af0*/  ISETP.GE.U32.AND P4, PT, R3, R164, PT ;  /* 0x000000a40300720c */ /* 0x000fe40003f86070 */
[----:B------:R-:W-:Y:S02]  /*11b00*/  ISETP.GE.AND P6, PT, R165, UR37, PT ;  /* 0x00000025a5007c0c */ /* 0x000fe4000bfc6270 */
[C---:B------:R-:W-:Y:S02]  /*11b10*/  ISETP.GE.U32.AND P2, PT, R3.reuse, R162, PT ;  /* 0x000000a20300720c */ /* 0x040fe40003f46070 */
[----:B------:R-:W-:-:S02]  /*11b20*/  ISETP.GE.U32.AND P1, PT, R3, R158, PT ;  /* 0x0000009e0300720c */ /* 0x000fc40003f26070 */
[C---:B------:R-:W-:Y:S02]  /*11b30*/  ISETP.GE.U32.AND P0, PT, R3.reuse, R156, PT ;  /* 0x0000009c0300720c */ /* 0x040fe40003f06070 */
[----:B------:R-:W-:Y:S02]  /*11b40*/  FSEL R158, R128, -INF , P3 ;  /* 0xff800000809e7808 */ /* 0x000fe40001800000 */
[----:B------:R-:W-:Y:S02]  /*11b50*/  ISETP.GE.U32.AND P3, PT, R3, R154, PT ;  /* 0x0000009a0300720c */ /* 0x000fe40003f66070 */
[----:B------:R-:W-:Y:S02]  /*11b60*/  FSEL R159, R129, -INF , P5 ;  /* 0xff800000819f7808 */ /* 0x000fe40002800000 */
[----:B------:R-:W-:Y:S02]  /*11b70*/  FSEL R39, R39, -INF , !P6 ;  /* 0xff80000027277808 */ /* 0x000fe40007000000 */
[----:B------:R-:W-:-:S02]  /*11b80*/  ISETP.GE.U32.AND P5, PT, R3, R152, PT ;  /* 0x000000980300720c */ /* 0x000fc40003fa6070 */
[----:B------:R-:W-:Y:S02]  /*11b90*/  FSEL R170, R130, -INF , P4 ;  /* 0xff80000082aa7808 */ /* 0x000fe40002000000 */
[----:B------:R-:W-:Y:S02]  /*11ba0*/  FSEL R156, R117, -INF , P2 ;  /* 0xff800000759c7808 */ /* 0x000fe40001000000 */
[----:B------:R-:W-:Y:S02]  /*11bb0*/  FSEL R168, R134, -INF , P0 ;  /* 0xff80000086a87808 */ /* 0x000fe40000000000 */
[----:B------:R-:W-:Y:S02]  /*11bc0*/  ISETP.GE.AND P6, PT, R176, UR37, PT ;  /* 0x00000025b0007c0c */ /* 0x000fe4000bfc6270 */
[C---:B------:R-:W-:Y:S02]  /*11bd0*/  ISETP.GE.U32.AND P4, PT, R3.reuse, R118, PT ;  /* 0x000000760300720c */ /* 0x040fe40003f86070 */
[----:B------:R-:W-:-:S02]  /*11be0*/  ISETP.GE.U32.AND P2, PT, R3, R20, PT ;  /* 0x000000140300720c */ /* 0x000fc40003f46070 */
[----:B------:R-:W-:Y:S02]  /*11bf0*/  FSEL R157, R157, -INF , P1 ;  /* 0xff8000009d9d7808 */ /* 0x000fe40000800000 */
[C---:B------:R-:W-:Y:S02]  /*11c00*/  ISETP.GE.U32.AND P0, PT, R3.reuse, R14, PT ;  /* 0x0000000e0300720c */ /* 0x040fe40003f06070 */
[C---:B------:R-:W-:Y:S02]  /*11c10*/  ISETP.GE.U32.AND P1, PT, R3.reuse, R18, PT ;  /* 0x000000120300720c */ /* 0x040fe40003f26070 */
[----:B------:R-:W-:Y:S02]  /*11c20*/  FSEL R154, R136, -INF , P3 ;  /* 0xff800000889a7808 */ /* 0x000fe40001800000 */
[----:B------:R-:W-:Y:S02]  /*11c30*/  ISETP.GE.U32.AND P3, PT, R3, R12, PT ;  /* 0x0000000c0300720c */ /* 0x000fe40003f66070 */
[----:B------:R-:W-:-:S02]  /*11c40*/  FSEL R155, R137, -INF , P5 ;  /* 0xff800000899b7808 */ /* 0x000fc40002800000 */
[----:B------:R-:W-:Y:S02]  /*11c50*/  FSEL R43, R47, -INF , !P6 ;  /* 0xff8000002f2b7808 */ /* 0x000fe40007000000 */
[----:B------:R-:W-:Y:S02]  /*11c60*/  ISETP.GE.U32.AND P5, PT, R3, R10, PT ;  /* 0x0000000a0300720c */ /* 0x000fe40003fa6070 */
[----:B------:R-:W-:Y:S02]  /*11c70*/  FSEL R166, R138, -INF , P4 ;  /* 0xff8000008aa67808 */ /* 0x000fe40002000000 */
[----:B------:R-:W-:Y:S02]  /*11c80*/  FSEL R152, R21, -INF , P2 ;  /* 0xff80000015987808 */ /* 0x000fe40001000000 */
[----:B------:R-:W-:Y:S02]  /*11c90*/  FSEL R164, R142, -INF , P0 ;  /* 0xff8000008ea47808 */ /* 0x000fe40000000000 */
[----:B------:R-:W-:-:S02]  /*11ca0*/  ISETP.GE.AND P6, PT, R179, UR37, PT ;  /* 0x00000025b3007c0c */ /* 0x000fc4000bfc6270 */
[C---:B------:R-:W-:Y:S02]  /*11cb0*/  ISETP.GE.U32.AND P4, PT, R3.reuse, R8, PT ;  /* 0x000000080300720c */ /* 0x040fe40003f86070 */
[----:B------:R-:W-:Y:S02]  /*11cc0*/  ISETP.GE.U32.AND P2, PT, R3, R6, PT ;  /* 0x000000060300720c */ /* 0x000fe40003f46070 */
[----:B------:R-:W-:Y:S02]  /*11cd0*/  FSEL R153, R141, -INF , P1 ;  /* 0xff8000008d997808 */ /* 0x000fe40000800000 */
[C---:B------:R-:W-:Y:S01]  /*11ce0*/  ISETP.GE.U32.AND P0, PT, R3.reuse, R0, PT ;  /* 0x000000000300720c */ /* 0x040fe20003f06070 */
[C---:B------:R-:W-:Y:S01]  /*11cf0*/  VIADD R0, R2.reuse, 0x67 ;  /* 0x0000006702007836 */ /* 0x040fe20000000000 */
[----:B------:R-:W-:Y:S01]  /*11d00*/  ISETP.GE.U32.AND P1, PT, R3, R4, PT ;  /* 0x000000040300720c */ /* 0x000fe20003f26070 */
[----:B------:R-:W-:Y:S01]  /*11d10*/  VIADD R4, R2, 0x63 ;  /* 0x0000006302047836 */ /* 0x000fe20000000000 */
[----:B------:R-:W-:-:S02]  /*11d20*/  FSEL R150, R15, -INF , P3 ;  /* 0xff8000000f967808 */ /* 0x000fc40001800000 */
[----:B------:R-:W-:Y:S02]  /*11d30*/  ISETP.GE.U32.AND P3, PT, R3, R177, PT ;  /* 0x000000b10300720c */ /* 0x000fe40003f66070 */
[----:B------:R-:W-:Y:S02]  /*11d40*/  FSEL R151, R145, -INF , P5 ;  /* 0xff80000091977808 */ /* 0x000fe40002800000 */
[----:B------:R-:W-:Y:S02]  /*11d50*/  FSEL R167, R55, -INF , !P6 ;  /* 0xff80000037a77808 */ /* 0x000fe40007000000 */
[----:B------:R-:W-:Y:S02]  /*11d60*/  ISETP.GE.U32.AND P5, PT, R3, R175, PT ;  /* 0x000000af0300720c */ /* 0x000fe40003fa6070 */
[----:B------:R-:W-:Y:S02]  /*11d70*/  FSEL R162, R146, -INF , P4 ;  /* 0xff80000092a27808 */ /* 0x000fe40002000000 */
[----:B------:R-:W-:-:S02]  /*11d80*/  FSEL R54, R54, -INF , P2 ;  /* 0xff80000036367808 */ /* 0x000fc40001000000 */
[----:B------:R-:W-:Y:S02]  /*11d90*/  FSEL R18, R13, -INF , P0 ;  /* 0xff8000000d127808 */ /* 0x000fe40000000000 */
[C---:B------:R-:W-:Y:S02]  /*11da0*/  ISETP.GE.U32.AND P4, PT, R3.reuse, R173, PT ;  /* 0x000000ad0300720c */ /* 0x040fe40003f86070 */
[----:B------:R-:W-:Y:S02]  /*11db0*/  ISETP.GE.U32.AND P2, PT, R3, R2, PT ;  /* 0x000000020300720c */ /* 0x000fe40003f46070 */
[----:B------:R-:W-:Y:S02]  /*11dc0*/  FSEL R55, R149, -INF , P1 ;  /* 0xff80000095377808 */ /* 0x000fe40000800000 */
[C---:B------:R-:W-:Y:S02]  /*11dd0*/  ISETP.GE.U32.AND P0, PT, R3.reuse, R124, PT ;  /* 0x0000007c0300720c */ /* 0x040fe40003f06070 */
[----:B------:R-:W-:-:S02]  /*11de0*/  ISETP.GT.U32.AND P1, PT, R3, R2, PT ;  /* 0x000000020300720c */ /* 0x000fc40003f24070 */
[----:B------:R-:W-:Y:S02]  /*11df0*/  FSEL R91, R91, -INF , P3 ;  /* 0xff8000005b5b7808 */ /* 0x000fe40001800000 */
[----:B------:R-:W-:Y:S02]  /*11e00*/  ISETP.GE.U32.AND P3, PT, R3, R95, PT ;  /* 0x0000005f0300720c */ /* 0x000fe40003f66070 */
[----:B------:R-:W-:Y:S02]  /*11e10*/  FSEL R95, R169, -INF , P5 ;  /* 0xff800000a95f7808 */ /* 0x000fe40002800000 */
[----:B------:R-:W-:Y:S02]  /*11e20*/  FSEL R88, R88, -INF , P2 ;  /* 0xff80000058587808 */ /* 0x000fe40001000000 */
[----:B------:R-:W-:Y:S02]  /*11e30*/  ISETP.GE.U32.AND P5, PT, R3, R171, PT ;  /* 0x000000ab0300720c */ /* 0x000fe40003fa6070 */
[----:B------:R-:W-:-:S02]  /*11e40*/  FSEL R99, R99, -INF , P4 ;  /* 0xff80000063637808 */ /* 0x000fc40002000000 */
[----:B------:R-:W-:Y:S02]  /*11e50*/  FSEL R103, R103, -INF , P0 ;  /* 0xff80000067677808 */ /* 0x000fe40000000000 */
[----:B------:R-:W-:Y:S02]  /*11e60*/  ISETP.GE.U32.AND P2, PT, R3, R120, PT ;  /* 0x000000780300720c */ /* 0x000fe40003f46070 */
[----:B------:R-:W-:Y:S02]  /*11e70*/  FSEL R89, R89, -INF , P1 ;  /* 0xff80000059597808 */ /* 0x000fe40000800000 */
[C---:B------:R-:W-:Y:S02]  /*11e80*/  ISETP.GE.U32.AND P4, PT, R3.reuse, R11, PT ;  /* 0x0000000b0300720c */ /* 0x040fe40003f86070 */
[C---:B------:R-:W-:Y:S02]  /*11e90*/  ISETP.GE.U32.AND P0, PT, R3.reuse, R9, PT ;  /* 0x000000090300720c */ /* 0x040fe40003f06070 */
[----:B------:R-:W-:-:S02]  /*11ea0*/  ISETP.GE.U32.AND P1, PT, R3, R122, PT ;  /* 0x0000007a0300720c */ /* 0x000fc40003f26070 */
[----:B------:R-:W-:Y:S02]  /*11eb0*/  FSEL R115, R115, -INF , P3 ;  /* 0xff80000073737808 */ /* 0x000fe40001800000 */
[----:B------:R-:W-:Y:S02]  /*11ec0*/  FSEL R117, R119, -INF , P5 ;  /* 0xff80000077757808 */ /* 0x000fe40002800000 */
[----:B------:R-:W-:Y:S02]  /*11ed0*/  FSEL R107, R107, -INF , P2 ;  /* 0xff8000006b6b7808 */ /* 0x000fe40001000000 */
[C---:B------:R-:W-:Y:S02]  /*11ee0*/  ISETP.GE.U32.AND P3, PT, R3.reuse, R186, PT ;  /* 0x000000ba0300720c */ /* 0x040fe40003f66070 */
        /* <DEDUP_REMOVED lines=23> */
[----:B------:R-:W-:Y:S02]  /*12060*/  ISETP.GE.AND P3, PT, R4, UR37, PT ;  /* 0x0000002504007c0c */ /* 0x000fe4000bf66270 */
[----:B------:R-:W-:Y:S01]  /*12070*/  ISETP.GE.U32.AND P5, PT, R3, R4, PT ;  /* 0x000000040300720c */ /* 0x000fe20003fa6070 */
[----:B------:R-:W-:Y:S01]  /*12080*/  VIADD R4, R2, 0x6b ;  /* 0x0000006b02047836 */ /* 0x000fe20000000000 */
[----:B------:R-:W-:-:S02]  /*12090*/  FSEL R47, R163, -INF , P4 ;  /* 0xff800000a32f7808 */ /* 0x000fc40002000000 */
[----:B------:R-:W-:Y:S02]  /*120a0*/  FSEL R43, R43, -INF , P0 ;  /* 0xff8000002b2b7808 */ /* 0x000fe40000000000 */
[----:B------:R-:W-:Y:S02]  /*120b0*/  ISETP.GE.U32.AND P2, PT, R3, R178, PT ;  /* 0x000000b20300720c */ /* 0x000fe40003f46070 */
[----:B------:R-:W-:Y:S02]  /*120c0*/  FSEL R31, R31, -INF , P1 ;  /* 0xff8000001f1f7808 */ /* 0x000fe40000800000 */
[----:B------:R-:W-:Y:S02]  /*120d0*/  ISETP.GE.AND P4, PT, R0, UR37, PT ;  /* 0x0000002500007c0c */ /* 0x000fe4000bf86270 */
[C---:B------:R-:W-:Y:S01]  /*120e0*/  ISETP.GE.U32.AND P0, PT, R3.reuse, R0, PT ;  /* 0x000000000300720c */ /* 0x040fe20003f06070 */
[----:B------:R-:W-:Y:S01]  /*120f0*/  VIADD R0, R2, 0x6f ;  /* 0x0000006f02007836 */ /* 0x000fe20000000000 */
[----:B------:R-:W-:-:S02]  /*12100*/  ISETP.GE.U32.AND P1, PT, R3, R179, PT ;  /* 0x000000b30300720c */ /* 0x000fc40003f26070 */
        /* <DEDUP_REMOVED lines=15> */
[----:B------:R-:W-:Y:S02]  /*12200*/  ISETP.GE.AND P2, PT, R0, UR37, PT ;  /* 0x0000002500007c0c */ /* 0x000fe4000bf46270 */
[----:B------:R-:W-:Y:S02]  /*12210*/  FSEL R135, R135, -INF , !P1 ;  /* 0xff80000087877808 */ /* 0x000fe40004800000 */
[----:B------:R-:W-:Y:S02]  /*12220*/  FSEL R139, R139, -INF , !P5 ;  /* 0xff8000008b8b7808 */ /* 0x000fe40006800000 */
[----:B------:R-:W-:Y:S02]  /*12230*/  FSEL R143, R143, -INF , !P2 ;  /* 0xff8000008f8f7808 */ /* 0x000fe40005000000 */
[----:B------:R-:W-:Y:S02]  /*12240*/  ISETP.GE.AND P1, PT, R4, UR37, PT ;  /* 0x0000002504007c0c */ /* 0x000fe4000bf26270 */
[----:B------:R-:W-:-:S02]  /*12250*/  ISETP.GE.U32.AND P5, PT, R3, R0, PT ;  /* 0x000000000300720c */ /* 0x000fc40003fa6070 */
[----:B------:R-:W-:Y:S02]  /*12260*/  ISETP.GE.U32.AND P2, PT, R3, R4, PT ;  /* 0x000000040300720c */ /* 0x000fe40003f46070 */
[C---:B------:R-:W-:Y:S02]  /*12270*/  FMNMX3 R5, R17.reuse, R88, R22, !PT ;  /* 0x0000005811057276 */ /* 0x040fe40007800016 */
[C---:B------:R-:W-:Y:S02]  /*12280*/  FMNMX3 R4, R17.reuse, R89, R23, !PT ;  /* 0x0000005911047276 */ /* 0x040fe40007800017 */
        /* <DEDUP_REMOVED lines=45> */
[----:B------:R-:W-:Y:S02]  /*12560*/  FSEL R173, R127, -INF , P0 ;  /* 0xff8000007fad7808 */ /* 0x000fe40000000000 */
[----:B------:R-:W-:Y:S02]  /*12570*/  FMNMX3 R0, R0, R141, R149, !PT ;  /* 0x0000008d00007276 */ /* 0x000fe40007800095 */
[----:B------:R-:W-:Y:S02]  /*12580*/  FMNMX3 R5, R5, R52, R50, !PT ;  /* 0x0000003405057276 */ /* 0x000fe40007800032 */
[----:B------:R-:W-:Y:S02]  /*12590*/  FMNMX3 R4, R4, R53, R51, !PT ;  /* 0x0000003504047276 */ /* 0x000fe40007800033 */
[----:B------:R-:W-:Y:S02]  /*125a0*/  FMNMX3 R3, R3, R144, R172, !PT ;  /* 0x0000009003037276 */ /* 0x000fe400078000ac */
[----:B------:R-:W-:-:S02]  /*125b0*/  FSEL R171, R131, -INF , P6 ;  /* 0xff80000083ab7808 */ /* 0x000fc40003000000 */
[----:B------:R-:W-:Y:S02]  /*125c0*/  FSEL R169, R135, -INF , P3 ;  /* 0xff80000087a97808 */ /* 0x000fe40001800000 */
[----:B------:R-:W-:Y:S02]  /*125d0*/  FMNMX3 R0, R0, R145, R173, !PT ;  /* 0x0000009100007276 */ /* 0x000fe400078000ad */
[----:B------:R-:W-:Y:S02]  /*125e0*/  FMNMX3 R5, R5, R158, R156, !PT ;  /* 0x0000009e05057276 */ /* 0x000fe4000780009c */
[----:B------:R-:W-:Y:S02]  /*125f0*/  FMNMX3 R4, R4, R159, R157, !PT ;  /* 0x0000009f04047276 */ /* 0x000fe4000780009d */
[----:B------:R-:W-:Y:S02]  /*12600*/  FMNMX3 R3, R3, R170, R168, !PT ;  /* 0x000000aa03037276 */ /* 0x000fe400078000a8 */
[----:B------:R-:W-:-:S02]  /*12610*/  FSEL R147, R147, -INF , !P1 ;  /* 0xff80000093937808 */ /* 0x000fc40004800000 */
[----:B------:R-:W-:Y:S02]  /*12620*/  FSEL R167, R139, -INF , P4 ;  /* 0xff8000008ba77808 */ /* 0x000fe40002000000 */
[----:B------:R-:W-:Y:S02]  /*12630*/  FSEL R165, R143, -INF , P5 ;  /* 0xff8000008fa57808 */ /* 0x000fe40002800000 */
        /* <DEDUP_REMOVED lines=9> */
[----:B------:R-:W-:-:S02]  /*126d0*/  FMNMX3 R0, R0, R163, R19, !PT ;  /* 0x000000a300007276 */ /* 0x000fc40007800013 */
[----:B------:R-:W-:Y:S02]  /*126e0*/  FMNMX3 R3, R5, R4, R3, !PT ;  /* 0x0000000405037276 */ /* 0x000fe40007800003 */
[----:B------:R-:W-:Y:S02]  /*126f0*/  ISETP.NE.AND P0, PT, R161, R174, PT ;  /* 0x000000aea100720c */ /* 0x000fe40003f05270 */
[----:B------:R-:W-:-:S04]  /*12700*/  FMNMX R187, R0, R3, !PT ;  /* 0x0000000300bb7209 */ /* 0x000fc80007800000 */
[C---:B------:R-:W-:Y:S01]  /*12710*/  FSETP.NEU.AND P1, PT, R187.reuse, -INF , PT ;  /* 0xff800000bb00780b */ /* 0x040fe20003f2d000 */
[----:B------:R1:W-:Y:S03]  /*12720*/  STL [R1+0x6c], R187 ;  /* 0x00006cbb01007387 */ /* 0x0003e60000100800 */
[----:B------:R-:W-:-:S03]  /*12730*/  FSEL R119, R187, RZ, P1 ;  /* 0x000000ffbb777208 */ /* 0x000fc60000800000 */
        /* <DEDUP_REMOVED lines=17> */
.L_x_252:
[----:B------:R-:W-:Y:S05]  /*12850*/  WARPSYNC.ALL ;  /* 0x0000000000007948 */ /* 0x000fea0003800000 */
[----:B------:R-:W-:Y:S01]  /*12860*/  R2UR UR4, R160 ;  /* 0x00000000a00472ca */ /* 0x000fe200000e0000 */
[----:B------:R-:W-:Y:S01]  /*12870*/  IMAD.MOV.U32 R118, RZ, RZ, R17 ;  /* 0x000000ffff767224 */ /* 0x000fe200078e0011 */
[----:B------:R-:W-:-:S11]  /*12880*/  ISETP.NE.AND P0, PT, RZ, UR46, PT ;  /* 0x0000002eff007c0c */ /* 0x000fd6000bf05270 */
[----:B------:R3:W-:Y:S02]  /*12890*/  STTM.x2 tmem[UR4], R118 ;  /* 0x00000076000079ed */ /* 0x0007e400080c0004 */
[----:B------:R-:W-:Y:S05]  /*128a0*/  @P0 BRA `(.L_x_253) ;  /* 0x0000000000040947 */ /* 0x000fea0003800000 */
[----:B------:R-:W-:Y:S05]  /*128b0*/  BPT.TRAP 0x1 ;  /* 0x000000040000795c */ /* 0x000fea0000300000 */
.L_x_253:
[----:B------:R-:W-:Y:S01]  /*128c0*/  UISETP.NE.AND UP0, UPT, UR55, URZ, UPT ;  /* 0x000000ff3700728c */ /* 0x000fe2000bf05270 */
[----:B------:R-:W-:Y:S01]  /*128d0*/  MOV R3, UR54 ;  /* 0x0000003600037c02 */ /* 0x000fe20008000f00 */
[----:B------:R-:W-:Y:S01]  /*128e0*/  UIADD3 UR4, UPT, UPT, UR38, 0xa080, URZ ;  /* 0x0000a08026047890 */ /* 0x000fe2000fffe0ff */
[----:B------:R-:W-:Y:S02]  /*128f0*/  MOV R4, UR45 ;  /* 0x0000002d00047c02 */ /* 0x000fe40008000f00 */
[----:B------:R-:W-:Y:S02]  /*12900*/  SHF.L.U32 R3, R3, 0x1f, RZ ;  /* 0x0000001f03037819 */ /* 0x000fe400000006ff */
[----:B------:R-:W-:-:S04]  /*12910*/  FSETP.NEU.AND P0, PT, R187, -INF , PT ;  /* 0xff800000bb00780b */ /* 0x000fc80003f0d000 */
[----:B------:R-:W-:Y:S01]  /*12920*/  @UP0 UIADD3 UR4, UPT, UPT, UR38, 0xa070, URZ ;  /* 0x0000a07026040890 */ /* 0x000fe2000fffe0ff */
[----:B------:R-:W-:Y:S01]  /*12930*/  FSEL R0, R187, RZ, P0 ;  /* 0x000000ffbb007208 */ /* 0x000fe20000000000 */
[----:B------:R-:W-:-:S04]  /*12940*/  USEL UR38, UR52, UR49, UP0 ;  /* 0x0000003134267287 */ /* 0x000fc80008000000 */
[----:B------:R-:W-:Y:S01]  /*12950*/  FMUL R0, R0, -UR36 ;  /* 0x8000002400007c20 */ /* 0x000fe20008400000 */
[----:B------:R-:W-:Y:S02]  /*12960*/  ULOP3.LUT UR38, UR38, 0x1, URZ, 0x3c, !UPT ;  /* 0x0000000126267892 */ /* 0x000fe4000f8e3cff */
[----:B------:R-:W-:Y:S01]  /*12970*/  SYNCS.ARRIVE.TRANS64.A1T0 RZ, [UR4], RZ ;  /* 0x000000ffffff79a7 */ /* 0x000fe20008100004 */
[--C-:B------:R-:W-:Y:S02]  /*12980*/  FFMA2 R88, R88.F32x2.HI_LO, UR36.F32, R0.reuse.F32 ;  /* 0x0000002458587c49 */ /* 0x100fe40009200000 */
[--C-:B------:R-:W-:Y:S02]  /*12990*/  FFMA2 R90, R90.F32x2.HI_LO, UR36.F32, R0.reuse.F32 ;  /* 0x000000245a5a7c49 */ /* 0x100fe40009200000 */
[--C-:B------:R-:W-:Y:S01]  /*129a0*/  FFMA2 R22, R22.F32x2.HI_LO, UR36.F32, R0.reuse.F32 ;  /* 0x0000002416167c49 */ /* 0x100fe20009200000 */
[----:B------:R-:W-:Y:S01]  /*129b0*/  FSETP.GEU.AND P4, PT, R88, -126, PT ;  /* 0xc2fc00005800780b */ /* 0x000fe20003f8e000 */
[----:B------:R-:W-:Y:S01]  /*129c0*/  FFMA2 R6, R94.F32x2.HI_LO, UR36.F32, R0.F32 ;  /* 0x000000245e067c49 */ /* 0x000fe20009200000 */
[----:B------:R-:W4:Y:S01]  /*129d0*/  SYNCS.PHASECHK.TRANS64.TRYWAIT P5, [R4+UR42+0xa0d0], R3 ;  /* 0x00a0d003040075a7 */ /* 0x000f2200080a112a */
[----:B------:R-:W-:-:S02]  /*129e0*/  FSETP.GEU.AND P3, PT, R89, -126, PT ;  /* 0xc2fc00005900780b */ /* 0x000fc40003f6e000 */
[----:B------:R-:W-:Y:S02]  /*129f0*/  FSETP.GEU.AND P2, PT, R90, -126, PT ;  /* 0xc2fc00005a00780b */ /* 0x000fe40003f4e000 */
[----:B------:R-:W-:Y:S02]  /*12a00*/  FSETP.GEU.AND P1, PT, R91, -126, PT ;  /* 0xc2fc00005b00780b */ /* 0x000fe40003f2e000 */
[----:B------:R-:W-:Y:S02]  /*12a10*/  FSETP.GEU.AND P0, PT, R22, -126, PT ;  /* 0xc2fc00001600780b */ /* 0x000fe40003f0e000 */
[----:B------:R-:W-:Y:S02]  /*12a20*/  FSETP.GEU.AND P6, PT, R23, -126, PT ;  /* 0xc2fc00001700780b */ /* 0x000fe40003fce000 */
[----:B------:R-:W-:-:S03]  /*12a30*/  @!P4 FMUL R88, R88, 0.5 ;  /* 0x3f0000005858c820 */ /* 0x000fc60000400000 */
[----:B------:R-:W-:Y:S02]  /*12a40*/  @!P3 FMUL R89, R89, 0.5 ;  /* 0x3f0000005959b820 */ /* 0x000fe40000400000 */
[----:B------:R-:W-:Y:S01]  /*12a50*/  @!P2 FMUL R90, R90, 0.5 ;  /* 0x3f0000005a5aa820 */ /* 0x000fe20000400000 */
[----:B------:R-:W1:Y:S01]  /*12a60*/  MUFU.EX2 R88, R88 ;  /* 0x0000005800587308 */ /* 0x000e620000000800 */
[----:B------:R-:W-:-:S07]  /*12a70*/  @!P1 FMUL R91, R91, 0.5 ;  /* 0x3f0000005b5b9820 */ /* 0x000fce0000400000 */
[----:B------:R-:W1:Y:S08]  /*12a80*/  MUFU.EX2 R89, R89 ;  /* 0x0000005900597308 */ /* 0x000e700000000800 */
[----:B------:R-:W1:Y:S08]  /*12a90*/  MUFU.EX2 R90, R90 ;  /* 0x0000005a005a7308 */ /* 0x000e700000000800 */
[----:B------:R-:W1:Y:S02]  /*12aa0*/  MUFU.EX2 R91, R91 ;  /* 0x0000005b005b7308 */ /* 0x000e640000000800 */
[----:B-1--4-:R-:W-:Y:S05]  /*12ab0*/  @!P5 BRA `(.L_x_254) ;  /* 0x0000006c0028d947 */ /* 0x012fea0003800000 */
.L_x_414:
[--C-:B------:R-:W-:Y:S01]  /*12ac0*/  FFMA2 R94, R92.F32x2.HI_LO, UR36.F32, R0.reuse.F32 ;  /* 0x000000245c5e7c49 */ /* 0x100fe20009200000 */
[----:B------:R-:W-:Y:S01]  /*12ad0*/  FSETP.GEU.AND P5, PT, R6, -126, PT ;  /* 0xc2fc00000600780b */ /* 0x000fe20003fae000 */
[----:B------:R-:W-:Y:S01]  /*12ae0*/  @!P2 FMUL R90, R90, R90 ;  /* 0x0000005a5a5aa220 */ /* 0x000fe20000400000 */
[----:B------:R-:W-:Y:S01]  /*12af0*/  @!P0 FMUL R22, R22, 0.5 ;  /* 0x3f00000016168820 */ /* 0x000fe20000400000 */
[----:B------:R-:W-:Y:S01]  /*12b00*/  @!P3 FMUL R89, R89, R89 ;  /* 0x000000595959b220 */ /* 0x000fe20000400000 */
[----:B------:R-:W-:Y:S01]  /*12b10*/  FSETP.GEU.AND P2, PT, R95, -126, PT ;  /* 0xc2fc00005f00780b */ /* 0x000fe20003f4e000 */
[--C-:B-1----:R-:W-:Y:S01]  /*12b20*/  FFMA2 R4, R98.F32x2.HI_LO, UR36.F32, R0.reuse.F32 ;  /* 0x0000002462047c49 */ /* 0x102fe20009200000 */
[----:B------:R-:W-:Y:S01]  /*12b30*/  FSETP.GEU.AND P3, PT, R94, -126, PT ;  /* 0xc2fc00005e00780b */ /* 0x000fe20003f6e000 */
[----:B------:R-:W-:Y:S01]  /*12b40*/  @!P4 FMUL R88, R88, R88 ;  /* 0x000000585858c220 */ /* 0x000fe20000400000 */
[----:B------:R-:W-:Y:S01]  /*12b50*/  FSETP.GEU.AND P4, PT, R7, -126, PT ;  /* 0xc2fc00000700780b */ /* 0x000fe20003f8e000 */
[----:B------:R-:W1:Y:S01]  /*12b60*/  MUFU.EX2 R22, R22 ;  /* 0x0000001600167308 */ /* 0x000e620000000800 */
[----:B------:R-:W-:Y:S01]  /*12b70*/  @!P1 FMUL R91, R91, R91 ;  /* 0x0000005b5b5b9220 */ /* 0x000fe20000400000 */
[----:B------:R-:W-:Y:S01]  /*12b80*/  FSETP.GEU.AND P1, PT, R4, -126, PT ;  /* 0xc2fc00000400780b */ /* 0x000fe20003f2e000 */
[--C-:B------:R-:W-:Y:S01]  /*12b90*/  FFMA2 R98, R96.F32x2.HI_LO, UR36.F32, R0.reuse.F32 ;  /* 0x0000002460627c49 */ /* 0x100fe20009200000 */
[----:B------:R-:W-:Y:S01]  /*12ba0*/  USHF.R.U32.HI UR4, URZ, 0x15, UR43 ;  /* 0x00000015ff047899 */ /* 0x000fe2000801162b */
[----:B------:R-:W-:Y:S01]  /*12bb0*/  @!P5 FMUL R6, R6, 0.5 ;  /* 0x3f0000000606d820 */ /* 0x000fe20000400000 */
[----:B------:R-:W-:Y:S01]  /*12bc0*/  @!P6 FMUL R23, R23, 0.5 ;  /* 0x3f0000001717e820 */ /* 0x000fe20000400000 */
[--C-:B------:R-:W-:Y:S01]  /*12bd0*/  FFMA2 R116, R116.F32x2.HI_LO, UR36.F32, R0.reuse.F32 ;  /* 0x0000002474747c49 */ /* 0x100fe20009200000 */
[----:B------:R-:W-:Y:S01]  /*12be0*/  UISETP.NE.AND UP0, UPT, UR55, URZ, UPT ;  /* 0x000000ff3700728c */ /* 0x000fe2000bf05270 */
[----:B------:R-:W-:Y:S01]  /*12bf0*/  @!P2 FMUL R95, R95, 0.5 ;  /* 0x3f0000005f5fa820 */ /* 0x000fe20000400000 */
[----:B------:R-:W-:Y:S01]  /*12c00*/  @!P3 FMUL R94, R94, 0.5 ;  /* 0x3f0000005e5eb820 */ /* 0x000fe20000400000 */
[----:B------:R-:W4:Y:S01]  /*12c10*/  MUFU.EX2 R92, R6 ;  /* 0x00000006005c7308 */ /* 0x000f220000000800 */
[----:B------:R-:W-:Y:S01]  /*12c20*/  @!P4 FMUL R7, R7, 0.5 ;  /* 0x3f0000000707c820 */ /* 0x000fe20000400000 */
[--C-:B------:R-:W-:Y:S01]  /*12c30*/  FFMA2 R56, R56.F32x2.HI_LO, UR36.F32, R0.reuse.F32 ;  /* 0x0000002438387c49 */ /* 0x100fe20009200000 */
[----:B------:R-:W-:Y:S01]  /*12c40*/  USEL UR52, UR38, UR52, UP0 ;  /* 0x0000003426347287 */ /* 0x000fe20008000000 */
[----:B------:R-:W-:Y:S01]  /*12c50*/  @!P1 FMUL R4, R4, 0.5 ;  /* 0x3f00000004049820 */ /* 0x000fe20000400000 */
[--C-:B------:R-:W-:Y:S01]  /*12c60*/  FFMA2 R60, R60.F32x2.HI_LO, UR36.F32, R0.reuse.F32 ;  /* 0x000000243c3c7c49 */ /* 0x100fe20009200000 */
[----:B------:R-:W-:Y:S01]  /*12c70*/  USEL UR49, UR49, UR38, UP0 ;  /* 0x0000002631317287 */ /* 0x000fe20008000000 */
[----:B-1----:R-:W-:Y:S01]  /*12c80*/  @!P0 FMUL R22, R22, R22 ;  /* 0x0000001616168220 */ /* 0x002fe20000400000 */
[----:B------:R-:W1:Y:S01]  /*12c90*/  MUFU.EX2 R95, R95 ;  /* 0x0000005f005f7308 */ /* 0x000e620000000800 */
[----:B------:R-:W-:Y:S01]  /*12ca0*/  FSETP.GEU.AND P0, PT, R5, -126, PT ;  /* 0xc2fc00000500780b */ /* 0x000fe20003f0e000 */
[----:B------:R-:W-:-:S02]  /*12cb0*/  FFMA2 R58, R58.F32x2.HI_LO, UR36.F32, R0.F32 ;  /* 0x000000243a3a7c49 */ /* 0x000fc40009200000 */
[--C-:B------:R-:W-:Y:S02]  /*12cc0*/  FFMA2 R62, R62.F32x2.HI_LO, UR36.F32, R0.reuse.F32 ;  /* 0x000000243e3e7c49 */ /* 0x100fe40009200000 */
[--C-:B------:R-:W-:Y:S02]  /*12cd0*/  FFMA2 R68, R68.F32x2.HI_LO, UR36.F32, R0.reuse.F32 ;  /* 0x0000002444447c49 */ /* 0x100fe40009200000 */
[----:B------:R5:W2:Y:S01]  /*12ce0*/  MUFU.EX2 R93, R7 ;  /* 0x00000007005d7308 */ /* 0x000aa20000000800 */
[----:B----4-:R-:W-:Y:S01]  /*12cf0*/  @!P5 FMUL R92, R92, R92 ;  /* 0x0000005c5c5cd220 */ /* 0x010fe20000400000 */
[----:B------:R-:W-:Y:S01]  /*12d00*/  FSETP.GEU.AND P5, PT, R99, -126, PT ;  /* 0xc2fc00006300780b */ /* 0x000fe20003fae000 */
[--C-:B------:R-:W-:Y:S02]  /*12d10*/  FFMA2 R66, R66.F32x2.HI_LO, UR36.F32, R0.reuse.F32 ;  /* 0x0000002442427c49 */ /* 0x100fe40009200000 */
[--C-:B------:R-:W-:Y:S02]  /*12d20*/  FFMA2 R64, R64.F32x2.HI_LO, UR36.F32, R0.reuse.F32 ;  /* 0x0000002440407c49 */ /* 0x100fe40009200000 */
[----:B------:R-:W-:Y:S01]  /*12d30*/  @!P0 FMUL R5, R5, 0.5 ;  /* 0x3f00000005058820 */ /* 0x000fe20000400000 */
[----:B------:R-:W4:Y:S01]  /*12d40*/  MUFU.EX2 R94, R94 ;  /* 0x0000005e005e7308 */ /* 0x000f220000000800 */
[----:B-1----:R-:W-:Y:S01]  /*12d50*/  @!P2 FMUL R95, R95, R95 ;  /* 0x0000005f5f5fa220 */ /* 0x002fe20000400000 */
[----:B------:R-:W-:-:S02]  /*12d60*/  FFMA2 R70, R70.F32x2.HI_LO, UR36.F32, R0.F32 ;  /* 0x0000002446467c49 */ /* 0x000fc40009200000 */
[--C-:B------:R-:W-:Y:S02]  /*12d70*/  FFMA2 R74, R74.F32x2.HI_LO, UR36.F32, R0.reuse.F32 ;  /* 0x000000244a4a7c49 */ /* 0x100fe40009200000 */
[--C-:B------:R-:W-:Y:S02]  /*12d80*/  FFMA2 R72, R72.F32x2.HI_LO, UR36.F32, R0.reuse.F32 ;  /* 0x0000002448487c49 */ /* 0x100fe40009200000 */
[----:B------:R-:W1:Y:S01]  /*12d90*/  MUFU.EX2 R96, R4 ;  /* 0x0000000400607308 */ /* 0x000e620000000800 */
[--C-:B-----5:R-:W-:Y:S02]  /*12da0*/  FFMA2 R6, R102.F32x2.HI_LO, UR36.F32, R0.reuse.F32 ;  /* 0x0000002466067c49 */ /* 0x120fe40009200000 */
[--C-:B------:R-:W-:Y:S02]  /*12db0*/  FFMA2 R102, R100.F32x2.HI_LO, UR36.F32, R0.reuse.F32 ;  /* 0x0000002464667c49 */ /* 0x100fe40009200000 */
[----:B--2---:R-:W-:Y:S01]  /*12dc0*/  @!P4 FMUL R93, R93, R93 ;  /* 0x0000005d5d5dc220 */ /* 0x004fe20000400000 */
[----:B------:R-:W-:Y:S01]  /*12dd0*/  FSETP.GEU.AND P4, PT, R6, -126, PT ;  /* 0xc2fc00000600780b */ /* 0x000fe20003f8e000 */
[----:B------:R-:W-:Y:S01]  /*12de0*/  @!P5 FMUL R99, R99, 0.5 ;  /* 0x3f0000006363d820 */ /* 0x000fe20000400000 */
[----:B------:R-:W-:Y:S01]  /*12df0*/  FSETP.GEU.AND P2, PT, R102, -126, PT ;  /* 0xc2fc00006600780b */ /* 0x000fe20003f4e000 */
[----:B------:R-:W2:Y:S01]  /*12e00*/  MUFU.EX2 R23, R23 ;  /* 0x0000001700177308 */ /* 0x000ea20000000800 */
[----:B----4-:R-:W-:Y:S01]  /*12e10*/  @!P3 FMUL R94, R94, R94 ;  /* 0x0000005e5e5eb220 */ /* 0x010fe20000400000 */
[----:B------:R-:W-:Y:S01]  /*12e20*/  FSETP.GEU.AND P3, PT, R7, -126, PT ;  /* 0xc2fc00000700780b */ /* 0x000fe20003f6e000 */
[----:B------:R-:W-:-:S02]  /*12e30*/  FFMA2 R76, R76.F32x2.HI_LO, UR36.F32, R0.F32 ;  /* 0x000000244c4c7c49 */ /* 0x000fc40009200000 */
[--C-:B------:R-:W-:Y:S02]  /*12e40*/  FFMA2 R82, R82.F32x2.HI_LO, UR36.F32, R0.reuse.F32 ;  /* 0x0000002452527c49 */ /* 0x100fe40009200000 */
[--C-:B------:R-:W-:Y:S01]  /*12e50*/  FFMA2 R80, R80.F32x2.HI_LO, UR36.F32, R0.reuse.F32 ;  /* 0x0000002450507c49 */ /* 0x100fe20009200000 */
[----:B------:R4:W5:Y:S01]  /*12e60*/  MUFU.EX2 R97, R5 ;  /* 0x0000000500617308 */ /* 0x0009620000000800 */
[----:B-1----:R-:W-:Y:S01]  /*12e70*/  @!P1 FMUL R96, R96, R96 ;  /* 0x0000006060609220 */ /* 0x002fe20000400000 */
[----:B------:R-:W-:Y:S01]  /*12e80*/  FSETP.GEU.AND P1, PT, R103, -126, PT ;  /* 0xc2fc00006700780b */ /* 0x000fe20003f2e000 */
[----:B------:R-:W-:Y:S01]  /*12e90*/  @!P4 FMUL R6, R6, 0.5 ;  /* 0x3f0000000606c820 */ /* 0x000fe20000400000 */
[----:B------:R-:W-:Y:S01]  /*12ea0*/  @!P2 FMUL R102, R102, 0.5 ;  /* 0x3f0000006666a820 */ /* 0x000fe20000400000 */
        /* <DEDUP_REMOVED lines=9> */
[--C-:B----4-:R-:W-:Y:S02]  /*12f40*/  FFMA2 R4, R106.F32x2.HI_LO, UR36.F32, R0.reuse.F32 ;  /* 0x000000246a047c49 */ /* 0x110fe40009200000 */
[----:B-----5:R-:W-:Y:S01]  /*12f50*/  @!P0 FMUL R97, R97, R97 ;  /* 0x0000006161618220 */ /* 0x020fe20000400000 */
[--C-:B------:R-:W-:Y:S02]  /*12f60*/  FFMA2 R106, R104.F32x2.HI_LO, UR36.F32, R0.reuse.F32 ;  /* 0x00000024686a7c49 */ /* 0x100fe40009200000 */
[----:B------:R-:W-:Y:S01]  /*12f70*/  FSETP.GEU.AND P0, PT, R4, -126, PT ;  /* 0xc2fc00000400780b */ /* 0x000fe20003f0e000 */
[----:B------:R-:W-:Y:S01]  /*12f80*/  @!P6 FMUL R98, R98, 0.5 ;  /* 0x3f0000006262e820 */ /* 0x000fe20000400000 */
[----:B------:R4:W5:Y:S01]  /*12f90*/  MUFU.EX2 R101, R7 ;  /* 0x0000000700657308 */ /* 0x0009620000000800 */
[----:B-1----:R-:W-:Y:S01]  /*12fa0*/  @!P4 FMUL R100, R100, R100 ;  /* 0x000000646464c220 */ /* 0x002fe20000400000 */
[----:B------:R-:W-:Y:S01]  /*12fb0*/  FSETP.GEU.AND P4, PT, R107, -126, PT ;  /* 0xc2fc00006b00780b */ /* 0x000fe20003f8e000 */
[----:B------:R-:W-:-:S02]  /*12fc0*/  FFMA2 R86, R86.F32x2.HI_LO, UR36.F32, R0.F32 ;  /* 0x0000002456567c49 */ /* 0x000fc40009200000 */
[--C-:B------:R-:W-:Y:S02]  /*12fd0*/  FFMA2 R26, R26.F32x2.HI_LO, UR36.F32, R0.reuse.F32 ;  /* 0x000000241a1a7c49 */ /* 0x100fe40009200000 */
[--C-:B------:R-:W-:Y:S01]  /*12fe0*/  FFMA2 R32, R32.F32x2.HI_LO, UR36.F32, R0.reuse.F32 ;  /* 0x0000002420207c49 */ /* 0x100fe20009200000 */
[----:B------:R-:W1:Y:S01]  /*12ff0*/  MUFU.EX2 R103, R103 ;  /* 0x0000006700677308 */ /* 0x000e620000000800 */
[----:B--2---:R-:W-:Y:S01]  /*13000*/  @!P2 FMUL R102, R102, R102 ;  /* 0x000000666666a220 */ /* 0x004fe20000400000 */
[--C-:B------:R-:W-:Y:S02]  /*13010*/  FFMA2 R30, R30.F32x2.HI_LO, UR36.F32, R0.reuse.F32 ;  /* 0x000000241e1e7c49 */ /* 0x100fe40009200000 */
[----:B------:R-:W-:Y:S01]  /*13020*/  @!P0 FMUL R4, R4, 0.5 ;  /* 0x3f00000004048820 */ /* 0x000fe20000400000 */
[--C-:B------:R-:W-:Y:S02]  /*13030*/  FFMA2 R28, R28.F32x2.HI_LO, UR36.F32, R0.reuse.F32 ;  /* 0x000000241c1c7c49 */ /* 0x100fe40009200000 */
[----:B------:R-:W-:Y:S01]  /*13040*/  @!P4 FMUL R107, R107, 0.5 ;  /* 0x3f0000006b6bc820 */ /* 0x000fe20000400000 */
[----:B------:R-:W2:Y:S01]  /*13050*/  MUFU.EX2 R98, R98 ;  /* 0x0000006200627308 */ /* 0x000ea20000000800 */
[----:B----4-:R-:W-:-:S02]  /*13060*/  FFMA2 R6, R110.F32x2.HI_LO, UR36.F32, R0.F32 ;  /* 0x000000246e067c49 */ /* 0x010fc40009200000 */
[----:B-----5:R-:W-:Y:S01]  /*13070*/  @!P3 FMUL R101, R101, R101 ;  /* 0x000000656565b220 */ /* 0x020fe20000400000 */
[--C-:B------:R-:W-:Y:S02]  /*13080*/  FFMA2 R110, R108.F32x2.HI_LO, UR36.F32, R0.reuse.F32 ;  /* 0x000000246c6e7c49 */ /* 0x100fe40009200000 */
[----:B------:R-:W-:Y:S01]  /*13090*/  FSETP.GEU.AND P2, PT, R7, -126, PT ;  /* 0xc2fc00000700780b */ /* 0x000fe20003f4e000 */
[--C-:B------:R-:W-:Y:S01]  /*130a0*/  FFMA2 R34, R34.F32x2.HI_LO, UR36.F32, R0.reuse.F32 ;  /* 0x0000002422227c49 */ /* 0x100fe20009200000 */
[----:B------:R-:W4:Y:S01]  /*130b0*/  MUFU.EX2 R99, R99 ;  /* 0x0000006300637308 */ /* 0x000f220000000800 */
[----:B------:R-:W-:Y:S01]  /*130c0*/  FSETP.GEU.AND P3, PT, R6, -126, PT ;  /* 0xc2fc00000600780b */ /* 0x000fe20003f6e000 */
[----:B-1----:R-:W-:Y:S01]  /*130d0*/  @!P1 FMUL R103, R103, R103 ;  /* 0x0000006767679220 */ /* 0x002fe20000400000 */
[----:B------:R-:W-:Y:S01]  /*130e0*/  FSETP.GEU.AND P1, PT, R110, -126, PT ;  /* 0xc2fc00006e00780b */ /* 0x000fe20003f2e000 */
[--C-:B------:R-:W-:Y:S02]  /*130f0*/  FFMA2 R38, R38.F32x2.HI_LO, UR36.F32, R0.reuse.F32 ;  /* 0x0000002426267c49 */ /* 0x100fe40009200000 */
[----:B------:R-:W-:-:S02]  /*13100*/  FFMA2 R36, R36.F32x2.HI_LO, UR36.F32, R0.F32 ;  /* 0x0000002424247c49 */ /* 0x000fc40009200000 */
[----:B------:R-:W1:Y:S01]  /*13110*/  MUFU.EX2 R104, R4 ;  /* 0x0000000400687308 */ /* 0x000e620000000800 */
[----:B--2---:R-:W-:Y:S01]  /*13120*/  @!P6 FMUL R98, R98, R98 ;  /* 0x000000626262e220 */ /* 0x004fe20000400000 */
[----:B------:R-:W-:Y:S01]  /*13130*/  FSETP.GEU.AND P6, PT, R5, -126, PT ;  /* 0xc2fc00000500780b */ /* 0x000fe20003fce000 */
[----:B------:R-:W-:Y:S01]  /*13140*/  @!P2 FMUL R7, R7, 0.5 ;  /* 0x3f0000000707a820 */ /* 0x000fe20000400000 */
[--C-:B------:R-:W-:Y:S02]  /*13150*/  FFMA2 R48, R48.F32x2.HI_LO, UR36.F32, R0.reuse.F32 ;  /* 0x0000002430307c49 */ /* 0x100fe40009200000 */
[----:B------:R-:W-:Y:S01]  /*13160*/  @!P3 FMUL R6, R6, 0.5 ;  /* 0x3f0000000606b820 */ /* 0x000fe20000400000 */
[--C-:B------:R-:W-:Y:S01]  /*13170*/  FFMA2 R44, R44.F32x2.HI_LO, UR36.F32, R0.reuse.F32 ;  /* 0x000000242c2c7c49 */ /* 0x100fe20009200000 */
[----:B------:R-:W2:Y:S01]  /*13180*/  MUFU.EX2 R109, R7 ;  /* 0x00000007006d7308 */ /* 0x000ea20000000800 */
[----:B----4-:R-:W-:Y:S01]  /*13190*/  @!P5 FMUL R99, R99, R99 ;  /* 0x000000636363d220 */ /* 0x010fe20000400000 */
[----:B------:R-:W-:Y:S01]  /*131a0*/  FSETP.GEU.AND P5, PT, R106, -126, PT ;  /* 0xc2fc00006a00780b */ /* 0x000fe20003fae000 */
[----:B------:R-:W-:Y:S01]  /*131b0*/  @!P1 FMUL R110, R110, 0.5 ;  /* 0x3f0000006e6e9820 */ /* 0x000fe20000400000 */
[----:B------:R-:W-:-:S02]  /*131c0*/  FFMA2 R42, R42.F32x2.HI_LO, UR36.F32, R0.F32 ;  /* 0x000000242a2a7c49 */ /* 0x000fc40009200000 */
[--C-:B------:R-:W-:Y:S02]  /*131d0*/  FFMA2 R46, R46.F32x2.HI_LO, UR36.F32, R0.reuse.F32 ;  /* 0x000000242e2e7c49 */ /* 0x100fe40009200000 */
[----:B------:R-:W4:Y:S01]  /*131e0*/  MUFU.EX2 R108, R6 ;  /* 0x00000006006c7308 */ /* 0x000f220000000800 */
[----:B-1----:R-:W-:Y:S01]  /*131f0*/  @!P0 FMUL R104, R104, R104 ;  /* 0x0000006868688220 */ /* 0x002fe20000400000 */
[----:B------:R-:W-:Y:S01]  /*13200*/  FSETP.GEU.AND P0, PT, R111, -126, PT ;  /* 0xc2fc00006f00780b */ /* 0x000fe20003f0e000 */
[----:B------:R-:W-:Y:S01]  /*13210*/  @!P6 FMUL R5, R5, 0.5 ;  /* 0x3f0000000505e820 */ /* 0x000fe20000400000 */
[--C-:B------:R-:W-:Y:S02]  /*13220*/  FFMA2 R40, R40.F32x2.HI_LO, UR36.F32, R0.reuse.F32 ;  /* 0x0000002428287c49 */ /* 0x100fe40009200000 */
[--C-:B------:R-:W-:Y:S02]  /*13230*/  FFMA2 R50, R50.F32x2.HI_LO, UR36.F32, R0.reuse.F32 ;  /* 0x0000002432327c49 */ /* 0x100fe40009200000 */
[----:B------:R-:W1:Y:S01]  /*13240*/  MUFU.EX2 R107, R107 ;  /* 0x0000006b006b7308 */ /* 0x000e620000000800 */
[----:B--2---:R-:W-:Y:S01]  /*13250*/  @!P2 FMUL R109, R109, R109 ;  /* 0x0000006d6d6da220 */ /* 0x004fe20000400000 */
[----:B------:R-:W-:Y:S01]  /*13260*/  @!P5 FMUL R106, R106, 0.5 ;  /* 0x3f0000006a6ad820 */ /* 0x000fe20000400000 */
[----:B------:R-:W-:Y:S01]  /*13270*/  FSETP.GEU.AND P2, PT, R116, -126, PT ;  /* 0xc2fc00007400780b */ /* 0x000fe20003f4e000 */
[----:B------:R-:W-:-:S02]  /*13280*/  FFMA2 R52, R52.F32x2.HI_LO, UR36.F32, R0.F32 ;  /* 0x0000002434347c49 */ /* 0x000fc40009200000 */
[--C-:B------:R-:W-:Y:S02]  /*13290*/  FFMA2 R10, R170.F32x2.HI_LO, UR36.F32, R0.reuse.F32 ;  /* 0x00000024aa0a7c49 */ /* 0x100fe40009200000 */
[----:B------:R-:W2:Y:S01]  /*132a0*/  MUFU.EX2 R110, R110 ;  /* 0x0000006e006e7308 */ /* 0x000ea20000000800 */
[----:B------:R-:W-:Y:S01]  /*132b0*/  @!P0 FMUL R111, R111, 0.5 ;  /* 0x3f0000006f6f8820 */ /* 0x000fe20000400000 */
[----:B----4-:R-:W-:Y:S01]  /*132c0*/  @!P3 FMUL R108, R108, R108 ;  /* 0x0000006c6c6cb220 */ /* 0x010fe20000400000 */
[--C-:B------:R-:W-:Y:S02]  /*132d0*/  FFMA2 R6, R132.F32x2.HI_LO, UR36.F32, R0.reuse.F32 ;  /* 0x0000002484067c49 */ /* 0x100fe40009200000 */
[----:B------:R-:W-:-:S03]  /*132e0*/  FFMA2 R162, R162.F32x2.HI_LO, UR36.F32, R0.F32 ;  /* 0x00000024a2a27c49 */ /* 0x000fc60009200000 */
[----:B------:R4:W5:Y:S01]  /*132f0*/  MUFU.EX2 R105, R5 ;  /* 0x0000000500697308 */ /* 0x0009620000000800 */
[----:B-1----:R-:W-:Y:S01]  /*13300*/  @!P4 FMUL R107, R107, R107 ;  /* 0x0000006b6b6bc220 */ /* 0x002fe20000400000 */
[----:B------:R-:W-:-:S06]  /*13310*/  @!P2 FMUL R116, R116, 0.5 ;  /* 0x3f0000007474a820 */ /* 0x000fcc0000400000 */
[----:B------:R-:W1:Y:S01]  /*13320*/  MUFU.EX2 R106, R106 ;  /* 0x0000006a006a7308 */ /* 0x000e620000000800 */
[----:B--2---:R-:W-:Y:S01]  /*13330*/  @!P1 FMUL R110, R110, R110 ;  /* 0x0000006e6e6e9220 */ /* 0x004fe20000400000 */
[----:B------:R-:W-:-:S06]  /*13340*/  FSETP.GEU.AND P1, PT, R117, -126, PT ;  /* 0xc2fc00007500780b */ /* 0x000fcc0003f2e000 */
[----:B------:R-:W2:Y:S01]  /*13350*/  MUFU.EX2 R111, R111 ;  /* 0x0000006f006f7308 */ /* 0x000ea20000000800 */
[--C-:B----4-:R-:W-:Y:S02]  /*13360*/  FFMA2 R4, R114.F32x2.HI_LO, UR36.F32, R0.reuse.F32 ;  /* 0x0000002472047c49 */ /* 0x110fe40009200000 */
[----:B------:R-:W-:Y:S02]  /*13370*/  FFMA2 R114, R112.F32x2.HI_LO, UR36.F32, R0.F32 ;  /* 0x0000002470727c49 */ /* 0x000fe40009200000 */
[----:B-----5:R-:W-:Y:S01]  /*13380*/  @!P6 FMUL R105, R105, R105 ;  /* 0x000000696969e220 */ /* 0x020fe20000400000 */
[----:B------:R-:W-:Y:S01]  /*13390*/  FSETP.GEU.AND P6, PT, R4, -126, PT ;  /* 0xc2fc00000400780b */ /* 0x000fe20003fce000 */
[----:B------:R-:W-:Y:S01]  /*133a0*/  @!P1 FMUL R117, R117, 0.5 ;  /* 0x3f00000075759820 */ /* 0x000fe20000400000 */
[----:B------:R-:W-:Y:S01]  /*133b0*/  FSETP.GEU.AND P3, PT, R115, -126, PT ;  /* 0xc2fc00007300780b */ /* 0x000fe20003f6e000 */
[----:B------:R-:W4:Y:S01]  /*133c0*/  MUFU.EX2 R116, R116 ;  /* 0x0000007400747308 */ /* 0x000f220000000800 */
[----:B------:R-:W-:Y:S01]  /*133d0*/  FSETP.GEU.AND P4, PT, R114, -126, PT ;  /* 0xc2fc00007200780b */ /* 0x000fe20003f8e000 */
[----:B-1----:R-:W-:Y:S01]  /*133e0*/  @!P5 FMUL R106, R106, R106 ;  /* 0x0000006a6a6ad220 */ /* 0x002fe20000400000 */
[----:B------:R-:W-:Y:S01]  /*133f0*/  FSETP.GEU.AND P5, PT, R5, -126, PT ;  /* 0xc2fc00000500780b */ /* 0x000fe20003fae000 */
[----:B--2---:R-:W-:Y:S01]  /*13400*/  @!P0 FMUL R111, R111, R111 ;  /* 0x0000006f6f6f8220 */ /* 0x004fe20000400000 */
[----:B------:R-:W-:-:S05]  /*13410*/  FSETP.GEU.AND P0, PT, R56, -126, PT ;  /* 0xc2fc00003800780b */ /* 0x000fca0003f0e000 */
[----:B------:R-:W-:Y:S01]  /*13420*/  @!P6 FMUL R4, R4, 0.5 ;  /* 0x3f0000000404e820 */ /* 0x000fe20000400000 */
[----:B------:R-:W1:Y:S01]  /*13430*/  MUFU.EX2 R117, R117 ;  /* 0x0000007500757308 */ /* 0x000e620000000800 */
[----:B------:R-:W-:Y:S02]  /*13440*/  @!P3 FMUL R115, R115, 0.5 ;  /* 0x3f0000007373b820 */ /* 0x000fe40000400000 */
[----:B------:R-:W-:Y:S02]  /*13450*/  @!P4 FMUL R114, R114, 0.5 ;  /* 0x3f0000007272c820 */ /* 0x000fe40000400000 */
[----:B------:R-:W-:Y:S01]  /*13460*/  @!P5 FMUL R5, R5, 0.5 ;  /* 0x3f0000000505d820 */ /* 0x000fe20000400000 */
[----:B----4-:R-:W-:Y:S01]  /*13470*/  @!P2 FMUL R116, R116, R116 ;  /* 0x000000747474a220 */ /* 0x010fe20000400000 */
[----:B------:R-:W-:Y:S01]  /*13480*/  FSETP.GEU.AND P2, PT, R61, -126, PT ;  /* 0xc2fc00003d00780b */ /* 0x000fe20003f4e000 */
[----:B------:R-:W2:Y:S01]  /*13490*/  MUFU.EX2 R115, R115 ;  /* 0x0000007300737308 */ /* 0x000ea20000000800 */
[----:B------:R-:W-:-:S07]  /*134a0*/  @!P0 FMUL R56, R56, 0.5 ;  /* 0x3f00000038388820 */ /* 0x000fce0000400000 */
[----:B------:R-:W4:Y:S01]  /*134b0*/  MUFU.EX2 R114, R114 ;  /* 0x0000007200727308 */ /* 0x000f220000000800 */
[----:B-1----:R-:W-:Y:S01]  /*134c0*/  @!P1 FMUL R117, R117, R117 ;  /* 0x0000007575759220 */ /* 0x002fe20000400000 */
[----:B------:R-:W-:Y:S02]  /*134d0*/  FSETP.GEU.AND P1, PT, R62, -126, PT ;  /* 0xc2fc00003e00780b */ /* 0x000fe40003f2e000 */
[----:B------:R-:W-:-:S04]  /*134e0*/  @!P2 FMUL R61, R61, 0.5 ;  /* 0x3f0000003d3da820 */ /* 0x000fc80000400000 */
[----:B------:R-:W1:Y:S01]  /*134f0*/  MUFU.EX2 R112, R4 ;  /* 0x0000000400707308 */ /* 0x000e620000000800 */
[----:B--2---:R-:W-:Y:S01]  /*13500*/  @!P3 FMUL R115, R115, R115 ;  /* 0x000000737373b220 */ /* 0x004fe20000400000 */
[----:B------:R-:W-:-:S05]  /*13510*/  FSETP.GEU.AND P3, PT, R60, -126, PT ;  /* 0xc2fc00003c00780b */ /* 0x000fca0003f6e000 */
[----:B------:R-:W-:Y:S01]  /*13520*/  @!P1 FMUL R62, R62, 0.5 ;  /* 0x3f0000003e3e9820 */ /* 0x000fe20000400000 */
[----:B------:R-:W2:Y:S01]  /*13530*/  MUFU.EX2 R113, R5 ;  /* 0x0000000500717308 */ /* 0x000ea20000000800 */
[----:B----4-:R-:W-:Y:S01]  /*13540*/  @!P4 FMUL R114, R114, R114 ;  /* 0x000000727272c220 */ /* 0x010fe20000400000 */
[----:B------:R-:W-:-:S05]  /*13550*/  FSETP.GEU.AND P4, PT, R59, -126, PT ;  /* 0xc2fc00003b00780b */ /* 0x000fca0003f8e000 */
[----:B------:R-:W-:Y:S01]  /*13560*/  @!P3 FMUL R60, R60, 0.5 ;  /* 0x3f0000003c3cb820 */ /* 0x000fe20000400000 */
[----:B---3--:R-:W3:Y:S01]  /*13570*/  MUFU.EX2 R118, R56 ;  /* 0x0000003800767308 */ /* 0x008ee20000000800 */
[----:B-1----:R-:W-:Y:S01]  /*13580*/  @!P6 FMUL R112, R112, R112 ;  /* 0x000000707070e220 */ /* 0x002fe20000400000 */
[----:B------:R-:W-:-:S05]  /*13590*/  FSETP.GEU.AND P6, PT, R57, -126, PT ;  /* 0xc2fc00003900780b */ /* 0x000fca0003fce000 */
[----:B------:R-:W-:Y:S01]  /*135a0*/  @!P4 FMUL R59, R59, 0.5 ;  /* 0x3f0000003b3bc820 */ /* 0x000fe20000400000 */
[----:B------:R-:W1:Y:S01]  /*135b0*/  MUFU.EX2 R123, R61 ;  /* 0x0000003d007b7308 */ /* 0x000e620000000800 */
[----:B--2---:R-:W-:Y:S01]  /*135c0*/  @!P5 FMUL R113, R113, R113 ;  /* 0x000000717171d220 */ /* 0x004fe20000400000 */
[----:B------:R-:W-:Y:S01]  /*135d0*/  FSETP.GEU.AND P5, PT, R58, -126, PT ;  /* 0xc2fc00003a00780b */ /* 0x000fe20003fae000 */
[----:B------:R-:W-:-:S04]  /*135e0*/  FFMA2 R4, R148.F32x2.HI_LO, UR36.F32, R0.F32 ;  /* 0x0000002494047c49 */ /* 0x000fc80009200000 */
[----:B------:R-:W-:Y:S01]  /*135f0*/  @!P6 FMUL R57, R57, 0.5 ;  /* 0x3f0000003939e820 */ /* 0x000fe20000400000 */
[----:B------:R-:W2:Y:S01]  /*13600*/  MUFU.EX2 R122, R60 ;  /* 0x0000003c007a7308 */ /* 0x000ea20000000800 */
[----:B---3--:R-:W-:Y:S01]  /*13610*/  @!P0 FMUL R118, R118, R118 ;  /* 0x0000007676768220 */ /* 0x008fe20000400000 */
[----:B------:R-:W-:-:S05]  /*13620*/  FSETP.GEU.AND P0, PT, R63, -126, PT ;  /* 0xc2fc00003f00780b */ /* 0x000fca0003f0e000 */
[----:B------:R-:W-:Y:S01]  /*13630*/  @!P5 FMUL R58, R58, 0.5 ;  /* 0x3f0000003a3ad820 */ /* 0x000fe20000400000 */
[----:B------:R-:W3:Y:S01]  /*13640*/  MUFU.EX2 R121, R59 ;  /* 0x0000003b00797308 */ /* 0x000ee20000000800 */
[----:B-1----:R-:W-:Y:S01]  /*13650*/  @!P2 FMUL R123, R123, R123 ;  /* 0x0000007b7b7ba220 */ /* 0x002fe20000400000 */
[----:B------:R-:W-:Y:S02]  /*13660*/  FSETP.GEU.AND P2, PT, R68, -126, PT ;  /* 0xc2fc00004400780b */ /* 0x000fe40003f4e000 */
[----:B------:R-:W-:-:S03]  /*13670*/  F2FP.BF16.F32.PACK_AB R61, R97, R96 ;  /* 0x00000060613d723e */ /* 0x000fc600000010ff */
[----:B------:R-:W-:Y:S01]  /*13680*/  @!P0 FMUL R63, R63, 0.5 ;  /* 0x3f0000003f3f8820 */ /* 0x000fe20000400000 */
[----:B------:R-:W1:Y:S01]  /*13690*/  MUFU.EX2 R124, R62 ;  /* 0x0000003e007c7308 */ /* 0x000e620000000800 */
[----:B--2---:R-:W-:Y:S01]  /*136a0*/  @!P3 FMUL R122, R122, R122 ;  /* 0x0000007a7a7ab220 */ /* 0x004fe20000400000 */
[----:B------:R-:W-:Y:S02]  /*136b0*/  FSETP.GEU.AND P3, PT, R67, -126, PT ;  /* 0xc2fc00004300780b */ /* 0x000fe40003f6e000 */
[----:B------:R-:W-:-:S03]  /*136c0*/  F2FP.BF16.F32.PACK_AB R60, R95, R94 ;  /* 0x0000005e5f3c723e */ /* 0x000fc600000010ff */
[----:B------:R-:W-:Y:S01]  /*136d0*/  @!P2 FMUL R68, R68, 0.5 ;  /* 0x3f0000004444a820 */ /* 0x000fe20000400000 */
[----:B------:R-:W2:Y:S01]  /*136e0*/  MUFU.EX2 R119, R57 ;  /* 0x0000003900777308 */ /* 0x000ea20000000800 */
[----:B---3--:R-:W-:Y:S01]  /*136f0*/  @!P4 FMUL R121, R121, R121 ;  /* 0x000000797979c220 */ /* 0x008fe20000400000 */
[----:B------:R-:W-:Y:S02]  /*13700*/  FSETP.GEU.AND P4, PT, R66, -126, PT ;  /* 0xc2fc00004200780b */ /* 0x000fe40003f8e000 */
[----:B------:R-:W-:-:S03]  /*13710*/  F2FP.BF16.F32.PACK_AB R59, R93, R92 ;  /* 0x0000005c5d3b723e */ /* 0x000fc600000010ff */
        /* <DEDUP_REMOVED lines=108> */
[----:B------:R-:W-:-:S05]  /*13de0*/  FSETP.GEU.AND P1, PT, R26, -126, PT ;  /* 0xc2fc00001a00780b */ /* 0x000fca0003f2e000 */
        /* <DEDUP_REMOVED lines=9> */
[----:B------:R-:W-:Y:S02]  /*13e80*/  F2FP.BF16.F32.PACK_AB R79, R135, R134 ;  /* 0x00000086874f723e */ /* 0x000fe400000010ff */
[----:B------:R-:W-:Y:S01]  /*13e90*/  F2FP.BF16.F32.PACK_AB R83, R147, R146 ;  /* 0x000000929353723e */ /* 0x000fe200000010ff */
[----:B------:R-:W-:Y:S01]  /*13ea0*/  @!P6 FMUL R85, R85, 0.5 ;  /* 0x3f0000005555e820 */ /* 0x000fe20000400000 */
[----:B------:R-:W3:Y:S01]  /*13eb0*/  MUFU.EX2 R180, R24 ;  /* 0x0000001800b47308 */ /* 0x000ee20000000800 */
[----:B-1----:R-:W-:Y:S01]  /*13ec0*/  @!P0 FMUL R176, R176, R176 ;  /* 0x000000b0b0b08220 */ /* 0x002fe20000400000 */
[----:B------:R-:W-:-:S02]  /*13ed0*/  FSETP.GEU.AND P0, PT, R27, -126, PT ;  /* 0xc2fc00001b00780b */ /* 0x000fc40003f0e000 */
[----:B------:R-:W-:-:S03]  /*13ee0*/  F2FP.BF16.F32.PACK_AB R84, R161, R160 ;  /* 0x000000a0a154723e */ /* 0x000fc600000010ff */
[----:B------:R-:W-:Y:S01]  /*13ef0*/  @!P5 FMUL R86, R86, 0.5 ;  /* 0x3f0000005656d820 */ /* 0x000fe20000400000 */
[----:B------:R-:W1:Y:S01]  /*13f00*/  MUFU.EX2 R179, R87 ;  /* 0x0000005700b37308 */ /* 0x000e620000000800 */
[----:B--2---:R-:W-:Y:S01]  /*13f10*/  @!P2 FMUL R181, R181, R181 ;  /* 0x000000b5b5b5a220 */ /* 0x004fe20000400000 */
[----:B------:R-:W-:-:S05]  /*13f20*/  FSETP.GEU.AND P2, PT, R32, -126, PT ;  /* 0xc2fc00002000780b */ /* 0x000fca0003f4e000 */
[----:B------:R-:W-:Y:S01]  /*13f30*/  @!P0 FMUL R27, R27, 0.5 ;  /* 0x3f0000001b1b8820 */ /* 0x000fe20000400000 */
[----:B------:R-:W2:Y:S01]  /*13f40*/  MUFU.EX2 R182, R26 ;  /* 0x0000001a00b67308 */ /* 0x000ea20000000800 */
[----:B---3--:R-:W-:Y:S01]  /*13f50*/  @!P3 FMUL R180, R180, R180 ;  /* 0x000000b4b4b4b220 */ /* 0x008fe20000400000 */
[----:B------:R-:W-:Y:S01]  /*13f60*/  FSETP.GEU.AND P3, PT, R31, -126, PT ;  /* 0xc2fc00001f00780b */ /* 0x000fe20003f6e000 */
[----:B------:R-:W3:Y:S04]  /*13f70*/  S2R R24, SR_TID.X ;  /* 0x0000000000187919 */ /* 0x000ee80000002100 */
[----:B------:R-:W-:Y:S01]  /*13f80*/  @!P2 FMUL R32, R32, 0.5 ;  /* 0x3f0000002020a820 */ /* 0x000fe20000400000 */
[----:B------:R-:W4:Y:S01]  /*13f90*/  MUFU.EX2 R177, R85 ;  /* 0x0000005500b17308 */ /* 0x000f220000000800 */
        /* <DEDUP_REMOVED lines=8> */
[----:B----4-:R-:W-:Y:S01]  /*14020*/  @!P6 FMUL R177, R177, R177 ;  /* 0x000000b1b1b1e220 */ /* 0x010fe20000400000 */
[----:B------:R-:W-:Y:S02]  /*14030*/  FSETP.GEU.AND P6, PT, R28, -126, PT ;  /* 0xc2fc00001c00780b */ /* 0x000fe40003fce000 */
[----:B------:R-:W-:-:S03]  /*14040*/  F2FP.BF16.F32.PACK_AB R85, R175, R174 ;  /* 0x000000aeaf55723e */ /* 0x000fc600000010ff */
[----:B------:R-:W-:Y:S01]  /*14050*/  @!P1 FMUL R33, R33, 0.5 ;  /* 0x3f00000021219820 */ /* 0x000fe20000400000 */
[----:B------:R-:W4:Y:S01]  /*14060*/  MUFU.EX2 R188, R32 ;  /* 0x0000002000bc7308 */ /* 0x000f220000000800 */
[----:B-1----:R-:W-:Y:S01]  /*14070*/  @!P5 FMUL R178, R178, R178 ;  /* 0x000000b2b2b2d220 */ /* 0x002fe20000400000 */
[----:B------:R-:W-:Y:S02]  /*14080*/  FSETP.GEU.AND P5, PT, R29, -126, PT ;  /* 0xc2fc00001d00780b */ /* 0x000fe40003fae000 */
[----:B---3--:R-:W-:Y:S02]  /*14090*/  SHF.R.U32.HI R24, RZ, 0x5, R24 ;  /* 0x00000005ff187819 */ /* 0x008fe40000011618 */
[----:B------:R-:W-:Y:S01]  /*140a0*/  F2FP.BF16.F32.PACK_AB R86, R177, R176 ;  /* 0x000000b0b156723e */ /* 0x000fe200000010ff */
[----:B------:R-:W-:Y:S01]  /*140b0*/  @!P6 FMUL R28, R28, 0.5 ;  /* 0x3f0000001c1ce820 */ /* 0x000fe20000400000 */
[----:B------:R-:W1:Y:S01]  /*140c0*/  MUFU.EX2 R187, R31 ;  /* 0x0000001f00bb7308 */ /* 0x000e620000000800 */
[----:B--2---:R-:W-:Y:S01]  /*140d0*/  @!P0 FMUL R183, R183, R183 ;  /* 0x000000b7b7b78220 */ /* 0x004fe20000400000 */
[----:B------:R-:W-:-:S02]  /*140e0*/  FSETP.GEU.AND P0, PT, R34, -126, PT ;  /* 0xc2fc00002200780b */ /* 0x000fc40003f0e000 */
[----:B------:R-:W-:Y:S02]  /*140f0*/  F2FP.BF16.F32.PACK_AB R87, R179, R178 ;  /* 0x000000b2b357723e */ /* 0x000fe400000010ff */
[----:B------:R-:W-:Y:S01]  /*14100*/  F2FP.BF16.F32.PACK_AB R25, R183, R182 ;  /* 0x000000b6b719723e */ /* 0x000fe200000010ff */
[----:B------:R-:W-:Y:S01]  /*14110*/  @!P5 FMUL R29, R29, 0.5 ;  /* 0x3f0000001d1dd820 */ /* 0x000fe20000400000 */
[----:B------:R-:W2:Y:S01]  /*14120*/  MUFU.EX2 R186, R30 ;  /* 0x0000001e00ba7308 */ /* 0x000ea20000000800 */
[----:B----4-:R-:W-:Y:S01]  /*14130*/  @!P2 FMUL R188, R188, R188 ;  /* 0x000000bcbcbca220 */ /* 0x010fe20000400000 */
        /* <DEDUP_REMOVED lines=27> */
[----:B------:R-:W-:-:S04]  /*142f0*/  FSETP.GEU.AND P0, PT, R49, -126, PT ;  /* 0xc2fc00003100780b */ /* 0x000fc80003f0e000 */
[----:B------:R-:W-:Y:S01]  /*14300*/  STL [R1+0x18], R29 ;  /* 0x0000181d01007387 */ /* 0x000fe20000100800 */
[----:B------:R-:W-:Y:S01]  /*14310*/  @!P5 FMUL R36, R36, 0.5 ;  /* 0x3f0000002424d820 */ /* 0x000fe20000400000 */
[----:B------:R-:W3:Y:S02]  /*14320*/  MUFU.EX2 R3, R37 ;  /* 0x0000002500037308 */ /* 0x000ee40000000800 */
[----:B-1----:R1:W-:Y:S05]  /*14330*/  STL [R1+0x2c], R8 ;  /* 0x00002c0801007387 */ /* 0x0023ea0000100800 */
[----:B------:R-:W-:Y:S01]  /*14340*/  @!P0 FMUL R49, R49, 0.5 ;  /* 0x3f00000031318820 */ /* 0x000fe20000400000 */
[----:B------:R4:W5:Y:S01]  /*14350*/  MUFU.EX2 R32, R48 ;  /* 0x0000003000207308 */ /* 0x0009620000000800 */
[----:B--2---:R-:W-:Y:S01]  /*14360*/  @!P3 FMUL R31, R31, R31 ;  /* 0x0000001f1f1fb220 */ /* 0x004fe20000400000 */
[----:B------:R-:W-:-:S04]  /*14370*/  FSETP.GEU.AND P3, PT, R45, -126, PT ;  /* 0xc2fc00002d00780b */ /* 0x000fc80003f6e000 */
[----:B------:R2:W-:Y:S02]  /*14380*/  STL [R1+0x28], R31 ;  /* 0x0000281f01007387 */ /* 0x0005e40000100800 */
[----:B------:R-:W1:Y:S02]  /*14390*/  MUFU.EX2 R56, R35 ;  /* 0x0000002300387308 */ /* 0x000e640000000800 */
[----:B---3--:R3:W-:Y:S05]  /*143a0*/  STL [R1+0x24], R3 ;  /* 0x0000240301007387 */ /* 0x0087ea0000100800 */
[----:B------:R-:W-:Y:S01]  /*143b0*/  @!P3 FMUL R45, R45, 0.5 ;  /* 0x3f0000002d2db820 */ /* 0x000fe20000400000 */
[----:B------:R-:W2:Y:S01]  /*143c0*/  MUFU.EX2 R30, R36 ;  /* 0x00000024001e7308 */ /* 0x000ea20000000800 */
[----:B----4-:R-:W-:Y:S01]  /*143d0*/  MOV R48, R8 ;  /* 0x0000000800307202 */ /* 0x010fe20000000f00 */
[----:B-----5:R-:W-:Y:S01]  /*143e0*/  @!P1 FMUL R32, R32, R32 ;  /* 0x0000002020209220 */ /* 0x020fe20000400000 */
[----:B------:R-:W-:Y:S01]  /*143f0*/  FSETP.GEU.AND P1, PT, R43, -126, PT ;  /* 0xc2fc00002b00780b */ /* 0x000fe20003f2e000 */
[----:B-1----:R-:W-:-:S02]  /*14400*/  FFMA2 R8, R140.F32x2.HI_LO, UR36.F32, R0.F32 ;  /* 0x000000248c087c49 */ /* 0x002fc40009200000 */
[----:B------:R-:W-:Y:S01]  /*14410*/  @!P2 FMUL R48, R48, R48 ;  /* 0x000000303030a220 */ /* 0x000fe20000400000 */
[----:B------:R1:W-:Y:S01]  /*14420*/  STL [R1+0x30], R32 ;  /* 0x0000302001007387 */ /* 0x0003e20000100800 */
[----:B------:R4:W5:Y:S01]  /*14430*/  MUFU.EX2 R39, R49 ;  /* 0x0000003100277308 */ /* 0x0009620000000800 */
[----:B------:R-:W-:Y:S01]  /*14440*/  @!P6 FMUL R56, R56, R56 ;  /* 0x000000383838e220 */ /* 0x000fe20000400000 */
[----:B------:R-:W-:Y:S01]  /*14450*/  FSETP.GEU.AND P6, PT, R46, -126, PT ;  /* 0xc2fc00002e00780b */ /* 0x000fe20003fce000 */
[----:B------:R-:W-:Y:S01]  /*14460*/  @!P2 STL [R1+0x2c], R48 ;  /* 0x00002c300100a387 */ /* 0x000fe20000100800 */
[----:B------:R-:W-:-:S03]  /*14470*/  FSETP.GEU.AND P2, PT, R42, -126, PT ;  /* 0xc2fc00002a00780b */ /* 0x000fc60003f4e000 */
[----:B------:R-:W-:Y:S01]  /*14480*/  STL [R1+0x1c], R56 ;  /* 0x00001c3801007387 */ /* 0x000fe20000100800 */
[----:B------:R-:W3:Y:S01]  /*14490*/  MUFU.EX2 R37, R45 ;  /* 0x0000002d00257308 */ /* 0x000ee20000000800 */
[----:B--2---:R-:W-:Y:S01]  /*144a0*/  @!P5 FMUL R30, R30, R30 ;  /* 0x0000001e1e1ed220 */ /* 0x004fe20000400000 */
[----:B------:R-:W-:Y:S01]  /*144b0*/  FSETP.GEU.AND P5, PT, R47, -126, PT ;  /* 0xc2fc00002f00780b */ /* 0x000fe20003fae000 */
[----:B------:R-:W-:Y:S01]  /*144c0*/  @!P1 FMUL R43, R43, 0.5 ;  /* 0x3f0000002b2b9820 */ /* 0x000fe20000400000 */
[----:B------:R-:W-:Y:S02]  /*144d0*/  F2FP.BF16.F32.PACK_AB R31, R48, R31 ;  /* 0x0000001f301f723e */ /* 0x000fe400000010ff */
[----:B------:R2:W-:Y:S01]  /*144e0*/  STL [R1+0x20], R30 ;  /* 0x0000201e01007387 */ /* 0x0005e20000100800 */
[----:B------:R-:W-:Y:S01]  /*144f0*/  @!P6 FMUL R46, R46, 0.5 ;  /* 0x3f0000002e2ee820 */ /* 0x000fe20000400000 */
[----:B------:R-:W1:Y:S01]  /*14500*/  MUFU.EX2 R36, R43 ;  /* 0x0000002b00247308 */ /* 0x000e620000000800 */
[----:B----4-:R-:W-:Y:S01]  /*14510*/  MOV R49, R3 ;  /* 0x0000000300317202 */ /* 0x010fe20000000f00 */
[----:B------:R-:W-:Y:S01]  /*14520*/  @!P2 FMUL R42, R42, 0.5 ;  /* 0x3f0000002a2aa820 */ /* 0x000fe20000400000 */
[----:B-----5:R-:W-:Y:S01]  /*14530*/  @!P0 FMUL R39, R39, R39 ;  /* 0x0000002727278220 */ /* 0x020fe20000400000 */
[----:B------:R-:W-:-:S02]  /*14540*/  FSETP.GEU.AND P0, PT, R40, -126, PT ;  /* 0xc2fc00002800780b */ /* 0x000fc40003f0e000 */
[----:B------:R-:W-:Y:S01]  /*14550*/  @!P4 FMUL R49, R49, R49 ;  /* 0x000000313131c220 */ /* 0x000fe20000400000 */
[----:B------:R-:W-:Y:S01]  /*14560*/  @!P5 FMUL R47, R47, 0.5 ;  /* 0x3f0000002f2fd820 */ /* 0x000fe20000400000 */
[----:B------:R-:W4:Y:S01]  /*14570*/  MUFU.EX2 R35, R42 ;  /* 0x0000002a00237308 */ /* 0x000f220000000800 */
[----:B---3--:R-:W-:Y:S01]  /*14580*/  @!P3 FMUL R37, R37, R37 ;  /* 0x000000252525b220 */ /* 0x008fe20000400000 */
[----:B------:R-:W-:Y:S01]  /*14590*/  FSETP.GEU.AND P3, PT, R6, -126, PT ;  /* 0xc2fc00000600780b */ /* 0x000fe20003f6e000 */
[----:B------:R-:W-:Y:S01]  /*145a0*/  @!P4 STL [R1+0x24], R49 ;  /* 0x000024310100c387 */ /* 0x000fe20000100800 */
[----:B------:R-:W-:Y:S02]  /*145b0*/  FSETP.GEU.AND P4, PT, R44, -126, PT ;  /* 0xc2fc00002c00780b */ /* 0x000fe40003f8e000 */
[----:B------:R-:W-:Y:S01]  /*145c0*/  MOV R3, UR4 ;  /* 0x0000000400037c02 */ /* 0x000fe20008000f00 */
[----:B------:R-:W-:Y:S01]  /*145d0*/  STL [R1+0x34], R39 ;  /* 0x0000342701007387 */ /* 0x000fe20000100800 */
[----:B------:R-:W3:Y:S01]  /*145e0*/  MUFU.EX2 R33, R46 ;  /* 0x0000002e00217308 */ /* 0x000ee20000000800 */
[----:B------:R-:W-:Y:S01]  /*145f0*/  @!P0 FMUL R40, R40, 0.5 ;  /* 0x3f00000028288820 */ /* 0x000fe20000400000 */
[----:B-1----:R-:W-:Y:S01]  /*14600*/  @!P1 FMUL R36, R36, R36 ;  /* 0x0000002424249220 */ /* 0x002fe20000400000 */
[----:B------:R-:W-:Y:S01]  /*14610*/  FSETP.GEU.AND P1, PT, R4, -126, PT ;  /* 0xc2fc00000400780b */ /* 0x000fe20003f2e000 */
[----:B------:R-:W-:Y:S01]  /*14620*/  STL [R1+0x44], R37 ;  /* 0x0000442501007387 */ /* 0x000fe20000100800 */
[----:B------:R-:W-:-:S02]  /*14630*/  F2FP.BF16.F32.PACK_AB R32, R39, R32 ;  /* 0x000000202720723e */ /* 0x000fc400000010ff */
[----:B------:R-:W-:Y:S01]  /*14640*/  @!P3 FMUL R6, R6, 0.5 ;  /* 0x3f0000000606b820 */ /* 0x000fe20000400000 */
[----:B------:R-:W1:Y:S01]  /*14650*/  MUFU.EX2 R38, R47 ;  /* 0x0000002f00267308 */ /* 0x000e620000000800 */
[----:B------:R-:W-:Y:S01]  /*14660*/  @!P4 FMUL R44, R44, 0.5 ;  /* 0x3f0000002c2cc820 */ /* 0x000fe20000400000 */
[----:B----4-:R-:W-:Y:S01]  /*14670*/  @!P2 FMUL R35, R35, R35 ;  /* 0x000000232323a220 */ /* 0x010fe20000400000 */
[----:B------:R-:W-:Y:S01]  /*14680*/  FSETP.GEU.AND P2, PT, R7, -126, PT ;  /* 0xc2fc00000700780b */ /* 0x000fe20003f4e000 */
[----:B------:R-:W-:Y:S01]  /*14690*/  STL [R1+0x4c], R36 ;  /* 0x00004c2401007387 */ /* 0x000fe20000100800 */
[----:B--2---:R-:W-:-:S03]  /*146a0*/  F2FP.BF16.F32.PACK_AB R30, R49, R30 ;  /* 0x0000001e311e723e */ /* 0x004fc600000010ff */
[----:B------:R-:W2:Y:S01]  /*146b0*/  MUFU.EX2 R34, R44 ;  /* 0x0000002c00227308 */ /* 0x000ea20000000800 */
[----:B---3--:R-:W-:Y:S01]  /*146c0*/  @!P6 FMUL R33, R33, R33 ;  /* 0x000000212121e220 */ /* 0x008fe20000400000 */
[----:B------:R-:W-:Y:S01]  /*146d0*/  FSETP.GEU.AND P6, PT, R41, -126, PT ;  /* 0xc2fc00002900780b */ /* 0x000fe20003fce000 */
[----:B------:R-:W-:Y:S01]  /*146e0*/  @!P1 FMUL R4, R4, 0.5 ;  /* 0x3f00000004049820 */ /* 0x000fe20000400000 */
[----:B------:R-:W-:Y:S01]  /*146f0*/  MOV R46, R56 ;  /* 0x00000038002e7202 */ /* 0x000fe20000000f00 */
[----:B------:R3:W-:Y:S01]  /*14700*/  STL [R1+0x48], R35 ;  /* 0x0000482301007387 */ /* 0x0007e20000100800 */
[----:B------:R-:W-:Y:S02]  /*14710*/  F2FP.BF16.F32.PACK_AB R56, R89, R88 ;  /* 0x000000585938723e */ /* 0x000fe400000010ff */
[----:B------:R-:W4:Y:S01]  /*14720*/  MUFU.EX2 R140, R40 ;  /* 0x00000028008c7308 */ /* 0x000f220000000800 */
[----:B-1----:R-:W-:Y:S01]  /*14730*/  @!P5 FMUL R38, R38, R38 ;  /* 0x000000262626d220 */ /* 0x002fe20000400000 */
[----:B------:R-:W-:Y:S01]  /*14740*/  FSETP.GEU.AND P5, PT, R8, -126, PT ;  /* 0xc2fc00000800780b */ /* 0x000fe20003fae000 */
[----:B------:R-:W-:Y:S01]  /*14750*/  @!P2 FMUL R7, R7, 0.5 ;  /* 0x3f0000000707a820 */ /* 0x000fe20000400000 */
[----:B------:R1:W-:Y:S01]  /*14760*/  STL [R1+0x38], R33 ;  /* 0x0000382101007387 */ /* 0x0003e20000100800 */
[----:B------:R-:W-:-:S02]  /*14770*/  F2FP.BF16.F32.PACK_AB R29, R46, R29 ;  /* 0x0000001d2e1d723e */ /* 0x000fc400000010ff */
[----:B------:R-:W-:Y:S01]  /*14780*/  @!P6 FMUL R41, R41, 0.5 ;  /* 0x3f0000002929e820 */ /* 0x000fe20000400000 */
[----:B------:R-:W5:Y:S01]  /*14790*/  MUFU.EX2 R148, R6 ;  /* 0x0000000600947308 */ /* 0x000f620000000800 */
[----:B--2---:R-:W-:Y:S01]  /*147a0*/  @!P4 FMUL R34, R34, R34 ;  /* 0x000000222222c220 */ /* 0x004fe20000400000 */
[----:B------:R-:W-:Y:S01]  /*147b0*/  FSETP.GEU.AND P4, PT, R9, -126, PT ;  /* 0xc2fc00000900780b */ /* 0x000fe20003f8e000 */
[----:B------:R2:W-:Y:S04]  /*147c0*/  STL [R1+0x3c], R38 ;  /* 0x00003c2601007387 */ /* 0x0005e80000100800 */
[----:B------:R-:W-:Y:S01]  /*147d0*/  @!P5 FMUL R8, R8, 0.5 ;  /* 0x3f0000000808d820 */ /* 0x000fe20000400000 */
[----:B------:R-:W2:Y:S01]  /*147e0*/  MUFU.EX2 R149, R7 ;  /* 0x0000000700957308 */ /* 0x000ea20000000800 */
[----:B----4-:R-:W-:Y:S01]  /*147f0*/  @!P0 FMUL R140, R140, R140 ;  /* 0x0000008c8c8c8220 */ /* 0x010fe20000400000 */
[----:B------:R-:W-:Y:S01]  /*14800*/  FSETP.GEU.AND P0, PT, R5, -126, PT ;  /* 0xc2fc00000500780b */ /* 0x000fe20003f0e000 */
[----:B------:R4:W-:Y:S01]  /*14810*/  STL [R1+0x40], R34 ;  /* 0x0000402201007387 */ /* 0x0009e20000100800 */
[----:B---3--:R-:W-:-:S03]  /*14820*/  F2FP.BF16.F32.PACK_AB R35, R36, R35 ;  /* 0x000000232423723e */ /* 0x008fc600000010ff */
[----:B------:R-:W-:Y:S01]  /*14830*/  @!P4 FMUL R9, R9, 0.5 ;  /* 0x3f0000000909c820 */ /* 0x000fe20000400000 */
[----:B------:R-:W3:Y:S01]  /*14840*/  MUFU.EX2 R141, R41 ;  /* 0x00000029008d7308 */ /* 0x000ee20000000800 */
[----:B-----5:R-:W-:Y:S01]  /*14850*/  @!P3 FMUL R148, R148, R148 ;  /* 0x000000949494b220 */ /* 0x020fe20000400000 */
[----:B-1----:R-:W-:-:S05]  /*14860*/  F2FP.BF16.F32.PACK_AB R33, R38, R33 ;  /* 0x000000212621723e */ /* 0x002fca00000010ff */
[----:B------:R-:W-:Y:S01]  /*14870*/  @!P0 FMUL R5, R5, 0.5 ;  /* 0x3f00000005058820 */ /* 0x000fe20000400000 */
[----:B------:R-:W1:Y:S01]  /*14880*/  MUFU.EX2 R132, R8 ;  /* 0x0000000800847308 */ /* 0x000e620000000800 */
[----:B--2---:R-:W-:Y:S01]  /*14890*/  @!P2 FMUL R149, R149, R149 ;  /* 0x000000959595a220 */ /* 0x004fe20000400000 */
[----:B------:R-:W-:Y:S01]  /*148a0*/  FSETP.GEU.AND P2, PT, R50, -126, PT ;  /* 0xc2fc00003200780b */ /* 0x000fe20003f4e000 */
[----:B------:R-:W-:-:S03]  /*148b0*/  FFMA2 R6, R172.F32x2.HI_LO, UR36.F32, R0.F32 ;  /* 0x00000024ac067c49 */ /* 0x000fc60009200000 */
[----:B------:R-:W-:Y:S02]  /*148c0*/  F2FP.BF16.F32.PACK_AB R38, R149, R148 ;  /* 0x000000949526723e */ /* 0x000fe400000010ff */
[----:B------:R2:W5:Y:S01]  /*148d0*/  MUFU.EX2 R133, R9 ;  /* 0x0000000900857308 */ /* 0x0005620000000800 */
[----:B---3--:R-:W-:Y:S01]  /*148e0*/  @!P6 FMUL R141, R141, R141 ;  /* 0x0000008d8d8de220 */ /* 0x008fe20000400000 */
[----:B------:R-:W-:Y:S02]  /*148f0*/  FSETP.GEU.AND P6, PT, R52, -126, PT ;  /* 0xc2fc00003400780b */ /* 0x000fe40003fce000 */
[----:B----4-:R-:W-:Y:S02]  /*14900*/  F2FP.BF16.F32.PACK_AB R34, R37, R34 ;  /* 0x000000222522723e */ /* 0x010fe400000010ff */
[----:B------:R-:W-:Y:S01]  /*14910*/  F2FP.BF16.F32.PACK_AB R36, R141, R140 ;  /* 0x0000008c8d24723e */ /* 0x000fe200000010ff */
[----:B------:R-:W-:Y:S01]  /*14920*/  @!P2 FMUL R50, R50, 0.5 ;  /* 0x3f0000003232a820 */ /* 0x000fe20000400000 */
[----:B------:R-:W3:Y:S01]  /*14930*/  MUFU.EX2 R20, R4 ;  /* 0x0000000400147308 */ /* 0x000ee20000000800 */
[----:B-1----:R-:W-:Y:S01]  /*14940*/  @!P5 FMUL R132, R132, R132 ;  /* 0x000000848484d220 */ /* 0x002fe20000400000 */
[----:B------:R-:W-:-:S05]  /*14950*/  FSETP.GEU.AND P5, PT, R53, -126, PT ;  /* 0xc2fc00003500780b */ /* 0x000fca0003fae000 */
[----:B------:R-:W-:Y:S01]  /*14960*/  @!P6 FMUL R52, R52, 0.5 ;  /* 0x3f0000003434e820 */ /* 0x000fe20000400000 */
[----:B------:R-:W1:Y:S01]  /*14970*/  MUFU.EX2 R21, R5 ;  /* 0x0000000500157308 */ /* 0x000e620000000800 */
[----:B--2---:R-:W-:Y:S02]  /*14980*/  FFMA2 R8, R144.F32x2.HI_LO, UR36.F32, R0.F32 ;  /* 0x0000002490087c49 */ /* 0x004fe40009200000 */
[----:B-----5:R-:W-:-:S03]  /*14990*/  @!P4 FMUL R133, R133, R133 ;  /* 0x000000858585c220 */ /* 0x020fc60000400000 */
[----:B------:R-:W-:Y:S01]  /*149a0*/  FSETP.GEU.AND P3, PT, R9, -126, PT ;  /* 0xc2fc00000900780b */ /* 0x000fe20003f6e000 */
[----:B------:R-:W-:Y:S01]  /*149b0*/  @!P5 FMUL R53, R53, 0.5 ;  /* 0x3f0000003535d820 */ /* 0x000fe20000400000 */
[----:B------:R-:W-:Y:S01]  /*149c0*/  FSETP.GEU.AND P4, PT, R8, -126, PT ;  /* 0xc2fc00000800780b */ /* 0x000fe20003f8e000 */
[----:B---3--:R-:W-:Y:S01]  /*149d0*/  @!P1 FMUL R20, R20, R20 ;  /* 0x0000001414149220 */ /* 0x008fe20000400000 */
[----:B------:R-:W2:Y:S01]  /*149e0*/  MUFU.EX2 R172, R50 ;  /* 0x0000003200ac7308 */ /* 0x000ea20000000800 */
[----:B------:R-:W-:Y:S02]  /*149f0*/  FSETP.GEU.AND P1, PT, R51, -126, PT ;  /* 0xc2fc00003300780b */ /* 0x000fe40003f2e000 */
[----:B------:R-:W-:Y:S01]  /*14a00*/  F2FP.BF16.F32.PACK_AB R37, R133, R132 ;  /* 0x000000848525723e */ /* 0x000fe200000010ff */
[----:B------:R3:W-:Y:S01]  /*14a10*/  STL [R1+0x50], R20 ;  /* 0x0000501401007387 */ /* 0x0007e20000100800 */
[----:B-1----:R-:W-:Y:S01]  /*14a20*/  @!P0 FMUL R21, R21, R21 ;  /* 0x0000001515158220 */ /* 0x002fe20000400000 */
[----:B------:R-:W-:-:S03]  /*14a30*/  FSETP.GEU.AND P0, PT, R6, -126, PT ;  /* 0xc2fc00000600780b */ /* 0x000fc60003f0e000 */
[----:B------:R-:W-:Y:S01]  /*14a40*/  @!P3 FMUL R9, R9, 0.5 ;  /* 0x3f0000000909b820 */ /* 0x000fe20000400000 */
[----:B------:R-:W1:Y:S01]  /*14a50*/  MUFU.EX2 R144, R52 ;  /* 0x0000003400907308 */ /* 0x000e620000000800 */
[----:B------:R-:W-:Y:S01]  /*14a60*/  @!P4 FMUL R8, R8, 0.5 ;  /* 0x3f0000000808c820 */ /* 0x000fe20000400000 */
[----:B------:R-:W-:Y:S01]  /*14a70*/  FFMA2 R4, R158.F32x2.HI_LO, UR36.F32, R0.F32 ;  /* 0x000000249e047c49 */ /* 0x000fe20009200000 */
[----:B------:R3:W-:Y:S01]  /*14a80*/  STL [R1+0x54], R21 ;  /* 0x0000541501007387 */ /* 0x0007e20000100800 */
[----:B------:R-:W-:Y:S01]  /*14a90*/  @!P1 FMUL R51, R51, 0.5 ;  /* 0x3f00000033339820 */ /* 0x000fe20000400000 */
[----:B------:R-:W-:Y:S01]  /*14aa0*/  F2FP.BF16.F32.PACK_AB R39, R21, R20 ;  /* 0x000000141527723e */ /* 0x000fe200000010ff */
[----:B--2---:R-:W-:Y:S02]  /*14ab0*/  @!P2 FMUL R172, R172, R172 ;  /* 0x000000acacaca220 */ /* 0x004fe40000400000 */
[----:B------:R-:W2:Y:S01]  /*14ac0*/  MUFU.EX2 R15, R9 ;  /* 0x00000009000f7308 */ /* 0x000ea20000000800 */
[----:B------:R-:W-:Y:S01]  /*14ad0*/  FSETP.GEU.AND P2, PT, R11, -126, PT ;  /* 0xc2fc00000b00780b */ /* 0x000fe20003f4e000 */
[----:B------:R-:W-:-:S06]  /*14ae0*/  @!P0 FMUL R6, R6, 0.5 ;  /* 0x3f00000006068820 */ /* 0x000fcc0000400000 */
[----:B------:R-:W4:Y:S01]  /*14af0*/  MUFU.EX2 R145, R53 ;  /* 0x0000003500917308 */ /* 0x000f220000000800 */
[----:B-1----:R-:W-:Y:S01]  /*14b00*/  @!P6 FMUL R144, R144, R144 ;  /* 0x000000909090e220 */ /* 0x002fe20000400000 */
[----:B------:R-:W-:-:S04]  /*14b10*/  FSETP.GEU.AND P6, PT, R7, -126, PT ;  /* 0xc2fc00000700780b */ /* 0x000fc80003fce000 */
[----:B------:R-:W-:Y:S02]  /*14b20*/  @!P2 FMUL R11, R11, 0.5 ;  /* 0x3f0000000b0ba820 */ /* 0x000fe40000400000 */
[----:B------:R-:W1:Y:S01]  /*14b30*/  MUFU.EX2 R14, R8 ;  /* 0x00000008000e7308 */ /* 0x000e620000000800 */
[----:B--2---:R-:W-:Y:S01]  /*14b40*/  @!P3 FMUL R15, R15, R15 ;  /* 0x0000000f0f0fb220 */ /* 0x004fe20000400000 */
[----:B------:R-:W-:-:S04]  /*14b50*/  FSETP.GEU.AND P3, PT, R10, -126, PT ;  /* 0xc2fc00000a00780b */ /* 0x000fc80003f6e000 */
[----:B------:R3:W-:Y:S01]  /*14b60*/  STL [R1+0x5c], R15 ;  /* 0x00005c0f01007387 */ /* 0x0007e20000100800 */
[----:B------:R-:W-:Y:S01]  /*14b70*/  @!P6 FMUL R7, R7, 0.5 ;  /* 0x3f0000000707e820 */ /* 0x000fe20000400000 */
[----:B------:R-:W2:Y:S01]  /*14b80*/  MUFU.EX2 R173, R51 ;  /* 0x0000003300ad7308 */ /* 0x000ea20000000800 */
[----:B----4-:R-:W-:Y:S01]  /*14b90*/  @!P5 FMUL R145, R145, R145 ;  /* 0x000000919191d220 */ /* 0x010fe20000400000 */
[----:B------:R-:W-:-:S04]  /*14ba0*/  FSETP.GEU.AND P5, PT, R4, -126, PT ;  /* 0xc2fc00000400780b */ /* 0x000fc80003fae000 */
[----:B------:R-:W-:Y:S01]  /*14bb0*/  F2FP.BF16.F32.PACK_AB R40, R145, R144 ;  /* 0x000000909128723e */ /* 0x000fe200000010ff */
[----:B------:R-:W-:Y:S01]  /*14bc0*/  @!P3 FMUL R10, R10, 0.5 ;  /* 0x3f0000000a0ab820 */ /* 0x000fe20000400000 */
[----:B------:R-:W4:Y:S01]  /*14bd0*/  MUFU.EX2 R158, R6 ;  /* 0x00000006009e7308 */ /* 0x000f220000000800 */
[----:B-1----:R-:W-:Y:S01]  /*14be0*/  @!P4 FMUL R14, R14, R14 ;  /* 0x0000000e0e0ec220 */ /* 0x002fe20000400000 */
[----:B------:R-:W-:Y:S01]  /*14bf0*/  FSETP.GEU.AND P4, PT, R5, -126, PT ;  /* 0xc2fc00000500780b */ /* 0x000fe20003f8e000 */
[----:B------:R-:W-:-:S03]  /*14c00*/  FFMA2 R8, R156.F32x2.HI_LO, UR36.F32, R0.F32 ;  /* 0x000000249c087c49 */ /* 0x000fc60009200000 */
[----:B------:R3:W-:Y:S01]  /*14c10*/  STL [R1+0x58], R14 ;  /* 0x0000580e01007387 */ /* 0x0007e20000100800 */
[----:B------:R-:W-:Y:S01]  /*14c20*/  @!P5 FMUL R4, R4, 0.5 ;  /* 0x3f0000000404d820 */ /* 0x000fe20000400000 */
[----:B------:R-:W1:Y:S01]  /*14c30*/  MUFU.EX2 R156, R10 ;  /* 0x0000000a009c7308 */ /* 0x000e620000000800 */
[----:B--2---:R-:W-:Y:S01]  /*14c40*/  @!P1 FMUL R173, R173, R173 ;  /* 0x000000adadad9220 */ /* 0x004fe20000400000 */
[----:B------:R-:W-:Y:S02]  /*14c50*/  FSETP.GEU.AND P1, PT, R8, -126, PT ;  /* 0xc2fc00000800780b */ /* 0x000fe40003f2e000 */
[----:B------:R-:W-:Y:S02]  /*14c60*/  F2FP.BF16.F32.PACK_AB R41, R15, R14 ;  /* 0x0000000e0f29723e */ /* 0x000fe400000010ff */
[----:B------:R-:W-:Y:S01]  /*14c70*/  F2FP.BF16.F32.PACK_AB R42, R173, R172 ;  /* 0x000000acad2a723e */ /* 0x000fe200000010ff */
[----:B------:R-:W-:Y:S01]  /*14c80*/  @!P4 FMUL R5, R5, 0.5 ;  /* 0x3f0000000505c820 */ /* 0x000fe20000400000 */
[----:B------:R2:W5:Y:S01]  /*14c90*/  MUFU.EX2 R157, R11 ;  /* 0x0000000b009d7308 */ /* 0x0005620000000800 */
[----:B----4-:R-:W-:Y:S01]  /*14ca0*/  @!P0 FMUL R158, R158, R158 ;  /* 0x0000009e9e9e8220 */ /* 0x010fe20000400000 */
[----:B------:R-:W-:-:S05]  /*14cb0*/  FSETP.GEU.AND P0, PT, R9, -126, PT ;  /* 0xc2fc00000900780b */ /* 0x000fca0003f0e000 */
[----:B------:R-:W-:Y:S01]  /*14cc0*/  @!P1 FMUL R8, R8, 0.5 ;  /* 0x3f00000008089820 */ /* 0x000fe20000400000 */
[----:B------:R4:W3:Y:S01]  /*14cd0*/  MUFU.EX2 R159, R7 ;  /* 0x00000007009f7308 */ /* 0x0008e20000000800 */
[----:B-1----:R-:W-:-:S06]  /*14ce0*/  @!P3 FMUL R156, R156, R156 ;  /* 0x0000009c9c9cb220 */ /* 0x002fcc0000400000 */
[----:B------:R-:W-:Y:S01]  /*14cf0*/  @!P0 FMUL R9, R9, 0.5 ;  /* 0x3f00000009098820 */ /* 0x000fe20000400000 */
[----:B------:R-:W1:Y:S01]  /*14d00*/  MUFU.EX2 R170, R4 ;  /* 0x0000000400aa7308 */ /* 0x000e620000000800 */
[----:B--2---:R-:W-:Y:S02]  /*14d10*/  FFMA2 R10, R166.F32x2.HI_LO, UR36.F32, R0.F32 ;  /* 0x00000024a60a7c49 */ /* 0x004fe40009200000 */
[----:B-----5:R-:W-:-:S03]  /*14d20*/  @!P2 FMUL R157, R157, R157 ;  /* 0x0000009d9d9da220 */ /* 0x020fc60000400000 */
[----:B------:R-:W-:Y:S02]  /*14d30*/  FSETP.GEU.AND P2, PT, R10, -126, PT ;  /* 0xc2fc00000a00780b */ /* 0x000fe40003f4e000 */
[----:B------:R2:W5:Y:S01]  /*14d40*/  MUFU.EX2 R171, R5 ;  /* 0x0000000500ab7308 */ /* 0x0005620000000800 */
[----:B----4-:R-:W-:Y:S01]  /*14d50*/  FFMA2 R6, R168.F32x2.HI_LO, UR36.F32, R0.F32 ;  /* 0x00000024a8067c49 */ /* 0x010fe20009200000 */
[----:B------:R-:W-:Y:S01]  /*14d60*/  F2FP.BF16.F32.PACK_AB R45, R157, R156 ;  /* 0x0000009c9d2d723e */ /* 0x000fe200000010ff */
[----:B---3--:R-:W-:-:S03]  /*14d70*/  @!P6 FMUL R159, R159, R159 ;  /* 0x0000009f9f9fe220 */ /* 0x008fc60000400000 */
[----:B------:R-:W-:Y:S02]  /*14d80*/  FSETP.GEU.AND P6, PT, R6, -126, PT ;  /* 0xc2fc00000600780b */ /* 0x000fe40003fce000 */
[----:B------:R-:W3:Y:S01]  /*14d90*/  MUFU.EX2 R168, R8 ;  /* 0x0000000800a87308 */ /* 0x000ee20000000800 */
[----:B-1----:R-:W-:Y:S01]  /*14da0*/  @!P5 FMUL R170, R170, R170 ;  /* 0x000000aaaaaad220 */ /* 0x002fe20000400000 */
[----:B------:R-:W-:Y:S01]  /*14db0*/  FSETP.GEU.AND P5, PT, R7, -126, PT ;  /* 0xc2fc00000700780b */ /* 0x000fe20003fae000 */
[----:B------:R-:W-:Y:S01]  /*14dc0*/  @!P2 FMUL R10, R10, 0.5 ;  /* 0x3f0000000a0aa820 */ /* 0x000fe20000400000 */
[----:B------:R-:W-:-:S04]  /*14dd0*/  F2FP.BF16.F32.PACK_AB R43, R159, R158 ;  /* 0x0000009e9f2b723e */ /* 0x000fc800000010ff */
[----:B------:R1:W4:Y:S01]  /*14de0*/  MUFU.EX2 R169, R9 ;  /* 0x0000000900a97308 */ /* 0x0003220000000800 */
[--C-:B--2---:R-:W-:Y:S02]  /*14df0*/  FFMA2 R4, R154.F32x2.HI_LO, UR36.F32, R0.reuse.F32 ;  /* 0x000000249a047c49 */ /* 0x104fe40009200000 */
[----:B-----5:R-:W-:Y:S01]  /*14e00*/  @!P4 FMUL R171, R171, R171 ;  /* 0x000000abababc220 */ /* 0x020fe20000400000 */
[----:B------:R-:W-:Y:S02]  /*14e10*/  @!P6 FMUL R6, R6, 0.5 ;  /* 0x3f0000000606e820 */ /* 0x000fe40000400000 */
[----:B------:R-:W-:Y:S01]  /*14e20*/  FSETP.GEU.AND P3, PT, R5, -126, PT ;  /* 0xc2fc00000500780b */ /* 0x000fe20003f6e000 */
[----:B------:R-:W-:Y:S01]  /*14e30*/  @!P5 FMUL R7, R7, 0.5 ;  /* 0x3f0000000707d820 */ /* 0x000fe20000400000 */
[----:B------:R-:W-:Y:S01]  /*14e40*/  FSETP.GEU.AND P4, PT, R4, -126, PT ;  /* 0xc2fc00000400780b */ /* 0x000fe20003f8e000 */
[----:B---3--:R-:W-:Y:S01]  /*14e50*/  @!P1 FMUL R168, R168, R168 ;  /* 0x000000a8a8a89220 */ /* 0x008fe20000400000 */
[----:B------:R-:W-:Y:S01]  /*14e60*/  FSETP.GEU.AND P1, PT, R11, -126, PT ;  /* 0xc2fc00000b00780b */ /* 0x000fe20003f2e000 */
[----:B------:R-:W2:Y:S01]  /*14e70*/  MUFU.EX2 R154, R6 ;  /* 0x00000006009a7308 */ /* 0x000ea20000000800 */
[----:B------:R-:W-:Y:S01]  /*14e80*/  F2FP.BF16.F32.PACK_AB R44, R171, R170 ;  /* 0x000000aaab2c723e */ /* 0x000fe200000010ff */
[----:B-1----:R-:W-:-:S06]  /*14e90*/  FFMA2 R8, R152.F32x2.HI_LO, UR36.F32, R0.F32 ;  /* 0x0000002498087c49 */ /* 0x002fcc0009200000 */
[----:B------:R-:W-:Y:S01]  /*14ea0*/  @!P3 FMUL R5, R5, 0.5 ;  /* 0x3f0000000505b820 */ /* 0x000fe20000400000 */
[----:B----4-:R-:W-:Y:S01]  /*14eb0*/  @!P0 FMUL R169, R169, R169 ;  /* 0x000000a9a9a98220 */ /* 0x010fe20000400000 */
[----:B------:R-:W1:Y:S01]  /*14ec0*/  MUFU.EX2 R152, R10 ;  /* 0x0000000a00987308 */ /* 0x000e620000000800 */
[----:B------:R-:W-:Y:S01]  /*14ed0*/  FSETP.GEU.AND P0, PT, R8, -126, PT ;  /* 0xc2fc00000800780b */ /* 0x000fe20003f0e000 */
[----:B------:R-:W-:Y:S01]  /*14ee0*/  @!P4 FMUL R4, R4, 0.5 ;  /* 0x3f0000000404c820 */ /* 0x000fe20000400000 */
[----:B------:R-:W-:Y:S01]  /*14ef0*/  @!P1 FMUL R11, R11, 0.5 ;  /* 0x3f0000000b0b9820 */ /* 0x000fe20000400000 */
[----:B------:R-:W-:Y:S01]  /*14f00*/  F2FP.BF16.F32.PACK_AB R46, R169, R168 ;  /* 0x000000a8a92e723e */ /* 0x000fe200000010ff */
[----:B--2---:R-:W-:-:S03]  /*14f10*/  @!P6 FMUL R154, R154, R154 ;  /* 0x0000009a9a9ae220 */ /* 0x004fc60000400000 */
[----:B------:R-:W2:Y:S01]  /*14f20*/  MUFU.EX2 R167, R5 ;  /* 0x0000000500a77308 */ /* 0x000ea20000000800 */
[----:B------:R-:W-:-:S05]  /*14f30*/  FSETP.GEU.AND P6, PT, R9, -126, PT ;  /* 0xc2fc00000900780b */ /* 0x000fca0003fce000 */
[----:B------:R-:W-:Y:S02]  /*14f40*/  @!P0 FMUL R8, R8, 0.5 ;  /* 0x3f00000008088820 */ /* 0x000fe40000400000 */
[----:B------:R3:W4:Y:S01]  /*14f50*/  MUFU.EX2 R166, R4 ;  /* 0x0000000400a67308 */ /* 0x0007220000000800 */
[----:B-1----:R-:W-:-:S05]  /*14f60*/  @!P2 FMUL R152, R152, R152 ;  /* 0x000000989898a220 */ /* 0x002fca0000400000 */
[----:B------:R-:W-:Y:S02]  /*14f70*/  @!P6 FMUL R9, R9, 0.5 ;  /* 0x3f0000000909e820 */ /* 0x000fe40000400000 */
[----:B------:R1:W5:Y:S01]  /*14f80*/  MUFU.EX2 R155, R7 ;  /* 0x00000007009b7308 */ /* 0x0003620000000800 */
[----:B--2---:R-:W-:-:S07]  /*14f90*/  @!P3 FMUL R167, R167, R167 ;  /* 0x000000a7a7a7b220 */ /* 0x004fce0000400000 */
[----:B------:R-:W2:Y:S01]  /*14fa0*/  MUFU.EX2 R153, R11 ;  /* 0x0000000b00997308 */ /* 0x000ea20000000800 */
[----:B---3--:R-:W-:Y:S02]  /*14fb0*/  FFMA2 R4, R150.F32x2.HI_LO, UR36.F32, R0.F32 ;  /* 0x0000002496047c49 */ /* 0x008fe40009200000 */
[----:B----4-:R-:W-:-:S03]  /*14fc0*/  @!P4 FMUL R166, R166, R166 ;  /* 0x000000a6a6a6c220 */ /* 0x010fc60000400000 */
[----:B------:R-:W-:Y:S02]  /*14fd0*/  FSETP.GEU.AND P3, PT, R4, -126, PT ;  /* 0xc2fc00000400780b */ /* 0x000fe40003f6e000 */
[----:B------:R-:W-:Y:S01]  /*14fe0*/  FSETP.GEU.AND P2, PT, R5, -126, PT ;  /* 0xc2fc00000500780b */ /* 0x000fe20003f4e000 */
[----:B-1----:R-:W-:Y:S01]  /*14ff0*/  FFMA2 R6, R164.F32x2.HI_LO, UR36.F32, R0.F32 ;  /* 0x00000024a4067c49 */ /* 0x002fe20009200000 */
[----:B------:R-:W-:Y:S01]  /*15000*/  MOV R0, UR41 ;  /* 0x0000002900007c02 */ /* 0x000fe20008000f00 */
[----:B------:R-:W1:Y:S01]  /*15010*/  MUFU.EX2 R164, R8 ;  /* 0x0000000800a47308 */ /* 0x000e620000000800 */
[----:B-----5:R-:W-:Y:S01]  /*15020*/  @!P5 FMUL R155, R155, R155 ;  /* 0x0000009b9b9bd220 */ /* 0x020fe20000400000 */
[----:B------:R-:W-:Y:S01]  /*15030*/  F2FP.BF16.F32.PACK_AB R48, R167, R166 ;  /* 0x000000a6a730723e */ /* 0x000fe200000010ff */
[----:B------:R3:W-:Y:S01]  /*15040*/  SYNCS.ARRIVE.TRANS64.A1T0 RZ, [R0+UR40+0xa0d0], RZ ;  /* 0x00a0d0ff00ff79a7 */ /* 0x0007e20008100028 */
[----:B------:R-:W-:Y:S01]  /*15050*/  FSETP.GEU.AND P5, PT, R6, -126, PT ;  /* 0xc2fc00000600780b */ /* 0x000fe20003fae000 */
[----:B--2---:R-:W-:Y:S01]  /*15060*/  @!P1 FMUL R153, R153, R153 ;  /* 0x0000009999999220 */ /* 0x004fe20000400000 */
[----:B------:R-:W-:-:S02]  /*15070*/  FSETP.GEU.AND P1, PT, R162, -126, PT ;  /* 0xc2fc0000a200780b */ /* 0x000fc40003f2e000 */
[----:B------:R-:W-:Y:S01]  /*15080*/  @!P3 FMUL R4, R4, 0.5 ;  /* 0x3f0000000404b820 */ /* 0x000fe20000400000 */
[----:B------:R-:W-:Y:S01]  /*15090*/  FSETP.GEU.AND P4, PT, R7, -126, PT ;  /* 0xc2fc00000700780b */ /* 0x000fe20003f8e000 */
[----:B------:R-:W-:Y:S01]  /*150a0*/  @!P2 FMUL R5, R5, 0.5 ;  /* 0x3f0000000505a820 */ /* 0x000fe20000400000 */
[----:B------:R-:W2:Y:S01]  /*150b0*/  MUFU.EX2 R165, R9 ;  /* 0x0000000900a57308 */ /* 0x000ea20000000800 */
[----:B------:R-:W-:Y:S02]  /*150c0*/  F2FP.BF16.F32.PACK_AB R47, R155, R154 ;  /* 0x0000009a9b2f723e */ /* 0x000fe400000010ff */
[----:B------:R-:W-:Y:S01]  /*150d0*/  F2FP.BF16.F32.PACK_AB R49, R153, R152 ;  /* 0x000000989931723e */ /* 0x000fe200000010ff */
[----:B-1----:R-:W-:Y:S01]  /*150e0*/  @!P0 FMUL R164, R164, R164 ;  /* 0x000000a4a4a48220 */ /* 0x002fe20000400000 */
[----:B------:R-:W-:-:S03]  /*150f0*/  FSETP.GEU.AND P0, PT, R163, -126, PT ;  /* 0xc2fc0000a300780b */ /* 0x000fc60003f0e000 */
[----:B------:R-:W1:Y:S01]  /*15100*/  MUFU.EX2 R12, R4 ;  /* 0x00000004000c7308 */ /* 0x000e620000000800 */
[----:B------:R-:W-:Y:S01]  /*15110*/  @!P1 FMUL R162, R162, 0.5 ;  /* 0x3f000000a2a29820 */ /* 0x000fe20000400000 */
[----:B------:R-:W-:Y:S01]  /*15120*/  @!P5 FMUL R6, R6, 0.5 ;  /* 0x3f0000000606d820 */ /* 0x000fe20000400000 */
[----:B------:R-:W-:-:S05]  /*15130*/  @!P4 FMUL R7, R7, 0.5 ;  /* 0x3f0000000707c820 */ /* 0x000fca0000400000 */
[----:B------:R-:W4:Y:S01]  /*15140*/  MUFU.EX2 R13, R5 ;  /* 0x00000005000d7308 */ /* 0x000f220000000800 */
[----:B--2---:R-:W-:Y:S01]  /*15150*/  @!P6 FMUL R165, R165, R165 ;  /* 0x000000a5a5a5e220 */ /* 0x004fe20000400000 */
[----:B------:R-:W-:Y:S01]  /*15160*/  LOP3.LUT P6, RZ, R3, 0x3, R24, 0x48, !PT ;  /* 0x0000000303ff7812 */ /* 0x000fe200078c4818 */
[----:B------:R-:W-:Y:S01]  /*15170*/  @!P0 FMUL R163, R163, 0.5 ;  /* 0x3f000000a3a38820 */ /* 0x000fe20000400000 */
[----:B------:R-:W-:Y:S02]  /*15180*/  F2FP.BF16.F32.PACK_AB R24, R181, R180 ;  /* 0x000000b4b518723e */ /* 0x000fe400000010ff */
[----:B------:R-:W-:Y:S02]  /*15190*/  F2FP.BF16.F32.PACK_AB R50, R165, R164 ;  /* 0x000000a4a532723e */ /* 0x000fe400000010ff */
[----:B------:R-:W2:Y:S01]  /*151a0*/  MUFU.EX2 R150, R6 ;  /* 0x0000000600967308 */ /* 0x000ea20000000800 */
[----:B-1----:R-:W-:-:S05]  /*151b0*/  @!P3 FMUL R12, R12, R12 ;  /* 0x0000000c0c0cb220 */ /* 0x002fca0000400000 */
[----:B------:R3:W-:Y:S02]  /*151c0*/  STL [R1+0x60], R12 ;  /* 0x0000600c01007387 */ /* 0x0007e40000100800 */
[----:B------:R-:W1:Y:S01]  /*151d0*/  MUFU.EX2 R151, R7 ;  /* 0x0000000700977308 */ /* 0x000e620000000800 */
[----:B----4-:R-:W-:-:S05]  /*151e0*/  @!P2 FMUL R13, R13, R13 ;  /* 0x0000000d0d0da220 */ /* 0x010fca0000400000 */
[----:B------:R3:W-:Y:S01]  /*151f0*/  STL [R1+0x64], R13 ;  /* 0x0000640d01007387 */ /* 0x0007e20000100800 */
[----:B------:R-:W-:Y:S01]  /*15200*/  F2FP.BF16.F32.PACK_AB R52, R13, R12 ;  /* 0x0000000c0d34723e */ /* 0x000fe200000010ff */
[----:B------:R-:W4:Y:S01]  /*15210*/  MUFU.EX2 R162, R162 ;  /* 0x000000a200a27308 */ /* 0x000f220000000800 */
[----:B--2---:R-:W-:-:S07]  /*15220*/  @!P5 FMUL R150, R150, R150 ;  /* 0x000000969696d220 */ /* 0x004fce0000400000 */
[----:B------:R-:W2:Y:S01]  /*15230*/  MUFU.EX2 R163, R163 ;  /* 0x000000a300a37308 */ /* 0x000ea20000000800 */
[----:B-1----:R-:W-:-:S05]  /*15240*/  @!P4 FMUL R151, R151, R151 ;  /* 0x000000979797c220 */ /* 0x002fca0000400000 */
[----:B------:R-:W-:Y:S01]  /*15250*/  F2FP.BF16.F32.PACK_AB R51, R151, R150 ;  /* 0x000000969733723e */ /* 0x000fe200000010ff */
[----:B----4-:R-:W-:Y:S01]  /*15260*/  @!P1 FMUL R162, R162, R162 ;  /* 0x000000a2a2a29220 */ /* 0x010fe20000400000 */
[----:B--2---:R-:W-:-:S05]  /*15270*/  @!P0 FMUL R163, R163, R163 ;  /* 0x000000a3a3a38220 */ /* 0x004fca0000400000 */
[----:B------:R-:W-:Y:S01]  /*15280*/  F2FP.BF16.F32.PACK_AB R53, R163, R162 ;  /* 0x000000a2a335723e */ /* 0x000fe200000010ff */
[----:B---3--:R-:W-:Y:S06]  /*15290*/  @!P6 BRA `(.L_x_255) ;  /* 0x000000000040e947 */ /* 0x008fec0003800000 */
[----:B------:R-:W-:Y:S01]  /*152a0*/  MOV R14, 0x8 ;  /* 0x00000008000e7802 */ /* 0x000fe20000000f00 */
        /* <DEDUP_REMOVED lines=15> */
.L_x_255:
[----:B------:R-:W-:Y:S05]  /*153a0*/  WARPSYNC.ALL ;  /* 0x0000000000007948 */ /* 0x000fea0003800000 */
[----:B------:R1:W-:Y:S02]  /*153b0*/  STTM.x32 tmem[UR43], R56 ;  /* 0x00000038000079ed */ /* 0x0003e400082c002b */
[----:B-1----:R-:W2:Y:S01]  /*153c0*/  LDL R87, [R1+0x6c] ;  /* 0x00006c0001577983 */ /* 0x002ea20000100800 */
[----:B------:R-:W-:Y:S01]  /*153d0*/  UIADD3 UR4, UPT, UPT, UR43, 0x20, URZ ;  /* 0x000000202b047890 */ /* 0x000fe2000fffe0ff */
[----:B------:R-:W1:Y:S03]  /*153e0*/  S2R R58, SR_TID.X ;  /* 0x00000000003a7919 */ /* 0x000e660000002100 */
[----:B------:R-:W-:-:S06]  /*153f0*/  USHF.R.U32.HI UR4, URZ, 0x15, UR4 ;  /* 0x00000015ff047899 */ /* 0x000fcc0008011604 */
[----:B------:R-:W-:Y:S02]  /*15400*/  MOV R0, UR4 ;  /* 0x0000000400007c02 */ /* 0x000fe40008000f00 */
[----:B-1----:R-:W-:Y:S02]  /*15410*/  SHF.R.U32.HI R59, RZ, 0x5, R58 ;  /* 0x00000005ff3b7819 */ /* 0x002fe4000001163a */
[----:B--2---:R-:W-:-:S04]  /*15420*/  FSETP.NEU.AND P0, PT, R87, -INF , PT ;  /* 0xff8000005700780b */ /* 0x004fc80003f0d000 */
[----:B------:R-:W-:Y:S02]  /*15430*/  FSEL R4, R87, RZ, P0 ;  /* 0x000000ff57047208 */ /* 0x000fe40000000000 */
[----:B------:R-:W-:-:S03]  /*15440*/  LOP3.LUT P0, RZ, R0, 0x3, R59, 0x48, !PT ;  /* 0x0000000300ff7812 */ /* 0x000fc6000780483b */
[----:B------:R-:W-:-:S04]  /*15450*/  FMUL R4, R4, -UR36 ;  /* 0x8000002404047c20 */ /* 0x000fc80008400000 */
[--C-:B------:R-:W-:Y:S02]  /*15460*/  FFMA2 R54, R54.F32x2.HI_LO, UR36.F32, R4.reuse.F32 ;  /* 0x0000002436367c49 */ /* 0x100fe40009200004 */
[----:B------:R-:W-:-:S03]  /*15470*/  FFMA2 R4, R18.F32x2.HI_LO, UR36.F32, R4.F32 ;  /* 0x0000002412047c49 */ /* 0x000fc60009200004 */
[----:B------:R-:W-:Y:S02]  /*15480*/  FSETP.GEU.AND P4, PT, R54, -126, PT ;  /* 0xc2fc00003600780b */ /* 0x000fe40003f8e000 */
[----:B------:R-:W-:Y:S02]  /*15490*/  FSETP.GEU.AND P3, PT, R55, -126, PT ;  /* 0xc2fc00003700780b */ /* 0x000fe40003f6e000 */
[----:B------:R-:W-:Y:S02]  /*154a0*/  FSETP.GEU.AND P2, PT, R4, -126, PT ;  /* 0xc2fc00000400780b */ /* 0x000fe40003f4e000 */
[----:B------:R-:W-:-:S07]  /*154b0*/  FSETP.GEU.AND P1, PT, R5, -126, PT ;  /* 0xc2fc00000500780b */ /* 0x000fce0003f2e000 */
[----:B------:R-:W-:Y:S02]  /*154c0*/  @!P4 FMUL R54, R54, 0.5 ;  /* 0x3f0000003636c820 */ /* 0x000fe40000400000 */
[----:B------:R-:W-:Y:S02]  /*154d0*/  @!P3 FMUL R55, R55, 0.5 ;  /* 0x3f0000003737b820 */ /* 0x000fe40000400000 */
[----:B------:R-:W-:Y:S01]  /*154e0*/  @!P2 FMUL R4, R4, 0.5 ;  /* 0x3f0000000404a820 */ /* 0x000fe20000400000 */
[----:B------:R-:W1:Y:S01]  /*154f0*/  MUFU.EX2 R56, R54 ;  /* 0x0000003600387308 */ /* 0x000e620000000800 */
[----:B------:R-:W-:-:S07]  /*15500*/  @!P1 FMUL R5, R5, 0.5 ;  /* 0x3f00000005059820 */ /* 0x000fce0000400000 */
[----:B------:R-:W2:Y:S08]  /*15510*/  MUFU.EX2 R57, R55 ;  /* 0x0000003700397308 */ /* 0x000eb00000000800 */
[----:B------:R-:W3:Y:S01]  /*15520*/  MUFU.EX2 R18, R4 ;  /* 0x0000000400127308 */ /* 0x000ee20000000800 */
[----:B-1----:R-:W-:-:S07]  /*15530*/  @!P4 FMUL R56, R56, R56 ;  /* 0x000000383838c220 */ /* 0x002fce0000400000 */
[----:B------:R-:W1:Y:S01]  /*15540*/  MUFU.EX2 R19, R5 ;  /* 0x0000000500137308 */ /* 0x000e620000000800 */
[----:B--2---:R-:W-:-:S05]  /*15550*/  @!P3 FMUL R57, R57, R57 ;  /* 0x000000393939b220 */ /* 0x004fca0000400000 */
[----:B------:R-:W-:Y:S01]  /*15560*/  F2FP.BF16.F32.PACK_AB R54, R57, R56 ;  /* 0x000000383936723e */ /* 0x000fe200000010ff */
[----:B---3--:R-:W-:Y:S01]  /*15570*/  @!P2 FMUL R18, R18, R18 ;  /* 0x000000121212a220 */ /* 0x008fe20000400000 */
[----:B-1----:R-:W-:-:S05]  /*15580*/  @!P1 FMUL R19, R19, R19 ;  /* 0x0000001313139220 */ /* 0x002fca0000400000 */
[----:B------:R-:W-:Y:S01]  /*15590*/  F2FP.BF16.F32.PACK_AB R55, R19, R18 ;  /* 0x000000121337723e */ /* 0x000fe200000010ff */
[----:B------:R-:W-:Y:S06]  /*155a0*/  @!P0 BRA `(.L_x_256) ;  /* 0x0000000000408947 */ /* 0x000fec0003800000 */
        /* <DEDUP_REMOVED lines=16> */
.L_x_256:
        /* <DEDUP_REMOVED lines=10> */
.L_x_257:
[----:B------:R-:W3:Y:S01]  /*15750*/  S2UR UR6, SR_CgaCtaId ;  /* 0x00000000000679c3 */ /* 0x000ee20000008800 */
[----:B------:R-:W-:Y:S01]  /*15760*/  UISETP.NE.AND UP0, UPT, UR55, URZ, UPT ;  /* 0x000000ff3700728c */ /* 0x000fe2000bf05270 */
[----:B------:R-:W-:-:S03]  /*15770*/  UMOV UR4, 0x400 ;  /* 0x0000040000047882 */ /* 0x000fc60000000000 */
[----:B------:R-:W-:-:S04]  /*15780*/  USEL UR39, UR51, UR50, UP0 ;  /* 0x0000003233277287 */ /* 0x000fc80008000000 */
[----:B------:R-:W-:Y:S02]  /*15790*/  ULOP3.LUT UR39, UR39, 0x1, URZ, 0x3c, !UPT ;  /* 0x0000000127277892 */ /* 0x000fe4000f8e3cff */
[----:B---3--:R-:W-:-:S04]  /*157a0*/  ULEA UR4, UR6, UR4, 0x18 ;  /* 0x0000000406047291 */ /* 0x008fc8000f8ec0ff */
[----:B------:R-:W-:Y:S02]  /*157b0*/  UIADD3 UR5, UPT, UPT, UR4, 0xa068, URZ ;  /* 0x0000a06804057890 */ /* 0x000fe4000fffe0ff */
[----:B------:R-:W-:Y:S02]  /*157c0*/  @UP0 UIADD3 UR5, UPT, UPT, UR4, 0xa058, URZ ;  /* 0x0000a05804050890 */ /* 0x000fe4000fffe0ff */
[----:B------:R-:W-:Y:S02]  /*157d0*/  UISETP.NE.AND UP0, UPT, UR46, URZ, UPT ;  /* 0x000000ff2e00728c */ /* 0x000fe4000bf05270 */
[----:B------:R-:W-:-:S09]  /*157e0*/  UPRMT UR5, UR6, 0x654, UR5 ;  /* 0x0000065406057896 */ /* 0x000fd20008000005 */
[----:B--2---:R-:W-:Y:S01]  /*157f0*/  SYNCS.ARRIVE.TRANS64.RED.A1T0 RZ, [UR5], RZ ;  /* 0x000000ffffff79a7 */ /* 0x004fe20008100405 */
[----:B------:R-:W-:Y:S05]  /*15800*/  BRA.U UP0, `(.L_x_258) ;  /* 0x0000000100047547 */ /* 0x000fea000b800000 */
[----:B------:R-:W-:Y:S05]  /*15810*/  BPT.TRAP 0x1 ;  /* 0x000000040000795c */ /* 0x000fea0000300000 */
.L_x_258:
        /* <DEDUP_REMOVED lines=26> */
.L_x_416:
        /* <DEDUP_REMOVED lines=10> */
.L_x_261:
[----:B------:R-:W-:Y:S05]  /*15a60*/  BSYNC.RECONVERGENT B0 ;  /* 0x0000000000007941 */ /* 0x000fea0003800200 */
.L_x_260:
[----:B------:R-:W2:Y:S04]  /*15a70*/  LDL.LU.64 R4, [R1+0x18] ;  /* 0x0000180001047983 */ /* 0x000ea80000300a00 */
[----:B-1----:R-:W3:Y:S04]  /*15a80*/  LDL.LU.64 R26, [R1+0x20] ;  /* 0x00002000011a7983 */ /* 0x002ee80000300a00 */
[----:B------:R-:W4:Y:S04]  /*15a90*/  LDL.LU.64 R24, [R1+0x28] ;  /* 0x0000280001187983 */ /* 0x000f280000300a00 */
[----:B------:R-:W5:Y:S04]  /*15aa0*/  LDL.LU.64 R20, [R1+0x38] ;  /* 0x0000380001147983 */ /* 0x000f680000300a00 */
[----:B------:R-:W5:Y:S04]  /*15ab0*/  LDL.LU.64 R14, [R1+0x40] ;  /* 0x00004000010e7983 */ /* 0x000f680000300a00 */
[----:B------:R-:W5:Y:S04]  /*15ac0*/  LDL.LU.64 R12, [R1+0x48] ;  /* 0x00004800010c7983 */ /* 0x000f680000300a00 */
[----:B------:R-:W5:Y:S01]  /*15ad0*/  LDL.LU.64 R6, [R1+0x30] ;  /* 0x0000300001067983 */ /* 0x000f620000300a00 */
[----:B------:R-:W-:-:S03]  /*15ae0*/  FADD2 R90, R90.F32x2.HI_LO, R138.F32x2.HI_LO ;  /* 0x0000008a5a5a724b */ /* 0x000fc60000000000 */
[----:B------:R-:W5:Y:S01]  /*15af0*/  LDL.LU.64 R10, [R1+0x50] ;  /* 0x00005000010a7983 */ /* 0x000f620000300a00 */
[----:B------:R-:W-:-:S03]  /*15b00*/  FADD2 R90, R90.F32x2.HI_LO, R174.F32x2.HI_LO ;  /* 0x000000ae5a5a724b */ /* 0x000fc60000000000 */
[----:B------:R-:W5:Y:S01]  /*15b10*/  LDL.LU.64 R8, [R1+0x58] ;  /* 0x0000580001087983 */ /* 0x000f620000300a00 */
[----:B------:R-:W-:Y:S02]  /*15b20*/  FADD2 R90, R90.F32x2.HI_LO, R182.F32x2.HI_LO ;  /* 0x000000b65a5a724b */ /* 0x000fe40000000000 */
[----:B------:R-:W-:-:S04]  /*15b30*/  FMUL R16, R3, R16 ;  /* 0x0000001003107220 */ /* 0x000fc80000400000 */
[----:B------:R-:W-:-:S04]  /*15b40*/  FADD2 R88, R16.F32, R88.F32x2.HI_LO ;  /* 0x000000581058724b */ /* 0x000fc80000040000 */
[----:B------:R-:W-:-:S04]  /*15b50*/  FADD2 R88, R88.F32x2.HI_LO, R94.F32x2.HI_LO ;  /* 0x0000005e5858724b */ /* 0x000fc80000000000 */
[----:B------:R-:W-:Y:S02]  /*15b60*/  FADD2 R88, R88.F32x2.HI_LO, R102.F32x2.HI_LO ;  /* 0x000000665858724b */ /* 0x000fe40000000000 */
[----:B--2---:R-:W-:Y:S02]  /*15b70*/  FADD2 R90, R90.F32x2.HI_LO, R4.F32x2.HI_LO ;  /* 0x000000045a5a724b */ /* 0x004fe40000000000 */
[----:B------:R-:W2:Y:S01]  /*15b80*/  LDL.LU.64 R4, [R1+0x60] ;  /* 0x0000600001047983 */ /* 0x000ea20000300a00 */
        /* <DEDUP_REMOVED lines=14> */
[----:B---3--:R-:W-:Y:S02]  /*15c70*/  FADD2 R22, R22.F32x2.HI_LO, R26.F32x2.HI_LO ;  /* 0x0000001a1616724b */ /* 0x008fe40000000000 */
[----:B----4-:R-:W-:Y:S02]  /*15c80*/  FADD2 R92, R92.F32x2.HI_LO, R24.F32x2.HI_LO ;  /* 0x000000185c5c724b */ /* 0x010fe40000000000 */
[----:B------:R-:W-:Y:S02]  /*15c90*/  FADD2 R88, R88.F32x2.HI_LO, R188.F32x2.HI_LO ;  /* 0x000000bc5858724b */ /* 0x000fe40000000000 */
[----:B-----5:R-:W-:Y:S02]  /*15ca0*/  FADD2 R90, R90.F32x2.HI_LO, R20.F32x2.HI_LO ;  /* 0x000000145a5a724b */ /* 0x020fe40000000000 */
        /* <DEDUP_REMOVED lines=19> */
[----:B------:R-:W-:Y:S01]  /*15de0*/  UISETP.NE.AND UP0, UPT, UR53, 0x1, UPT ;  /* 0x000000013500788c */ /* 0x000fe2000bf05270 */
[----:B------:R-:W-:-:S02]  /*15df0*/  FADD2 R90, R90.F32x2.HI_LO, R162.F32x2.HI_LO ;  /* 0x000000a25a5a724b */ /* 0x000fc40000000000 */
[----:B------:R-:W-:Y:S02]  /*15e00*/  FADD2 R22, R22.F32x2.HI_LO, R56.F32x2.HI_LO ;  /* 0x000000381616724b */ /* 0x000fe40000000000 */
[----:B------:R-:W-:-:S04]  /*15e10*/  FADD2 R92, R92.F32x2.HI_LO, R18.F32x2.HI_LO ;  /* 0x000000125c5c724b */ /* 0x000fc80000000000 */
[----:B------:R-:W-:Y:S02]  /*15e20*/  FADD2 R22, R22.F32x2.HI_LO, R92.F32x2.HI_LO ;  /* 0x0000005c1616724b */ /* 0x000fe40000000000 */
[----:B--2---:R-:W-:-:S04]  /*15e30*/  FADD2 R88, R88.F32x2.HI_LO, R4.F32x2.HI_LO ;  /* 0x000000045858724b */ /* 0x004fc80000000000 */
[----:B------:R-:W-:-:S04]  /*15e40*/  FADD2 R88, R88.F32x2.HI_LO, R90.F32x2.HI_LO ;  /* 0x0000005a5858724b */ /* 0x000fc80000000000 */
[----:B------:R-:W-:-:S04]  /*15e50*/  FADD2 R22, R88.F32x2.HI_LO, R22.F32x2.HI_LO ;  /* 0x000000165816724b */ /* 0x000fc80000000000 */
[----:B------:R-:W-:Y:S01]  /*15e60*/  FADD R16, R22, R23 ;  /* 0x0000001716107221 */ /* 0x000fe20000000000 */
[----:B------:R-:W-:Y:S06]  /*15e70*/  BRA.U UP0, `(.L_x_262) ;  /* 0x0000000100987547 */ /* 0x000fec000b800000 */
[----:B------:R-:W-:Y:S05]  /*15e80*/  @P1 BRA `(.L_x_263) ;  /* 0x0000000000041947 */ /* 0x000fea0003800000 */
[----:B------:R-:W-:Y:S05]  /*15e90*/  BPT.TRAP 0x1 ;  /* 0x000000040000795c */ /* 0x000fea0000300000 */
.L_x_263:
[----:B------:R-:W-:Y:S01]  /*15ea0*/  UISETP.NE.AND UP0, UPT, UR55, URZ, UPT ;  /* 0x000000ff3700728c */ /* 0x000fe2000bf05270 */
[----:B------:R-:W-:Y:S01]  /*15eb0*/  IMAD.U32 R0, RZ, RZ, UR39 ;  /* 0x00000027ff007e24 */ /* 0x000fe2000f8e00ff */
[----:B------:R-:W-:Y:S01]  /*15ec0*/  UIADD3 UR5, UPT, UPT, UR4, 0xa060, URZ ;  /* 0x0000a06004057890 */ /* 0x000fe2000fffe0ff */
[----:B------:R-:W-:Y:S01]  /*15ed0*/  IMAD.U32 R17, R58, 0x10000, RZ ;  /* 0x000100003a117824 */ /* 0x000fe200078e00ff */
[----:B------:R-:W-:Y:S02]  /*15ee0*/  LOP3.LUT R59, R59, 0x3, RZ, 0xc0, !PT ;  /* 0x000000033b3b7812 */ /* 0x000fe400078ec0ff */
[----:B------:R-:W-:Y:S02]  /*15ef0*/  SHF.L.U32 R0, R0, 0x1f, RZ ;  /* 0x0000001f00007819 */ /* 0x000fe400000006ff */
[----:B------:R-:W-:-:S03]  /*15f00*/  LOP3.LUT R17, R17, 0x600000, RZ, 0xc0, !PT ;  /* 0x0060000011117812 */ /* 0x000fc600078ec0ff */
[----:B------:R-:W-:Y:S01]  /*15f10*/  @UP0 UIADD3 UR5, UPT, UPT, UR4, 0xa050, URZ ;  /* 0x0000a05004050890 */ /* 0x000fe2000fffe0ff */
[----:B------:R-:W-:Y:S01]  /*15f20*/  SHF.R.U32.HI R4, RZ, 0x15, R17 ;  /* 0x00000015ff047819 */ /* 0x000fe20000011611 */
[----:B------:R-:W-:-:S03]  /*15f30*/  USEL UR4, URZ, 0x80, UP0 ;  /* 0x00000080ff047887 */ /* 0x000fc60008000000 */
[----:B------:R-:W-:-:S03]  /*15f40*/  ISETP.NE.AND P0, PT, R59, R4, PT ;  /* 0x000000043b00720c */ /* 0x000fc60003f05270 */
[----:B------:R-:W-:Y:S01]  /*15f50*/  LOP3.LUT R17, R17, UR4, RZ, 0xfc, !PT ;  /* 0x0000000411117c12 */ /* 0x000fe2000f8efcff */
[----:B------:R-:W1:Y:S02]  /*15f60*/  SYNCS.PHASECHK.TRANS64.TRYWAIT P1, [UR5], R0 ;  /* 0x00000000ff0075a7 */ /* 0x000e640008021105 */
[----:B-1----:R-:W-:Y:S07]  /*15f70*/  @!P1 BRA `(.L_x_264) ;  /* 0x0000003800289947 */ /* 0x002fee0003800000 */
.L_x_418:
        /* <DEDUP_REMOVED lines=17> */
.L_x_265:
[----:B------:R-:W2:Y:S01]  /*16090*/  LDL R19, [R1+0x6c] ;  /* 0x00006c0001137983 */ /* 0x000ea20000100800 */
[----:B------:R-:W-:Y:S05]  /*160a0*/  WARPSYNC.ALL ;  /* 0x0000000000007948 */ /* 0x000fea0003800000 */
[----:B------:R-:W-:Y:S02]  /*160b0*/  R2UR UR4, R17 ;  /* 0x00000000110472ca */ /* 0x000fe400000e0000 */
[----:B------:R-:W-:-:S11]  /*160c0*/  MOV R18, R16 ;  /* 0x0000001000127202 */ /* 0x000fd60000000f00 */
[----:B--2---:R2:W-:Y:S02]  /*160d0*/  STTM.x2 tmem[UR4], R18 ;  /* 0x00000012000079ed */ /* 0x0045e400080c0004 */
.L_x_262:
[----:B-1----:R-:W3:Y:S01]  /*160e0*/  LDL.LU R0, [R1+0x6c] ;  /* 0x00006c0001007983 */ /* 0x002ee20000300800 */
[----:B------:R-:W-:Y:S01]  /*160f0*/  UISETP.NE.AND UP0, UPT, UR55, URZ, UPT ;  /* 0x000000ff3700728c */ /* 0x000fe2000bf05270 */
[----:B------:R-:W-:Y:S01]  /*16100*/  IADD3 R2, PT, PT, R2, 0x80, RZ ;  /* 0x0000008002027810 */ /* 0x000fe20007ffe0ff */
[----:B------:R-:W-:Y:S02]  /*16110*/  UIADD3 UR4, UPT, UPT, UR53, -0x1, URZ ;  /* 0xffffffff35047890 */ /* 0x000fe4000fffe0ff */
[----:B------:R-:W-:Y:S02]  /*16120*/  USEL UR50, UR50, UR39, UP0 ;  /* 0x0000002732327287 */ /* 0x000fe40008000000 */
[----:B------:R-:W-:Y:S02]  /*16130*/  USEL UR51, UR39, UR51, UP0 ;  /* 0x0000003327337287 */ /* 0x000fe40008000000 */
[----:B------:R-:W-:Y:S02]  /*16140*/  UISETP.GT.AND UP0, UPT, UR53, 0x1, UPT ;  /* 0x000000013500788c */ /* 0x000fe4000bf04270 */
[----:B------:R-:W-:Y:S01]  /*16150*/  ULOP3.LUT UR54, UR54, 0x1, URZ, 0x3c, !UPT ;  /* 0x0000000136367892 */ /* 0x000fe2000f8e3cff */
[----:B------:R-:W-:Y:S01]  /*16160*/  UMOV UR53, UR4 ;  /* 0x0000000400357c82 */ /* 0x000fe20008000000 */
[----:B---3--:R-:W-:-:S05]  /*16170*/  MOV R17, R0 ;  /* 0x0000000000117202 */ /* 0x008fca0000000f00 */
[----:B------:R-:W-:Y:S05]  /*16180*/  BRA.U UP0, `(.L_x_266) ;  /* 0xffffff91006c7547 */ /* 0x000fea000b83ffff */
.L_x_245:
[----:B------:R-:W-:-:S09]  /*16190*/  UISETP.NE.AND UP0, UPT, UR46, URZ, UPT ;  /* 0x000000ff2e00728c */ /* 0x000fd2000bf05270 */
[----:B------:R-:W-:Y:S05]  /*161a0*/  BRA.U UP0, `(.L_x_267) ;  /* 0x0000000100047547 */ /* 0x000fea000b800000 */
[----:B------:R-:W-:Y:S05]  /*161b0*/  BPT.TRAP 0x1 ;  /* 0x000000040000795c */ /* 0x000fea0000300000 */
.L_x_267:
[----:B------:R-:W3:Y:S01]  /*161c0*/  S2UR UR6, SR_CgaCtaId ;  /* 0x00000000000679c3 */ /* 0x000ee20000008800 */
[----:B------:R-:W-:Y:S01]  /*161d0*/  UISETP.NE.AND UP1, UPT, UR55, URZ, UPT ;  /* 0x000000ff3700728c */ /* 0x000fe2000bf25270 */
[----:B------:R-:W-:Y:S02]  /*161e0*/  UMOV UR5, 0x400 ;  /* 0x0000040000057882 */ /* 0x000fe40000000000 */
[----:B---3--:R-:W-:-:S04]  /*161f0*/  ULEA UR5, UR6, UR5, 0x18 ;  /* 0x0000000506057291 */ /* 0x008fc8000f8ec0ff */
[----:B------:R-:W-:-:S04]  /*16200*/  UIADD3 UR4, UPT, UPT, UR5, 0xa080, URZ ;  /* 0x0000a08005047890 */ /* 0x000fc8000fffe0ff */
[----:B------:R-:W-:-:S09]  /*16210*/  @UP1 UIADD3 UR4, UPT, UPT, UR5, 0xa070, URZ ;  /* 0x0000a07005041890 */ /* 0x000fd2000fffe0ff */
[----:B------:R-:W-:Y:S01]  /*16220*/  SYNCS.ARRIVE.TRANS64.A1T0 RZ, [UR4], RZ ;  /* 0x000000ffffff79a7 */ /* 0x000fe20008100004 */
[----:B------:R-:W-:Y:S01]  /*16230*/  USEL UR4, UR52, UR49, UP1 ;  /* 0x0000003134047287 */ /* 0x000fe20008800000 */
[----:B------:R-:W-:Y:S11]  /*16240*/  BRA.U UP0, `(.L_x_268) ;  /* 0x0000000100047547 */ /* 0x000ff6000b800000 */
[----:B------:R-:W-:Y:S05]  /*16250*/  BPT.TRAP 0x1 ;  /* 0x000000040000795c */ /* 0x000fea0000300000 */
.L_x_268:
[----:B------:R-:W-:Y:S02]  /*16260*/  UISETP.NE.AND UP0, UPT, UR55, URZ, UPT ;  /* 0x000000ff3700728c */ /* 0x000fe4000bf05270 */
[----:B------:R-:W-:Y:S02]  /*16270*/  ULOP3.LUT UR4, UR4, 0x1, URZ, 0x3c, !UPT ;  /* 0x0000000104047892 */ /* 0x000fe4000f8e3cff */
[----:B------:R-:W-:-:S04]  /*16280*/  UIADD3 UR7, UPT, UPT, UR5, 0xa088, URZ ;  /* 0x0000a08805077890 */ /* 0x000fc8000fffe0ff */
[----:B-1----:R-:W-:-:S03]  /*16290*/  MOV R3, UR4 ;  /* 0x0000000400037c02 */ /* 0x002fc60008000f00 */
[----:B------:R-:W-:Y:S01]  /*162a0*/  @UP0 UIADD3 UR7, UPT, UPT, UR5, 0xa078, URZ ;  /* 0x0000a07805070890 */ /* 0x000fe2000fffe0ff */
[----:B------:R-:W-:-:S08]  /*162b0*/  SHF.L.U32 R3, R3, 0x1f, RZ ;  /* 0x0000001f03037819 */ /* 0x000fd000000006ff */
[----:B------:R-:W1:Y:S02]  /*162c0*/  SYNCS.PHASECHK.TRANS64.TRYWAIT P0, [UR7], R3 ;  /* 0x00000003ff0075a7 */ /* 0x000e640008001107 */
[----:B-1----:R-:W-:Y:S05]  /*162d0*/  @!P0 BRA `(.L_x_269) ;  /* 0x0000003400688947 */ /* 0x002fea0003800000 */
.L_x_420:
[----:B------:R-:W-:-:S04]  /*162e0*/  UISETP.NE.AND UP0, UPT, UR55, URZ, UPT ;  /* 0x000000ff3700728c */ /* 0x000fc8000bf05270 */
[----:B------:R-:W-:-:S04]  /*162f0*/  USEL UR47, UR48, UR47, UP0 ;  /* 0x0000002f302f7287 */ /* 0x000fc80008000000 */
[----:B------:R-:W-:-:S09]  /*16300*/  UISETP.GT.U32.AND UP0, UPT, UR47, 0x1, UPT ;  /* 0x000000012f00788c */ /* 0x000fd2000bf04070 */
[----:B------:R-:W-:Y:S05]  /*16310*/  BRA.U UP0, `(.L_x_270) ;  /* 0x0000000100087547 */ /* 0x000fea000b800000 */
[----:B------:R-:W-:Y:S05]  /*16320*/  BPT.TRAP 0x1 ;  /* 0x000000040000795c */ /* 0x000fea0000300000 */
[----:B------:R-:W-:Y:S05]  /*16330*/  BPT.TRAP 0x1 ;  /* 0x000000040000795c */ /* 0x000fea0000300000 */
.L_x_270:
[----:B------:R-:W-:Y:S02]  /*16340*/  UISETP.NE.AND UP0, UPT, UR55, URZ, UPT ;  /* 0x000000ff3700728c */ /* 0x000fe4000bf05270 */
[----:B------:R-:W-:-:S09]  /*16350*/  UIADD3 UR4, UPT, UPT, UR5, 0xa068, URZ ;  /* 0x0000a06805047890 */ /* 0x000fd2000fffe0ff */
[----:B------:R-:W-:-:S04]  /*16360*/  @UP0 UIADD3 UR4, UPT, UPT, UR5, 0xa058, URZ ;  /* 0x0000a05805040890 */ /* 0x000fc8000fffe0ff */
[----:B------:R-:W-:-:S09]  /*16370*/  UPRMT UR4, UR6, 0x654, UR4 ;  /* 0x0000065406047896 */ /* 0x000fd20008000004 */
[----:B------:R-:W-:Y:S01]  /*16380*/  SYNCS.ARRIVE.TRANS64.RED.A1T0 RZ, [UR4], RZ ;  /* 0x000000ffffff79a7 */ /* 0x000fe20008100404 */
[----:B------:R-:W-:Y:S05]  /*16390*/  EXIT ;  /* 0x000000000000794d */ /* 0x000fea0003800000 */
.L_x_26:
[----:B------:R-:W-:-:S05]  /*163a0*/  IMAD.MOV.U32 R3, RZ, RZ, -0x4 ;  /* 0xfffffffcff037424 */ /* 0x000fca00078e00ff */
[----:B------:R-:W-:-:S05]  /*163b0*/  VIADDMNMX.U32 R0, R2, R3, 0x2, PT ;  /* 0x0000000202007446 */ /* 0x000fca0003800003 */
[----:B------:R-:W-:-:S04]  /*163c0*/  IMAD.SHL.U32 R0, R0, 0x4, RZ ;  /* 0x0000000400007824 */ /* 0x000fc800078e00ff */
[----:B------:R-:W1:Y:S02]  /*163d0*/  LDC R2, c[0x2][R0] ;  /* 0x0080000000027b82 */ /* 0x000e640000000800 */
[----:B-1----:R-:W-:-:S04]  /*163e0*/  SHF.R.S32.HI R3, RZ, 0x1f, R2 ;  /* 0x0000001fff037819 */ /* 0x002fc80000011402 */
.L_x_465:
[----:B------:R-:W-:Y:S05]  /*163f0*/  BRX R2 -0x16400                                                                                                                                                                                                                                                                                                                                                                                                                                                                                                                                                                                                  (*"BRANCH_TARGETS .L_x_466,.L_x_467,.L_x_468"*) ;  /* 0xfffffe9c02007949 */ /* 0x000fea000383ffff */
.L_x_468:
[----:B------:R-:W-:-:S08]  /*16400*/  NOP ;  /* 0x0000000000007918 */ /* 0x000fd00000000000 */
[----:B------:R-:W-:-:S00]  /*16410*/  USETMAXREG.DEALLOC.CTAPOOL 0x18 ;  /* 0x00000018000079c8 */ /* 0x000fc000080e0500 */
[----:B------:R-:W-:Y:S05]  /*16420*/  EXIT ;  /* 0x000000000000794d */ /* 0x000fea0003800000 */
.L_x_466:
[----:B------:R-:W-:-:S08]  /*16430*/  NOP ;  /* 0x0000000000007918 */ /* 0x000fd00000000000 */
[----:B------:R-:W1:-:S00]  /*16440*/  USETMAXREG.DEALLOC.CTAPOOL 0x20 ;  /* 0x00000020000079c8 */ /* 0x000e4000080e0500 */
[----:B------:R-:W2:Y:S01]  /*16450*/  S2UR UR6, SR_CTAID.X ;  /* 0x00000000000679c3 */ /* 0x000ea20000002500 */
[----:B------:R-:W3:Y:S07]  /*16460*/  LDCU.64 UR4, c[0x0][0x380] ;  /* 0x00007000ff0477ac */ /* 0x000eee0008000a00 */
[----:B------:R-:W4:Y:S01]  /*16470*/  S2UR UR37, SR_CTAID.Z ;  /* 0x00000000002579c3 */ /* 0x000f220000002700 */
[----:B---3--:R-:W-:Y:S02]  /*16480*/  UISETP.NE.AND UP1, UPT, UR5, URZ, UPT ;  /* 0x000000ff0500728c */ /* 0x008fe4000bf25270 */
[----:B--2---:R-:W-:-:S04]  /*16490*/  USHF.L.U32 UR11, UR6, 0x8, URZ ;  /* 0x00000008060b7899 */ /* 0x004fc800080006ff */
[----:B------:R-:W-:-:S06]  /*164a0*/  UISETP.GE.U32.OR UP1, UPT, UR11, UR4, !UP1 ;  /* 0x000000040b00728c */ /* 0x000fcc000cf26470 */
[----:B------:R-:W-:-:S13]  /*164b0*/  PLOP3.LUT P1, PT, PT, PT, UP1, 0x80, 0x8 ;  /* 0x000000000008781c */ /* 0x000fda0003f2f018 */
[----:B-1--4-:R-:W-:Y:S05]  /*164c0*/  @P1 EXIT ;  /* 0x000000000000194d */ /* 0x012fea0003800000 */
[----:B------:R-:W1:Y:S01]  /*164d0*/  LDCU UR4, c[0x0][0x38c] ;  /* 0x00007180ff0477ac */ /* 0x000e620008000800 */
[----:B------:R-:W2:Y:S01]  /*164e0*/  S2UR UR8, SR_CTAID.Y ;  /* 0x00000000000879c3 */ /* 0x000ea20000002600 */
[----:B------:R-:W-:Y:S01]  /*164f0*/  BSSY.RECONVERGENT B0, `(.L_x_271) ;  /* 0x0000021000007945 */ /* 0x000fe20003800200 */
[----:B------:R-:W-:Y:S01]  /*16500*/  UMOV UR12, URZ ;  /* 0x000000ff000c7c82 */ /* 0x000fe20008000000 */
[----:B------:R-:W-:-:S04]  /*16510*/  UIADD3 UR10, UPT, UPT, UR5, 0x7f, URZ ;  /* 0x0000007f050a7890 */ /* 0x000fc8000fffe0ff */
[----:B------:R-:W-:-:S04]  /*16520*/  USHF.R.S32.HI UR9, URZ, 0x1f, UR10 ;  /* 0x0000001fff097899 */ /* 0x000fc8000801140a */
[----:B------:R-:W-:-:S04]  /*16530*/  ULEA.HI UR9, UR9, UR10, URZ, 0x7 ;  /* 0x0000000a09097291 */ /* 0x000fc8000f8f38ff */
[----:B------:R-:W-:Y:S01]  /*16540*/  USHF.R.S32.HI UR9, URZ, 0x7, UR9 ;  /* 0x00000007ff097899 */ /* 0x000fe20008011409 */
[----:B-1----:R-:W1:Y:S01]  /*16550*/  I2F.U32.RP R2, UR4 ;  /* 0x0000000400027d06 */ /* 0x002e620008209000 */
[----:B------:R-:W-:-:S07]  /*16560*/  UISETP.NE.U32.AND UP1, UPT, UR4, URZ, UPT ;  /* 0x000000ff0400728c */ /* 0x000fce000bf25070 */
[----:B-1----:R-:W1:Y:S02]  /*16570*/  MUFU.RCP R0, R2 ;  /* 0x0000000200007308 */ /* 0x002e640000001000 */
[----:B-1----:R-:W-:-:S06]  /*16580*/  IADD3 R0, PT, PT, R0, 0xffffffe, RZ ;  /* 0x0ffffffe00007810 */ /* 0x002fcc0007ffe0ff */
[----:B------:R-:W1:Y:S02]  /*16590*/  F2I.FTZ.U32.TRUNC.NTZ R0, R0 ;  /* 0x0000000000007305 */ /* 0x000e64000021f000 */
[----:B-1----:R-:W-:-:S13]  /*165a0*/  R2UR UR13, R0 ;  /* 0x00000000000d72ca */ /* 0x002fda00000e0000 */
[----:B------:R-:W-:-:S04]  /*165b0*/  UIADD3 UR7, UPT, UPT, URZ, -UR13, URZ ;  /* 0x8000000dff077290 */ /* 0x000fc8000fffe0ff */
[----:B------:R-:W-:-:S04]  /*165c0*/  UIMAD UR7, UR7, UR4, URZ ;  /* 0x00000004070772a4 */ /* 0x000fc8000f8e02ff */
[----:B------:R-:W-:-:S04]  /*165d0*/  UIMAD.WIDE.U32 UR12, UR13, UR7, UR12 ;  /* 0x000000070d0c72a5 */ /* 0x000fc8000f8e000c */
[----:B--2---:R-:W-:-:S07]  /*165e0*/  UIMAD.WIDE.U32 UR12, UR13, UR8, URZ ;  /* 0x000000080d0c72a5 */ /* 0x004fce000f8e00ff */
[----:B------:R-:W-:Y:S02]  /*165f0*/  UMOV UR36, UR13 ;  /* 0x0000000d00247c82 */ /* 0x000fe40008000000 */
[----:B------:R-:W-:-:S04]  /*16600*/  UIADD3 UR7, UPT, UPT, -UR36, URZ, URZ ;  /* 0x000000ff24077290 */ /* 0x000fc8000fffe1ff */
[----:B------:R-:W-:-:S04]  /*16610*/  UIMAD UR7, UR4, UR7, UR8 ;  /* 0x00000007040772a4 */ /* 0x000fc8000f8e0208 */
[----:B------:R-:W-:-:S11]  /*16620*/  UISETP.GE.U32.AND UP5, UPT, UR7, UR4, UPT ;  /* 0x000000040700728c */ /* 0x000fd6000bfa6070 */
[----:B------:R-:W-:Y:S02]  /*16630*/  @UP5 UIADD3 UR7, UPT, UPT, UR7, -UR4, URZ ;  /* 0x8000000407075290 */ /* 0x000fe4000fffe0ff */
[----:B------:R-:W-:Y:S02]  /*16640*/  @UP5 UIADD3 UR36, UPT, UPT, UR36, 0x1, URZ ;  /* 0x0000000124245890 */ /* 0x000fe4000fffe0ff */
[----:B------:R-:W-:Y:S02]  /*16650*/  UISETP.GE.U32.AND UP4, UPT, UR7, UR4, UPT ;  /* 0x000000040700728c */ /* 0x000fe4000bf86070 */
[----:B------:R-:W-:-:S04]  /*16660*/  ULEA UR7, UR6, 0x2, 0x1 ;  /* 0x0000000206077891 */ /* 0x000fc8000f8e08ff */
[----:B------:R-:W-:-:S05]  /*16670*/  ULOP3.LUT UR7, UR7, 0x1fffffe, URZ, 0xc0, !UPT ;  /* 0x01fffffe07077892 */ /* 0x000fca000f8ec0ff */
[----:B------:R-:W-:Y:S02]  /*16680*/  @UP4 UIADD3 UR36, UPT, UPT, UR36, 0x1, URZ ;  /* 0x0000000124244890 */ /* 0x000fe4000fffe0ff */
[----:B------:R-:W-:Y:S02]  /*16690*/  @!UP1 ULOP3.LUT UR36, URZ, UR4, URZ, 0x33, !UPT ;  /* 0x00000004ff249292 */ /* 0x000fe4000f8e33ff */
[----:B------:R-:W-:Y:S02]  /*166a0*/  UISETP.LT.AND UP1, UPT, UR9, UR7, UPT ;  /* 0x000000070900728c */ /* 0x000fe4000bf21270 */
[----:B------:R-:W-:Y:S02]  /*166b0*/  UIADD3 UR12, UPT, UPT, -UR36, URZ, URZ ;  /* 0x000000ff240c7290 */ /* 0x000fe4000fffe1ff */
[----:B------:R-:W-:Y:S02]  /*166c0*/  USEL UR7, UR9, UR7, UP1 ;  /* 0x0000000709077287 */ /* 0x000fe40008800000 */
[----:B------:R-:W-:Y:S01]  /*166d0*/  UIMAD UR12, UR4, UR12, UR8 ;  /* 0x0000000c040c72a4 */ /* 0x000fe2000f8e0208 */
[----:B------:R-:W-:Y:S11]  /*166e0*/  @!P3 BRA `(.L_x_272) ;  /* 0x000000000004b947 */ /* 0x000ff60003800000 */
[----:B------:R-:W-:Y:S05]  /*166f0*/  BPT.TRAP 0x1 ;  /* 0x000000040000795c */ /* 0x000fea0000300000 */
.L_x_272:
[----:B------:R-:W-:Y:S05]  /*16700*/  BSYNC.RECONVERGENT B0 ;  /* 0x0000000000007941 */ /* 0x000fea0003800200 */
.L_x_271:
[----:B------:R-:W1:Y:S01]  /*16710*/  S2UR UR8, SR_CgaCtaId ;  /* 0x00000000000879c3 */ /* 0x000e620000008800 */
[----:B------:R-:W-:Y:S01]  /*16720*/  UMOV UR4, 0x400 ;  /* 0x0000040000047882 */ /* 0x000fe20000000000 */
[----:B------:R-:W-:Y:S01]  /*16730*/  IMAD.MOV.U32 R3, RZ, RZ, 0x1 ;  /* 0x00000001ff037424 */ /* 0x000fe200078e00ff */
[----:B------:R-:W-:-:S04]  /*16740*/  @!P0 MOV R2, 0x2000 ;  /* 0x0000200000028802 */ /* 0x000fc80000000f00 */
[----:B------:R-:W-:Y:S01]  /*16750*/  SHF.L.U32 R3, R3, 0x1f, RZ ;  /* 0x0000001f03037819 */ /* 0x000fe200000006ff */
[----:B-1----:R-:W-:-:S09]  /*16760*/  ULEA UR8, UR8, UR4, 0x18 ;  /* 0x0000000408087291 */ /* 0x002fd2000f8ec0ff */
[----:B------:R-:W1:Y:S02]  /*16770*/  SYNCS.PHASECHK.TRANS64.TRYWAIT P1, [UR8+0xa010], R3 ;  /* 0x00a01003ff0075a7 */ /* 0x000e640008021108 */
[----:B-1----:R-:W-:Y:S05]  /*16780*/  @!P1 BRA `(.L_x_273) ;  /* 0x0000003000549947 */ /* 0x002fea0003800000 */
.L_x_422:
[----:B------:R-:W-:Y:S01]  /*16790*/  PLOP3.LUT P5, PT, P5, P6, PT, 0xf8, 0x8f ;  /* 0x00000000008f781c */ /* 0x000fe20002fadf70 */
[----:B------:R2:W-:Y:S01]  /*167a0*/  @!P0 SYNCS.ARRIVE.TRANS64 RZ, [UR8+0xa000], R2 ;  /* 0x00a00002ffff89a7 */ /* 0x0005e20008000008 */
[----:B------:R-:W-:Y:S11]  /*167b0*/  BSSY.RECONVERGENT B0, `(.L_x_274) ;  /* 0x0000003000007945 */ /* 0x000ff60003800200 */
[----:B------:R-:W-:Y:S05]  /*167c0*/  @!P5 BRA `(.L_x_275) ;  /* 0x000000000004d947 */ /* 0x000fea0003800000 */
[----:B------:R-:W-:Y:S05]  /*167d0*/  BPT.TRAP 0x1 ;  /* 0x000000040000795c */ /* 0x000fea0000300000 */
.L_x_275:
[----:B------:R-:W-:Y:S05]  /*167e0*/  BSYNC.RECONVERGENT B0 ;  /* 0x0000000000007941 */ /* 0x000fea0003800200 */
.L_x_274:
[----:B------:R-:W-:Y:S01]  /*167f0*/  LOP3.LUT P1, R18, R18, 0x1f, RZ, 0xc0, !PT ;  /* 0x0000001f12127812 */ /* 0x000fe2000782c0ff */
[----:B------:R-:W-:Y:S03]  /*16800*/  BSSY.RECONVERGENT B0, `(.L_x_276) ;  /* 0x0000004000007945 */ /* 0x000fe60003800200 */
[----:B------:R-:W-:-:S13]  /*16810*/  PLOP3.LUT P1, PT, P1, P0, PT, 0x8f, 0xf8 ;  /* 0x0000000000f8781c */ /* 0x000fda0000f21177 */
[----:B------:R-:W-:Y:S05]  /*16820*/  @P1 BRA `(.L_x_277) ;  /* 0x0000000000041947 */ /* 0x000fea0003800000 */
[----:B------:R-:W-:Y:S05]  /*16830*/  BPT.TRAP 0x1 ;  /* 0x000000040000795c */ /* 0x000fea0000300000 */
.L_x_277:
[----:B------:R-:W-:Y:S05]  /*16840*/  BSYNC.RECONVERGENT B0 ;  /* 0x0000000000007941 */ /* 0x000fea0003800200 */
.L_x_276:
[----:B------:R-:W3:Y:S01]  /*16850*/  LDCU.64 UR4, c[0x0][0x348] ;  /* 0x00006900ff0477ac */ /* 0x000ee20008000a00 */
[----:B------:R-:W-:Y:S01]  /*16860*/  UIADD3 UR9, UPT, UPT, UR8, 0xa000, URZ ;  /* 0x0000a00008097890 */ /* 0x000fe2000fffe0ff */
[----:B------:R-:W-:Y:S01]  /*16870*/  UMOV UR10, URZ ;  /* 0x000000ff000a7c82 */ /* 0x000fe20008000000 */
[----:B------:R-:W-:Y:S01]  /*16880*/  UMOV UR13, UR36 ;  /* 0x00000024000d7c82 */ /* 0x000fe20008000000 */
[----:B------:R-:W-:Y:S01]  /*16890*/  UMOV UR14, UR37 ;  /* 0x00000025000e7c82 */ /* 0x000fe20008000000 */
[----:B---3--:R-:W-:-:S03]  /*168a0*/  UIADD3 UR16, UP1, UPT, UR4, 0x80, URZ ;  /* 0x0000008004107890 */ /* 0x008fc6000ff3e0ff */
[----:B------:R-:W-:Y:S01]  /*168b0*/  UMOV UR4, 0x0 ;  /* 0x0000000000047882 */ /* 0x000fe20000000000 */
[----:B------:R-:W-:-:S03]  /*168c0*/  UIADD3.X UR17, UPT, UPT, URZ, UR5, URZ, UP1, !UPT ;  /* 0x00000005ff117290 */ /* 0x000fc60008ffe4ff */
[----:B------:R-:W-:-:S06]  /*168d0*/  UMOV UR5, 0x10000000 ;  /* 0x1000000000057882 */ /* 0x000fcc0000000000 */
[----:B------:R3:W-:Y:S02]  /*168e0*/  UTMALDG.5D [UR8], [UR16], desc[UR4] ;  /* 0x00000408100075b4 */ /* 0x0007e40008021000 */
[----:B---3--:R-:W-:Y:S05]  /*168f0*/  BRA.U !UP0, `(.L_x_278) ;  /* 0x0000000108047547 */ /* 0x008fea000b800000 */
[----:B------:R-:W-:Y:S05]  /*16900*/  BPT.TRAP 0x1 ;  /* 0x000000040000795c */ /* 0x000fea0000300000 */
.L_x_278:
[----:B------:R-:W3:Y:S01]  /*16910*/  SYNCS.PHASECHK.TRANS64.TRYWAIT P1, [UR8+0xa038], R3 ;  /* 0x00a03803ff0075a7 */ /* 0x000ee20008021108 */
[----:B--2---:R-:W-:Y:S01]  /*16920*/  @!P0 MOV R2, 0x2000 ;  /* 0x0000200000028802 */ /* 0x004fe20000000f00 */
[----:B---3--:R-:W-:Y:S06]  /*16930*/  @!P1 BRA `(.L_x_279) ;  /* 0x0000003000009947 */ /* 0x008fec0003800000 */
.L_x_424:
[----:B------:R2:W-:Y:S01]  /*16940*/  @!P0 SYNCS.ARRIVE.TRANS64 RZ, [UR8+0xa020], R2 ;  /* 0x00a02002ffff89a7 */ /* 0x0005e20008000008 */
[----:B------:R-:W-:-:S09]  /*16950*/  UPLOP3.LUT UP2, UPT, UP2, UP3, UPT, 0xf8, 0x8f ;  /* 0x00000000008f789c */ /* 0x000fd20001747f70 */
[----:B------:R-:W-:Y:S05]  /*16960*/  BRA.U !UP2, `(.L_x_280) ;  /* 0x000000010a047547 */ /* 0x000fea000b800000 */
[----:B------:R-:W-:Y:S05]  /*16970*/  BPT.TRAP 0x1 ;  /* 0x000000040000795c */ /* 0x000fea0000300000 */
.L_x_280:
[----:B------:R-:W-:Y:S01]  /*16980*/  ISETP.EQ.OR P1, PT, R18, RZ, P0 ;  /* 0x000000ff1200720c */ /* 0x000fe20000722670 */
[----:B------:R-:W-:-:S12]  /*16990*/  BSSY.RECONVERGENT B0, `(.L_x_281) ;  /* 0x0000003000007945 */ /* 0x000fd80003800200 */
[----:B------:R-:W-:Y:S05]  /*169a0*/  @P1 BRA `(.L_x_282) ;  /* 0x0000000000041947 */ /* 0x000fea0003800000 */
[----:B------:R-:W-:Y:S05]  /*169b0*/  BPT.TRAP 0x1 ;  /* 0x000000040000795c */ /* 0x000fea0000300000 */
.L_x_282:
[----:B------:R-:W-:Y:S05]  /*169c0*/  BSYNC.RECONVERGENT B0 ;  /* 0x0000000000007941 */ /* 0x000fea0003800200 */
.L_x_281:
[----:B------:R-:W3:Y:S01]  /*169d0*/  LDCU.64 UR4, c[0x0][0x348] ;  /* 0x00006900ff0477ac */ /* 0x000ee20008000a00 */
[----:B------:R-:W-:Y:S01]  /*169e0*/  BSSY.RECONVERGENT B0, `(.L_x_283) ;  /* 0x000000e000007945 */ /* 0x000fe20003800200 */
[----:B------:R-:W-:Y:S02]  /*169f0*/  UIADD3 UR16, UPT, UPT, UR8, 0x4000, URZ ;  /* 0x0000400008107890 */ /* 0x000fe4000fffe0ff */
[----:B------:R-:W-:Y:S01]  /*16a00*/  UIADD3 UR17, UPT, UPT, UR8, 0xa020, URZ ;  /* 0x0000a02008117890 */ /* 0x000fe2000fffe0ff */
[----:B------:R-:W-:Y:S01]  /*16a10*/  UMOV UR18, URZ ;  /* 0x000000ff00127c82 */ /* 0x000fe20008000000 */
[----:B------:R-:W-:Y:S01]  /*16a20*/  UMOV UR19, URZ ;  /* 0x000000ff00137c82 */ /* 0x000fe20008000000 */
[----:B------:R-:W-:Y:S01]  /*16a30*/  UMOV UR20, UR36 ;  /* 0x0000002400147c82 */ /* 0x000fe20008000000 */
[----:B------:R-:W-:Y:S01]  /*16a40*/  UMOV UR21, UR37 ;  /* 0x0000002500157c82 */ /* 0x000fe20008000000 */
[----:B---3--:R-:W-:-:S03]  /*16a50*/  UIADD3 UR14, UP1, UPT, UR4, 0x180, URZ ;  /* 0x00000180040e7890 */ /* 0x008fc6000ff3e0ff */
[----:B------:R-:W-:Y:S01]  /*16a60*/  UMOV UR4, 0x0 ;  /* 0x0000000000047882 */ /* 0x000fe20000000000 */
[----:B------:R-:W-:-:S03]  /*16a70*/  UIADD3.X UR15, UPT, UPT, URZ, UR5, URZ, UP1, !UPT ;  /* 0x00000005ff0f7290 */ /* 0x000fc60008ffe4ff */
[----:B------:R-:W-:-:S06]  /*16a80*/  UMOV UR5, 0x10000000 ;  /* 0x1000000000057882 */ /* 0x000fcc0000000000 */
[----:B------:R3:W-:Y:S02]  /*16a90*/  UTMALDG.4D [UR16], [UR14], desc[UR4] ;  /* 0x000004100e0075b4 */ /* 0x0007e40008019000 */
[----:B---3--:R-:W-:Y:S05]  /*16aa0*/  @!P3 BRA `(.L_x_284) ;  /* 0x000000000004b947 */ /* 0x008fea0003800000 */
[----:B------:R-:W-:Y:S05]  /*16ab0*/  BPT.TRAP 0x1 ;  /* 0x000000040000795c */ /* 0x000fea0000300000 */
.L_x_284:
[----:B------:R-:W-:Y:S05]  /*16ac0*/  BSYNC.RECONVERGENT B0 ;  /* 0x0000000000007941 */ /* 0x000fea0003800200 */
.L_x_283:
[----:B------:R-:W3:Y:S01]  /*16ad0*/  SYNCS.PHASECHK.TRANS64.TRYWAIT P2, [UR8+0xa018], R3 ;  /* 0x00a01803ff0075a7 */ /* 0x000ee20008041108 */
[----:B--2---:R-:W-:Y:S01]  /*16ae0*/  @!P0 MOV R2, 0x2000 ;  /* 0x0000200000028802 */ /* 0x004fe20000000f00 */
[----:B---3--:R-:W-:Y:S06]  /*16af0*/  @!P2 BRA `(.L_x_285) ;  /* 0x0000002c00a8a947 */ /* 0x008fec0003800000 */
.L_x_426:
[----:B------:R2:W-:Y:S01]  /*16b00*/  @!P0 SYNCS.ARRIVE.TRANS64 RZ, [UR8+0xa008], R2 ;  /* 0x00a00802ffff89a7 */ /* 0x0005e20008000008 */
[----:B------:R-:W-:Y:S04]  /*16b10*/  BSSY.RECONVERGENT B0, `(.L_x_286) ;  /* 0x0000003000007945 */ /* 0x000fe80003800200 */
[----:B------:R-:W-:Y:S05]  /*16b20*/  @!P5 BRA `(.L_x_287) ;  /* 0x000000000004d947 */ /* 0x000fea0003800000 */
[----:B------:R-:W-:Y:S05]  /*16b30*/  BPT.TRAP 0x1 ;  /* 0x000000040000795c */ /* 0x000fea0000300000 */
.L_x_287:
[----:B------:R-:W-:Y:S05]  /*16b40*/  BSYNC.RECONVERGENT B0 ;  /* 0x0000000000007941 */ /* 0x000fea0003800200 */
.L_x_286:
[----:B------:R-:W-:Y:S04]  /*16b50*/  BSSY.RECONVERGENT B0, `(.L_x_288) ;  /* 0x0000003000007945 */ /* 0x000fe80003800200 */
[----:B------:R-:W-:Y:S05]  /*16b60*/  @P1 BRA `(.L_x_289) ;  /* 0x0000000000041947 */ /* 0x000fea0003800000 */
[----:B------:R-:W-:Y:S05]  /*16b70*/  BPT.TRAP 0x1 ;  /* 0x000000040000795c */ /* 0x000fea0000300000 */
.L_x_289:
[----:B------:R-:W-:Y:S05]  /*16b80*/  BSYNC.RECONVERGENT B0 ;  /* 0x0000000000007941 */ /* 0x000fea0003800200 */
.L_x_288:
[----:B------:R-:W3:Y:S01]  /*16b90*/  LDCU.64 UR4, c[0x0][0x348] ;  /* 0x00006900ff0477ac */ /* 0x000ee20008000a00 */
[----:B------:R-:W-:Y:S02]  /*16ba0*/  UIADD3 UR19, UPT, UPT, UR11, 0x80, URZ ;  /* 0x000000800b137890 */ /* 0x000fe4000fffe0ff */
[----:B------:R-:W-:Y:S02]  /*16bb0*/  UIADD3 UR16, UPT, UPT, UR8, 0x2000, URZ ;  /* 0x0000200008107890 */ /* 0x000fe4000fffe0ff */
[----:B------:R-:W-:Y:S01]  /*16bc0*/  UIADD3 UR17, UPT, UPT, UR8, 0xa008, URZ ;  /* 0x0000a00808117890 */ /* 0x000fe2000fffe0ff */
[----:B------:R-:W-:Y:S01]  /*16bd0*/  UMOV UR18, URZ ;  /* 0x000000ff00127c82 */ /* 0x000fe20008000000 */
[----:B------:R-:W-:Y:S01]  /*16be0*/  UMOV UR20, UR12 ;  /* 0x0000000c00147c82 */ /* 0x000fe20008000000 */
        /* <DEDUP_REMOVED lines=9> */
.L_x_290:
[----:B------:R-:W3:Y:S01]  /*16c80*/  SYNCS.PHASECHK.TRANS64.TRYWAIT P2, [UR8+0xa040], R3 ;  /* 0x00a04003ff0075a7 */ /* 0x000ee20008041108 */
[----:B--2---:R-:W-:Y:S01]  /*16c90*/  @!P0 MOV R2, 0x2000 ;  /* 0x0000200000028802 */ /* 0x004fe20000000f00 */
[----:B---3--:R-:W-:Y:S06]  /*16ca0*/  @!P2 BRA `(.L_x_291) ;  /* 0x0000002c0054a947 */ /* 0x008fec0003800000 */
.L_x_428:
[----:B------:R2:W-:Y:S01]  /*16cb0*/  @!P0 SYNCS.ARRIVE.TRANS64 RZ, [UR8+0xa028], R2 ;  /* 0x00a02802ffff89a7 */ /* 0x0005e20008000008 */
[----:B------:R-:W-:Y:S05]  /*16cc0*/  BRA.U !UP2, `(.L_x_292) ;  /* 0x000000010a047547 */ /* 0x000fea000b800000 */
[----:B------:R-:W-:Y:S05]  /*16cd0*/  BPT.TRAP 0x1 ;  /* 0x000000040000795c */ /* 0x000fea0000300000 */
.L_x_292:
[----:B------:R-:W-:Y:S04]  /*16ce0*/  BSSY.RECONVERGENT B0, `(.L_x_293) ;  /* 0x0000003000007945 */ /* 0x000fe80003800200 */
[----:B------:R-:W-:Y:S05]  /*16cf0*/  @P1 BRA `(.L_x_294) ;  /* 0x0000000000041947 */ /* 0x000fea0003800000 */
[----:B------:R-:W-:Y:S05]  /*16d00*/  BPT.TRAP 0x1 ;  /* 0x000000040000795c */ /* 0x000fea0000300000 */
.L_x_294:
[----:B------:R-:W-:Y:S05]  /*16d10*/  BSYNC.RECONVERGENT B0 ;  /* 0x0000000000007941 */ /* 0x000fea0003800200 */
.L_x_293:
[----:B------:R-:W3:Y:S01]  /*16d20*/  LDCU.64 UR4, c[0x0][0x348] ;  /* 0x00006900ff0477ac */ /* 0x000ee20008000a00 */
[----:B------:R-:W-:Y:S02]  /*16d30*/  UIADD3 UR32, UPT, UPT, UR8, 0x6000, URZ ;  /* 0x0000600008207890 */ /* 0x000fe4000fffe0ff */
[----:B------:R-:W-:Y:S01]  /*16d40*/  UIADD3 UR33, UPT, UPT, UR8, 0xa028, URZ ;  /* 0x0000a02808217890 */ /* 0x000fe2000fffe0ff */
[----:B------:R-:W-:Y:S01]  /*16d50*/  UMOV UR34, URZ ;  /* 0x000000ff00227c82 */ /* 0x000fe20008000000 */
[----:B------:R-:W-:Y:S01]  /*16d60*/  UMOV UR35, URZ ;  /* 0x000000ff00237c82 */ /* 0x000fe20008000000 */
[----:B---3--:R-:W-:-:S03]  /*16d70*/  UIADD3 UR10, UP1, UPT, UR4, 0x280, URZ ;  /* 0x00000280040a7890 */ /* 0x008fc6000ff3e0ff */
[----:B------:R-:W-:Y:S01]  /*16d80*/  UMOV UR4, 0x0 ;  /* 0x0000000000047882 */ /* 0x000fe20000000000 */
[----:B------:R-:W-:-:S03]  /*16d90*/  UIADD3.X UR11, UPT, UPT, URZ, UR5, URZ, UP1, !UPT ;  /* 0x00000005ff0b7290 */ /* 0x000fc60008ffe4ff */
[----:B------:R-:W-:-:S06]  /*16da0*/  UMOV UR5, 0x10000000 ;  /* 0x1000000000057882 */ /* 0x000fcc0000000000 */
[----:B------:R3:W-:Y:S01]  /*16db0*/  UTMALDG.4D [UR32], [UR10], desc[UR4] ;  /* 0x000004200a0075b4 */ /* 0x0007e20008019000 */
[----:B------:R-:W-:Y:S01]  /*16dc0*/  NOP ;  /* 0x0000000000007918 */ /* 0x000fe20000000000 */
[----:B------:R-:W-:-:S06]  /*16dd0*/  UISETP.GE.AND UP1, UPT, UR7, 0x2, UPT ;  /* 0x000000020700788c */ /* 0x000fcc000bf26270 */
[----:B------:R-:W-:-:S13]  /*16de0*/  PLOP3.LUT P2, PT, PT, PT, UP1, 0x80, 0x8 ;  /* 0x000000000008781c */ /* 0x000fda0003f4f018 */
[----:B---3--:R-:W-:Y:S05]  /*16df0*/  @!P2 EXIT ;  /* 0x000000000000a94d */ /* 0x008fea0003800000 */
[----:B------:R-:W-:Y:S01]  /*16e00*/  UIADD3 UR9, UPT, UPT, UR7, -0x2, URZ ;  /* 0xfffffffe07097890 */ /* 0x000fe2000fffe0ff */
[----:B------:R-:W-:Y:S01]  /*16e10*/  HFMA2 R4, -RZ, RZ, 0, 5.9604644775390625e-08 ;  /* 0x00000001ff047431 */ /* 0x000fe200000001ff */
[----:B------:R-:W-:Y:S02]  /*16e20*/  UIADD3 UR11, UPT, UPT, UR7, -0x1, URZ ;  /* 0xffffffff070b7890 */ /* 0x000fe4000fffe0ff */
[----:B------:R-:W-:Y:S01]  /*16e30*/  UISETP.GE.U32.AND UP1, UPT, UR9, 0x3, UPT ;  /* 0x000000030900788c */ /* 0x000fe2000bf26070 */
[----:B------:R-:W3:Y:S01]  /*16e40*/  LDCU.64 UR4, c[0x0][0x348] ;  /* 0x00006900ff0477ac */ /* 0x000ee20008000a00 */
[----:B------:R-:W-:Y:S01]  /*16e50*/  ULOP3.LUT UR6, UR11, 0x3, URZ, 0xc0, !UPT ;  /* 0x000000030b067892 */ /* 0x000fe2000f8ec0ff */
[----:B------:R-:W-:Y:S01]  /*16e60*/  UMOV UR10, 0x2 ;  /* 0x00000002000a7882 */ /* 0x000fe20000000000 */
[----:B------:R-:W-:-:S05]  /*16e70*/  UMOV UR9, 0x1 ;  /* 0x0000000100097882 */ /* 0x000fca0000000000 */
[----:B------:R-:W-:Y:S05]  /*16e80*/  BRA.U !UP1, `(.L_x_295) ;  /* 0x0000001109107547 */ /* 0x000fea000b800000 */
[----:B------:R-:W-:Y:S01]  /*16e90*/  ULOP3.LUT UR9, UR11, 0xfffffffc, URZ, 0xc0, !UPT ;  /* 0xfffffffc0b097892 */ /* 0x000fe2000f8ec0ff */
[----:B------:R-:W-:Y:S01]  /*16ea0*/  MOV R4, 0x1 ;  /* 0x0000000100047802 */ /* 0x000fe20000000f00 */
[----:B------:R-:W-:Y:S01]  /*16eb0*/  UMOV UR10, 0x2 ;  /* 0x00000002000a7882 */ /* 0x000fe20000000000 */
[----:B------:R-:W-:Y:S01]  /*16ec0*/  UMOV UR7, URZ ;  /* 0x000000ff00077c82 */ /* 0x000fe20008000000 */
[----:B------:R-:W-:Y:S01]  /*16ed0*/  UIADD3 UR9, UPT, UPT, -UR9, URZ, URZ ;  /* 0x000000ff09097290 */ /* 0x000fe2000fffe1ff */
[----:B------:R-:W-:-:S11]  /*16ee0*/  UMOV UR27, 0x100 ;  /* 0x00000100001b7882 */ /* 0x000fd60000000000 */
.L_x_336:
[----:B-1----:R-:W-:Y:S05]  /*16ef0*/  BRA.U !UP0, `(.L_x_296) ;  /* 0x0000000108047547 */ /* 0x002fea000b800000 */
[----:B---3--:R-:W-:Y:S05]  /*16f00*/  BPT.TRAP 0x1 ;  /* 0x000000040000795c */ /* 0x008fea0000300000 */
.L_x_296:
[----:B------:R-:W4:Y:S01]  /*16f10*/  S2UR UR8, SR_CgaCtaId ;  /* 0x00000000000879c3 */ /* 0x000f220000008800 */
[----:B------:R-:W-:Y:S01]  /*16f20*/  UMOV UR11, 0x400 ;  /* 0x00000400000b7882 */ /* 0x000fe20000000000 */
[----:B-1----:R-:W-:Y:S02]  /*16f30*/  SHF.L.U32 R3, R4, 0x1f, RZ ;  /* 0x0000001f04037819 */ /* 0x002fe400000006ff */
[----:B--2---:R-:W-:Y:S01]  /*16f40*/  @!P0 MOV R2, 0x2000 ;  /* 0x0000200000028802 */ /* 0x004fe20000000f00 */
[----:B----4-:R-:W-:-:S04]  /*16f50*/  ULEA UR8, UR8, UR11, 0x18 ;  /* 0x0000000b08087291 */ /* 0x010fc8000f8ec0ff */
[----:B------:R-:W-:-:S09]  /*16f60*/  ULEA UR33, UR10, UR8, 0x3 ;  /* 0x000000080a217291 */ /* 0x000fd2000f8e18ff */
[----:B------:R-:W1:Y:S02]  /*16f70*/  SYNCS.PHASECHK.TRANS64.TRYWAIT P2, [UR33+0xa038], R3 ;  /* 0x00a03803ff0075a7 */ /* 0x000e640008041121 */
[----:B-1----:R-:W-:Y:S05]  /*16f80*/  @!P2 BRA `(.L_x_297) ;  /* 0x0000002800b4a947 */ /* 0x002fea0003800000 */
.L_x_430:
[----:B------:R2:W-:Y:S01]  /*16f90*/  @!P0 SYNCS.ARRIVE.TRANS64 RZ, [UR33+0xa020], R2 ;  /* 0x00a02002ffff89a7 */ /* 0x0005e20008000021 */
[----:B------:R-:W-:Y:S05]  /*16fa0*/  BRA.U !UP2, `(.L_x_298) ;  /* 0x000000010a047547 */ /* 0x000fea000b800000 */
[----:B---3--:R-:W-:Y:S05]  /*16fb0*/  BPT.TRAP 0x1 ;  /* 0x000000040000795c */ /* 0x008fea0000300000 */
.L_x_298:
[----:B------:R-:W-:Y:S04]  /*16fc0*/  BSSY.RECONVERGENT B0, `(.L_x_299) ;  /* 0x0000003000007945 */ /* 0x000fe80003800200 */
[----:B------:R-:W-:Y:S05]  /*16fd0*/  @P1 BRA `(.L_x_300) ;  /* 0x0000000000041947 */ /* 0x000fea0003800000 */
[----:B---3--:R-:W-:Y:S05]  /*16fe0*/  BPT.TRAP 0x1 ;  /* 0x000000040000795c */ /* 0x008fea0000300000 */
.L_x_300:
[----:B---3--:R-:W-:Y:S05]  /*16ff0*/  BSYNC.RECONVERGENT B0 ;  /* 0x0000000000007941 */ /* 0x008fea0003800200 */
.L_x_299:
[----:B------:R-:W-:Y:S02]  /*17000*/  ULEA UR32, UR10, UR8, 0xd ;  /* 0x000000080a207291 */ /* 0x000fe4000f8e68ff */
[----:B------:R-:W-:Y:S02]  /*17010*/  UIADD3 UR14, UP1, UPT, UR4, 0x180, URZ ;  /* 0x00000180040e7890 */ /* 0x000fe4000ff3e0ff */
[----:B------:R-:W-:Y:S02]  /*17020*/  UIADD3 UR35, UPT, UPT, UR27, -0x80, URZ ;  /* 0xffffff801b237890 */ /* 0x000fe4000fffe0ff */
[----:B------:R-:W-:Y:S02]  /*17030*/  UIADD3 UR33, UPT, UPT, UR33, 0xa020, URZ ;  /* 0x0000a02021217890 */ /* 0x000fe4000fffe0ff */
[----:B------:R-:W-:Y:S02]  /*17040*/  UIADD3 UR32, UPT, UPT, UR32, 0x4000, URZ ;  /* 0x0000400020207890 */ /* 0x000fe4000fffe0ff */
[----:B------:R-:W-:Y:S01]  /*17050*/  UIADD3.X UR15, UPT, UPT, URZ, UR5, URZ, UP1, !UPT ;  /* 0x00000005ff0f7290 */ /* 0x000fe20008ffe4ff */
[----:B------:R-:W-:Y:S01]  /*17060*/  UMOV UR12, 0x0 ;  /* 0x00000000000c7882 */ /* 0x000fe20000000000 */
[----:B------:R-:W-:Y:S01]  /*17070*/  UMOV UR13, 0x10000000 ;  /* 0x10000000000d7882 */ /* 0x000fe20000000000 */
[----:B------:R-:W-:Y:S01]  /*17080*/  UMOV UR34, URZ ;  /* 0x000000ff00227c82 */ /* 0x000fe20008000000 */
[----:B------:R-:W-:-:S05]  /*17090*/  UIADD3 UR10, UPT, UPT, UR10, 0x1, URZ ;  /* 0x000000010a0a7890 */ /* 0x000fca000fffe0ff */
[----:B------:R3:W-:Y:S01]  /*170a0*/  UTMALDG.4D [UR32], [UR14], desc[UR12] ;  /* 0x00000c200e0075b4 */ /* 0x0007e20008019000 */
[----:B------:R-:W-:-:S04]  /*170b0*/  UISETP.NE.AND UP1, UPT, UR10, 0x3, UPT ;  /* 0x000000030a00788c */ /* 0x000fc8000bf25270 */
[----:B------:R-:W-:Y:S02]  /*170c0*/  USEL UR11, URZ, 0x1, UP1 ;  /* 0x00000001ff0b7887 */ /* 0x000fe40008800000 */
[----:B------:R-:W-:-:S04]  /*170d0*/  USEL UR10, UR10, URZ, UP1 ;  /* 0x000000ff0a0a7287 */ /* 0x000fc80008800000 */
[----:B-1----:R-:W-:Y:S01]  /*170e0*/  LOP3.LUT R3, R4, UR11, RZ, 0x3c, !PT ;  /* 0x0000000b04037c12 */ /* 0x002fe2000f8e3cff */
[----:B---3--:R-:W-:Y:S07]  /*170f0*/  BRA.U !UP0, `(.L_x_301) ;  /* 0x0000000108047547 */ /* 0x008fee000b800000 */
[----:B------:R-:W-:Y:S05]  /*17100*/  BPT.TRAP 0x1 ;  /* 0x000000040000795c */ /* 0x000fea0000300000 */
.L_x_301:
[----:B------:R-:W-:Y:S01]  /*17110*/  ULEA UR17, UR10, UR8, 0x3 ;  /* 0x000000080a117291 */ /* 0x000fe2000f8e18ff */
[----:B------:R-:W-:Y:S02]  /*17120*/  SHF.L.U32 R5, R3, 0x1f, RZ ;  /* 0x0000001f03057819 */ /* 0x000fe400000006ff */
[----:B--2---:R-:W-:-:S06]  /*17130*/  @!P0 MOV R2, 0x2000 ;  /* 0x0000200000028802 */ /* 0x004fcc0000000f00 */
[----:B------:R-:W1:Y:S02]  /*17140*/  SYNCS.PHASECHK.TRANS64.TRYWAIT P2, [UR17+0xa038], R5 ;  /* 0x00a03805ff0075a7 */ /* 0x000e640008041111 */
[----:B-1----:R-:W-:Y:S05]  /*17150*/  @!P2 BRA `(.L_x_302) ;  /* 0x000000280058a947 */ /* 0x002fea0003800000 */
.L_x_432:
[----:B------:R2:W-:Y:S01]  /*17160*/  @!P0 SYNCS.ARRIVE.TRANS64 RZ, [UR17+0xa020], R2 ;  /* 0x00a02002ffff89a7 */ /* 0x0005e20008000011 */
[----:B------:R-:W-:Y:S05]  /*17170*/  BRA.U !UP2, `(.L_x_303) ;  /* 0x000000010a047547 */ /* 0x000fea000b800000 */
[----:B------:R-:W-:Y:S05]  /*17180*/  BPT.TRAP 0x1 ;  /* 0x000000040000795c */ /* 0x000fea0000300000 */
.L_x_303:
[----:B------:R-:W-:Y:S04]  /*17190*/  BSSY.RECONVERGENT B0, `(.L_x_304) ;  /* 0x0000003000007945 */ /* 0x000fe80003800200 */
[----:B------:R-:W-:Y:S05]  /*171a0*/  @P1 BRA `(.L_x_305) ;  /* 0x0000000000041947 */ /* 0x000fea0003800000 */
[----:B------:R-:W-:Y:S05]  /*171b0*/  BPT.TRAP 0x1 ;  /* 0x000000040000795c */ /* 0x000fea0000300000 */
.L_x_305:
[----:B------:R-:W-:Y:S05]  /*171c0*/  BSYNC.RECONVERGENT B0 ;  /* 0x0000000000007941 */ /* 0x000fea0003800200 */
.L_x_304:
        /* <DEDUP_REMOVED lines=9> */
[----:B------:R-:W-:Y:S01]  /*17260*/  UMOV UR20, UR36 ;  /* 0x0000002400147c82 */ /* 0x000fe20008000000 */
[----:B------:R-:W-:Y:S01]  /*17270*/  UMOV UR21, UR37 ;  /* 0x0000002500157c82 */ /* 0x000fe20008000000 */
[----:B------:R-:W-:-:S03]  /*17280*/  UIADD3 UR10, UPT, UPT, UR10, 0x1, URZ ;  /* 0x000000010a0a7890 */ /* 0x000fc6000fffe0ff */
[----:B------:R3:W-:Y:S01]  /*17290*/  UTMALDG.4D [UR16], [UR14], desc[UR12] ;  /* 0x00000c100e0075b4 */ /* 0x0007e20008019000 */
[----:B------:R-:W-:-:S04]  /*172a0*/  UISETP.NE.AND UP1, UPT, UR10, 0x3, UPT ;  /* 0x000000030a00788c */ /* 0x000fc8000bf25270 */
[----:B------:R-:W-:Y:S02]  /*172b0*/  USEL UR11, URZ, 0x1, UP1 ;  /* 0x00000001ff0b7887 */ /* 0x000fe40008800000 */
[----:B------:R-:W-:-:S04]  /*172c0*/  USEL UR10, UR10, URZ, UP1 ;  /* 0x000000ff0a0a7287 */ /* 0x000fc80008800000 */
[----:B------:R-:W-:Y:S01]  /*172d0*/  LOP3.LUT R3, R3, UR11, RZ, 0x3c, !PT ;  /* 0x0000000b03037c12 */ /* 0x000fe2000f8e3cff */
[----:B---3--:R-:W-:Y:S07]  /*172e0*/  BRA.U !UP0, `(.L_x_306) ;  /* 0x0000000108047547 */ /* 0x008fee000b800000 */
[----:B------:R-:W-:Y:S05]  /*172f0*/  BPT.TRAP 0x1 ;  /* 0x000000040000795c */ /* 0x000fea0000300000 */
.L_x_306:
[----:B------:R-:W-:Y:S01]  /*17300*/  ULEA UR25, UR10, UR8, 0x3 ;  /* 0x000000080a197291 */ /* 0x000fe2000f8e18ff */
[----:B-1----:R-:W-:Y:S02]  /*17310*/  SHF.L.U32 R5, R3, 0x1f, RZ ;  /* 0x0000001f03057819 */ /* 0x002fe400000006ff */
[----:B--2---:R-:W-:-:S06]  /*17320*/  @!P0 MOV R2, 0x2000 ;  /* 0x0000200000028802 */ /* 0x004fcc0000000f00 */
[----:B------:R-:W1:Y:S02]  /*17330*/  SYNCS.PHASECHK.TRANS64.TRYWAIT P2, [UR25+0xa038], R5 ;  /* 0x00a03805ff0075a7 */ /* 0x000e640008041119 */
[----:B-1----:R-:W-:Y:S05]  /*17340*/  @!P2 BRA `(.L_x_307) ;  /* 0x0000002400f4a947 */ /* 0x002fea0003800000 */
.L_x_434:
[----:B------:R2:W-:Y:S01]  /*17350*/  @!P0 SYNCS.ARRIVE.TRANS64 RZ, [UR25+0xa020], R2 ;  /* 0x00a02002ffff89a7 */ /* 0x0005e20008000019 */
[----:B------:R-:W-:Y:S05]  /*17360*/  BRA.U !UP2, `(.L_x_308) ;  /* 0x000000010a047547 */ /* 0x000fea000b800000 */
[----:B------:R-:W-:Y:S05]  /*17370*/  BPT.TRAP 0x1 ;  /* 0x000000040000795c */ /* 0x000fea0000300000 */
.L_x_308:
[----:B------:R-:W-:Y:S04]  /*17380*/  BSSY.RECONVERGENT B0, `(.L_x_309) ;  /* 0x0000003000007945 */ /* 0x000fe80003800200 */
[----:B------:R-:W-:Y:S05]  /*17390*/  @P1 BRA `(.L_x_310) ;  /* 0x0000000000041947 */ /* 0x000fea0003800000 */
[----:B------:R-:W-:Y:S05]  /*173a0*/  BPT.TRAP 0x1 ;  /* 0x000000040000795c */ /* 0x000fea0000300000 */
.L_x_310:
[----:B------:R-:W-:Y:S05]  /*173b0*/  BSYNC.RECONVERGENT B0 ;  /* 0x0000000000007941 */ /* 0x000fea0003800200 */
.L_x_309:
[----:B------:R-:W-:Y:S02]  /*173c0*/  ULEA UR24, UR10, UR8, 0xd ;  /* 0x000000080a187291 */ /* 0x000fe4000f8e68ff */
[----:B------:R-:W-:Y:S02]  /*173d0*/  UIADD3 UR14, UP1, UPT, UR4, 0x180, URZ ;  /* 0x00000180040e7890 */ /* 0x000fe4000ff3e0ff */
        /* <DEDUP_REMOVED lines=16> */
.L_x_311:
[----:B------:R-:W-:Y:S01]  /*174e0*/  ULEA UR17, UR10, UR8, 0x3 ;  /* 0x000000080a117291 */ /* 0x000fe2000f8e18ff */
[----:B-1----:R-:W-:Y:S02]  /*174f0*/  SHF.L.U32 R5, R3, 0x1f, RZ ;  /* 0x0000001f03057819 */ /* 0x002fe400000006ff */
[----:B--2---:R-:W-:-:S06]  /*17500*/  @!P0 MOV R2, 0x2000 ;  /* 0x0000200000028802 */ /* 0x004fcc0000000f00 */
[----:B------:R-:W1:Y:S02]  /*17510*/  SYNCS.PHASECHK.TRANS64.TRYWAIT P2, [UR17+0xa038], R5 ;  /* 0x00a03805ff0075a7 */ /* 0x000e640008041111 */
[----:B-1----:R-:W-:Y:S05]  /*17520*/  @!P2 BRA `(.L_x_312) ;  /* 0x000000240094a947 */ /* 0x002fea0003800000 */
.L_x_436:
[----:B------:R2:W-:Y:S01]  /*17530*/  @!P0 SYNCS.ARRIVE.TRANS64 RZ, [UR17+0xa020], R2 ;  /* 0x00a02002ffff89a7 */ /* 0x0005e20008000011 */
[----:B------:R-:W-:Y:S05]  /*17540*/  BRA.U !UP2, `(.L_x_313) ;  /* 0x000000010a047547 */ /* 0x000fea000b800000 */
[----:B------:R-:W-:Y:S05]  /*17550*/  BPT.TRAP 0x1 ;  /* 0x000000040000795c */ /* 0x000fea0000300000 */
.L_x_313:
[----:B------:R-:W-:Y:S04]  /*17560*/  BSSY.RECONVERGENT B0, `(.L_x_314) ;  /* 0x0000003000007945 */ /* 0x000fe80003800200 */
[----:B------:R-:W-:Y:S05]  /*17570*/  @P1 BRA `(.L_x_315) ;  /* 0x0000000000041947 */ /* 0x000fea0003800000 */
[----:B------:R-:W-:Y:S05]  /*17580*/  BPT.TRAP 0x1 ;  /* 0x000000040000795c */ /* 0x000fea0000300000 */
.L_x_315:
[----:B------:R-:W-:Y:S05]  /*17590*/  BSYNC.RECONVERGENT B0 ;  /* 0x0000000000007941 */ /* 0x000fea0003800200 */
.L_x_314:
        /* <DEDUP_REMOVED lines=10> */
[----:B------:R-:W-:Y:S01]  /*17640*/  UMOV UR21, UR37 ;  /* 0x0000002500157c82 */ /* 0x000fe20008000000 */
[----:B------:R-:W-:-:S02]  /*17650*/  UIADD3 UR10, UPT, UPT, UR10, 0x1, URZ ;  /* 0x000000010a0a7890 */ /* 0x000fc4000fffe0ff */
[----:B------:R3:W-:Y:S02]  /*17660*/  UTMALDG.4D [UR16], [UR14], desc[UR12] ;  /* 0x00000c100e0075b4 */ /* 0x0007e40008019000 */
[----:B------:R-:W-:-:S04]  /*17670*/  UISETP.NE.AND UP1, UPT, UR10, 0x3, UPT ;  /* 0x000000030a00788c */ /* 0x000fc8000bf25270 */
[----:B------:R-:W-:Y:S02]  /*17680*/  USEL UR11, URZ, 0x1, UP1 ;  /* 0x00000001ff0b7887 */ /* 0x000fe40008800000 */
[----:B------:R-:W-:-:S04]  /*17690*/  USEL UR10, UR10, URZ, UP1 ;  /* 0x000000ff0a0a7287 */ /* 0x000fc80008800000 */
[----:B------:R-:W-:Y:S01]  /*176a0*/  LOP3.LUT R3, R3, UR11, RZ, 0x3c, !PT ;  /* 0x0000000b03037c12 */ /* 0x000fe2000f8e3cff */
[----:B---3--:R-:W-:Y:S07]  /*176b0*/  BRA.U !UP0, `(.L_x_316) ;  /* 0x0000000108047547 */ /* 0x008fee000b800000 */
[----:B------:R-:W-:Y:S05]  /*176c0*/  BPT.TRAP 0x1 ;  /* 0x000000040000795c */ /* 0x000fea0000300000 */
.L_x_316:
[----:B------:R-:W-:Y:S01]  /*176d0*/  ULEA UR17, UR10, UR8, 0x3 ;  /* 0x000000080a117291 */ /* 0x000fe2000f8e18ff */
[----:B-1----:R-:W-:Y:S02]  /*176e0*/  SHF.L.U32 R5, R3, 0x1f, RZ ;  /* 0x0000001f03057819 */ /* 0x002fe400000006ff */
[----:B--2---:R-:W-:-:S06]  /*176f0*/  @!P0 MOV R2, 0x2000 ;  /* 0x0000200000028802 */ /* 0x004fcc0000000f00 */
[----:B------:R-:W1:Y:S02]  /*17700*/  SYNCS.PHASECHK.TRANS64.TRYWAIT P2, [UR17+0xa038], R5 ;  /* 0x00a03805ff0075a7 */ /* 0x000e640008041111 */
[----:B-1----:R-:W-:Y:S05]  /*17710*/  @!P2 BRA `(.L_x_317) ;  /* 0x000000240030a947 */ /* 0x002fea0003800000 */
.L_x_438:
[----:B------:R2:W-:Y:S01]  /*17720*/  @!P0 SYNCS.ARRIVE.TRANS64 RZ, [UR17+0xa020], R2 ;  /* 0x00a02002ffff89a7 */ /* 0x0005e20008000011 */
[----:B------:R-:W-:Y:S05]  /*17730*/  BRA.U !UP2, `(.L_x_318) ;  /* 0x000000010a047547 */ /* 0x000fea000b800000 */
[----:B------:R-:W-:Y:S05]  /*17740*/  BPT.TRAP 0x1 ;  /* 0x000000040000795c */ /* 0x000fea0000300000 */
.L_x_318:
[----:B------:R-:W-:Y:S04]  /*17750*/  BSSY.RECONVERGENT B0, `(.L_x_319) ;  /* 0x0000003000007945 */ /* 0x000fe80003800200 */
[----:B------:R-:W-:Y:S05]  /*17760*/  @P1 BRA `(.L_x_320) ;  /* 0x0000000000041947 */ /* 0x000fea0003800000 */
[----:B------:R-:W-:Y:S05]  /*17770*/  BPT.TRAP 0x1 ;  /* 0x000000040000795c */ /* 0x000fea0000300000 */
.L_x_320:
[----:B------:R-:W-:Y:S05]  /*17780*/  BSYNC.RECONVERGENT B0 ;  /* 0x0000000000007941 */ /* 0x000fea0003800200 */
.L_x_319:
[----:B------:R-:W-:Y:S02]  /*17790*/  ULEA UR16, UR10, UR8, 0xd ;  /* 0x000000080a107291 */ /* 0x000fe4000f8e68ff */
[----:B------:R-:W-:Y:S02]  /*177a0*/  UIADD3 UR14, UP1, UPT, UR4, 0x180, URZ ;  /* 0x00000180040e7890 */ /* 0x000fe4000ff3e0ff */
[----:B------:R-:W-:Y:S02]  /*177b0*/  UIADD3 UR19, UPT, UPT, UR27, 0x80, URZ ;  /* 0x000000801b137890 */ /* 0x000fe4000fffe0ff */
        /* <DEDUP_REMOVED lines=16> */
.L_x_321:
[----:B------:R-:W-:Y:S01]  /*178c0*/  ULEA UR17, UR10, UR8, 0x3 ;  /* 0x000000080a117291 */ /* 0x000fe2000f8e18ff */
[----:B-1----:R-:W-:Y:S02]  /*178d0*/  SHF.L.U32 R5, R3, 0x1f, RZ ;  /* 0x0000001f03057819 */ /* 0x002fe400000006ff */
[----:B--2---:R-:W-:-:S06]  /*178e0*/  @!P0 MOV R2, 0x2000 ;  /* 0x0000200000028802 */ /* 0x004fcc0000000f00 */
[----:B------:R-:W1:Y:S02]  /*178f0*/  SYNCS.PHASECHK.TRANS64.TRYWAIT P2, [UR17+0xa038], R5 ;  /* 0x00a03805ff0075a7 */ /* 0x000e640008041111 */
[----:B-1----:R-:W-:Y:S05]  /*17900*/  @!P2 BRA `(.L_x_322) ;  /* 0x0000002000cca947 */ /* 0x002fea0003800000 */
.L_x_440:
[----:B------:R2:W-:Y:S01]  /*17910*/  @!P0 SYNCS.ARRIVE.TRANS64 RZ, [UR17+0xa020], R2 ;  /* 0x00a02002ffff89a7 */ /* 0x0005e20008000011 */
[----:B------:R-:W-:Y:S05]  /*17920*/  BRA.U !UP2, `(.L_x_323) ;  /* 0x000000010a047547 */ /* 0x000fea000b800000 */
[----:B------:R-:W-:Y:S05]  /*17930*/  BPT.TRAP 0x1 ;  /* 0x000000040000795c */ /* 0x000fea0000300000 */
.L_x_323:
[----:B------:R-:W-:Y:S04]  /*17940*/  BSSY.RECONVERGENT B0, `(.L_x_324) ;  /* 0x0000003000007945 */ /* 0x000fe80003800200 */
[----:B------:R-:W-:Y:S05]  /*17950*/  @P1 BRA `(.L_x_325) ;  /* 0x0000000000041947 */ /* 0x000fea0003800000 */
[----:B------:R-:W-:Y:S05]  /*17960*/  BPT.TRAP 0x1 ;  /* 0x000000040000795c */ /* 0x000fea0000300000 */
.L_x_325:
[----:B------:R-:W-:Y:S05]  /*17970*/  BSYNC.RECONVERGENT B0 ;  /* 0x0000000000007941 */ /* 0x000fea0003800200 */
.L_x_324:
        /* <DEDUP_REMOVED lines=19> */
.L_x_326:
[----:B------:R-:W-:Y:S01]  /*17ab0*/  ULEA UR17, UR10, UR8, 0x3 ;  /* 0x000000080a117291 */ /* 0x000fe2000f8e18ff */
[----:B-1----:R-:W-:Y:S02]  /*17ac0*/  SHF.L.U32 R5, R3, 0x1f, RZ ;  /* 0x0000001f03057819 */ /* 0x002fe400000006ff */
[----:B--2---:R-:W-:-:S06]  /*17ad0*/  @!P0 MOV R2, 0x2000 ;  /* 0x0000200000028802 */ /* 0x004fcc0000000f00 */
[----:B------:R-:W1:Y:S02]  /*17ae0*/  SYNCS.PHASECHK.TRANS64.TRYWAIT P2, [UR17+0xa038], R5 ;  /* 0x00a03805ff0075a7 */ /* 0x000e640008041111 */
[----:B-1----:R-:W-:Y:S05]  /*17af0*/  @!P2 BRA `(.L_x_327) ;  /* 0x000000200068a947 */ /* 0x002fea0003800000 */
.L_x_442:
[----:B------:R2:W-:Y:S01]  /*17b00*/  @!P0 SYNCS.ARRIVE.TRANS64 RZ, [UR17+0xa020], R2 ;  /* 0x00a02002ffff89a7 */ /* 0x0005e20008000011 */
[----:B------:R-:W-:Y:S05]  /*17b10*/  BRA.U !UP2, `(.L_x_328) ;  /* 0x000000010a047547 */ /* 0x000fea000b800000 */
[----:B------:R-:W-:Y:S05]  /*17b20*/  BPT.TRAP 0x1 ;  /* 0x000000040000795c */ /* 0x000fea0000300000 */
.L_x_328:
[----:B------:R-:W-:Y:S04]  /*17b30*/  BSSY.RECONVERGENT B0, `(.L_x_329) ;  /* 0x0000003000007945 */ /* 0x000fe80003800200 */
[----:B------:R-:W-:Y:S05]  /*17b40*/  @P1 BRA `(.L_x_330) ;  /* 0x0000000000041947 */ /* 0x000fea0003800000 */
[----:B------:R-:W-:Y:S05]  /*17b50*/  BPT.TRAP 0x1 ;  /* 0x000000040000795c */ /* 0x000fea0000300000 */
.L_x_330:
[----:B------:R-:W-:Y:S05]  /*17b60*/  BSYNC.RECONVERGENT B0 ;  /* 0x0000000000007941 */ /* 0x000fea0003800200 */
.L_x_329:
        /* <DEDUP_REMOVED lines=19> */
.L_x_331:
[----:B------:R-:W-:Y:S01]  /*17ca0*/  ULEA UR17, UR10, UR8, 0x3 ;  /* 0x000000080a117291 */ /* 0x000fe2000f8e18ff */
[----:B-1----:R-:W-:Y:S02]  /*17cb0*/  SHF.L.U32 R5, R3, 0x1f, RZ ;  /* 0x0000001f03057819 */ /* 0x002fe400000006ff */
[----:B--2---:R-:W-:-:S06]  /*17cc0*/  @!P0 MOV R2, 0x2000 ;  /* 0x0000200000028802 */ /* 0x004fcc0000000f00 */
[----:B------:R-:W1:Y:S02]  /*17cd0*/  SYNCS.PHASECHK.TRANS64.TRYWAIT P2, [UR17+0xa038], R5 ;  /* 0x00a03805ff0075a7 */ /* 0x000e640008041111 */
[----:B-1----:R-:W-:Y:S05]  /*17ce0*/  @!P2 BRA `(.L_x_332) ;  /* 0x000000200004a947 */ /* 0x002fea0003800000 */
.L_x_444:
[----:B------:R2:W-:Y:S01]  /*17cf0*/  @!P0 SYNCS.ARRIVE.TRANS64 RZ, [UR17+0xa020], R2 ;  /* 0x00a02002ffff89a7 */ /* 0x0005e20008000011 */
[----:B------:R-:W-:Y:S05]  /*17d00*/  BRA.U !UP2, `(.L_x_333) ;  /* 0x000000010a047547 */ /* 0x000fea000b800000 */
[----:B------:R-:W-:Y:S05]  /*17d10*/  BPT.TRAP 0x1 ;  /* 0x000000040000795c */ /* 0x000fea0000300000 */
.L_x_333:
[----:B------:R-:W-:Y:S04]  /*17d20*/  BSSY.RECONVERGENT B0, `(.L_x_334) ;  /* 0x0000003000007945 */ /* 0x000fe80003800200 */
[----:B------:R-:W-:Y:S05]  /*17d30*/  @P1 BRA `(.L_x_335) ;  /* 0x0000000000041947 */ /* 0x000fea0003800000 */
[----:B------:R-:W-:Y:S05]  /*17d40*/  BPT.TRAP 0x1 ;  /* 0x000000040000795c */ /* 0x000fea0000300000 */
.L_x_335:
[----:B------:R-:W-:Y:S05]  /*17d50*/  BSYNC.RECONVERGENT B0 ;  /* 0x0000000000007941 */ /* 0x000fea0003800200 */
.L_x_334:
        /* <DEDUP_REMOVED lines=13> */
[----:B------:R-:W-:Y:S02]  /*17e30*/  UIADD3 UR9, UPT, UPT, UR9, 0x4, URZ ;  /* 0x0000000409097890 */ /* 0x000fe4000fffe0ff */
[----:B------:R-:W-:Y:S02]  /*17e40*/  UISETP.NE.AND UP1, UPT, UR10, 0x3, UPT ;  /* 0x000000030a00788c */ /* 0x000fe4000bf25270 */
[----:B------:R-:W-:Y:S02]  /*17e50*/  UIADD3 UR7, UPT, UPT, UR7, 0x4, URZ ;  /* 0x0000000407077890 */ /* 0x000fe4000fffe0ff */
[----:B------:R-:W-:Y:S02]  /*17e60*/  USEL UR11, URZ, 0x1, UP1 ;  /* 0x00000001ff0b7887 */ /* 0x000fe40008800000 */
[----:B------:R-:W-:Y:S02]  /*17e70*/  USEL UR10, UR10, URZ, UP1 ;  /* 0x000000ff0a0a7287 */ /* 0x000fe40008800000 */
[----:B------:R-:W-:-:S02]  /*17e80*/  UISETP.NE.AND UP1, UPT, UR9, URZ, UPT ;  /* 0x000000ff0900728c */ /* 0x000fc4000bf25270 */
[----:B------:R-:W-:Y:S01]  /*17e90*/  LOP3.LUT R4, R3, UR11, RZ, 0x3c, !PT ;  /* 0x0000000b03047c12 */ /* 0x000fe2000f8e3cff */
[----:B------:R-:W-:-:S06]  /*17ea0*/  UIADD3 UR27, UPT, UPT, UR27, 0x200, URZ ;  /* 0x000002001b1b7890 */ /* 0x000fcc000fffe0ff */
[----:B----4-:R-:W-:Y:S06]  /*17eb0*/  BRA.U UP1, `(.L_x_336) ;  /* 0xfffffff1010c7547 */ /* 0x010fec000b83ffff */
[----:B------:R-:W-:Y:S02]  /*17ec0*/  UIADD3 UR9, UPT, UPT, UR7, 0x1, URZ ;  /* 0x0000000107097890 */ /* 0x000fe4000fffe0ff */
.L_x_295:
[----:B------:R-:W-:-:S13]  /*17ed0*/  ISETP.NE.AND P2, PT, RZ, UR6, PT ;  /* 0x00000006ff007c0c */ /* 0x000fda000bf45270 */
[----:B---3--:R-:W-:Y:S05]  /*17ee0*/  @!P2 EXIT ;  /* 0x000000000000a94d */ /* 0x008fea0003800000 */
[----:B------:R-:W-:Y:S02]  /*17ef0*/  UIADD3 UR7, UPT, UPT, -UR6, URZ, URZ ;  /* 0x000000ff06077290 */ /* 0x000fe4000fffe1ff */
[----:B------:R-:W-:-:S12]  /*17f00*/  USHF.L.U32 UR27, UR9, 0x7, URZ ;  /* 0x00000007091b7899 */ /* 0x000fd800080006ff */
.L_x_347:
[----:B------:R-:W-:Y:S05]  /*17f10*/  BRA.U !UP0, `(.L_x_337) ;  /* 0x0000000108047547 */ /* 0x000fea000b800000 */
[----:B------:R-:W-:Y:S05]  /*17f20*/  BPT.TRAP 0x1 ;  /* 0x000000040000795c */ /* 0x000fea0000300000 */
.L_x_337:
[----:B------:R-:W-:Y:S01]  /*17f30*/  ULEA UR25, UR10, UR8, 0x3 ;  /* 0x000000080a197291 */ /* 0x000fe2000f8e18ff */
[----:B-1----:R-:W-:Y:S02]  /*17f40*/  SHF.L.U32 R3, R4, 0x1f, RZ ;  /* 0x0000001f04037819 */ /* 0x002fe400000006ff */
[----:B--2---:R-:W-:-:S06]  /*17f50*/  @!P0 MOV R2, 0x2000 ;  /* 0x0000200000028802 */ /* 0x004fcc0000000f00 */
[----:B------:R-:W1:Y:S02]  /*17f60*/  SYNCS.PHASECHK.TRANS64.TRYWAIT P2, [UR25+0xa038], R3 ;  /* 0x00a03803ff0075a7 */ /* 0x000e640008041119 */
[----:B-1----:R-:W-:Y:S05]  /*17f70*/  @!P2 BRA `(.L_x_338) ;  /* 0x0000001c0078a947 */ /* 0x002fea0003800000 */
.L_x_446:
[----:B------:R2:W-:Y:S01]  /*17f80*/  @!P0 SYNCS.ARRIVE.TRANS64 RZ, [UR25+0xa020], R2 ;  /* 0x00a02002ffff89a7 */ /* 0x0005e20008000019 */
[----:B------:R-:W-:Y:S05]  /*17f90*/  BRA.U !UP2, `(.L_x_339) ;  /* 0x000000010a047547 */ /* 0x000fea000b800000 */
[----:B------:R-:W-:Y:S05]  /*17fa0*/  BPT.TRAP 0x1 ;  /* 0x000000040000795c */ /* 0x000fea0000300000 */
.L_x_339:
[----:B------:R-:W-:Y:S04]  /*17fb0*/  BSSY.RECONVERGENT B0, `(.L_x_340) ;  /* 0x0000003000007945 */ /* 0x000fe80003800200 */
[----:B------:R-:W-:Y:S05]  /*17fc0*/  @P1 BRA `(.L_x_341) ;  /* 0x0000000000041947 */ /* 0x000fea0003800000 */
[----:B------:R-:W-:Y:S05]  /*17fd0*/  BPT.TRAP 0x1 ;  /* 0x000000040000795c */ /* 0x000fea0000300000 */
.L_x_341:
[----:B------:R-:W-:Y:S05]  /*17fe0*/  BSYNC.RECONVERGENT B0 ;  /* 0x0000000000007941 */ /* 0x000fea0003800200 */
.L_x_340:
        /* <DEDUP_REMOVED lines=15> */
[----:B-1----:R-:W-:Y:S01]  /*180e0*/  LOP3.LUT R3, R4, UR9, RZ, 0x3c, !PT ;  /* 0x0000000904037c12 */ /* 0x002fe2000f8e3cff */
[----:B---3--:R-:W-:Y:S07]  /*180f0*/  BRA.U !UP0, `(.L_x_342) ;  /* 0x0000000108047547 */ /* 0x008fee000b800000 */
[----:B------:R-:W-:Y:S05]  /*18100*/  BPT.TRAP 0x1 ;  /* 0x000000040000795c */ /* 0x000fea0000300000 */
.L_x_342:
[----:B------:R-:W-:Y:S01]  /*18110*/  ULEA UR17, UR6, UR8, 0x3 ;  /* 0x0000000806117291 */ /* 0x000fe2000f8e18ff */
[----:B------:R-:W-:Y:S02]  /*18120*/  SHF.L.U32 R5, R3, 0x1f, RZ ;  /* 0x0000001f03057819 */ /* 0x000fe400000006ff */
[----:B--2---:R-:W-:-:S06]  /*18130*/  @!P0 MOV R2, 0x2000 ;  /* 0x0000200000028802 */ /* 0x004fcc0000000f00 */
[----:B------:R-:W1:Y:S02]  /*18140*/  SYNCS.PHASECHK.TRANS64.TRYWAIT P2, [UR17+0xa038], R5 ;  /* 0x00a03805ff0075a7 */ /* 0x000e640008041111 */
[----:B-1----:R-:W-:Y:S05]  /*18150*/  @!P2 BRA `(.L_x_343) ;  /* 0x0000001c0018a947 */ /* 0x002fea0003800000 */
.L_x_448:
[----:B------:R2:W-:Y:S01]  /*18160*/  @!P0 SYNCS.ARRIVE.TRANS64 RZ, [UR17+0xa020], R2 ;  /* 0x00a02002ffff89a7 */ /* 0x0005e20008000011 */
[----:B------:R-:W-:Y:S05]  /*18170*/  BRA.U !UP2, `(.L_x_344) ;  /* 0x000000010a047547 */ /* 0x000fea000b800000 */
[----:B------:R-:W-:Y:S05]  /*18180*/  BPT.TRAP 0x1 ;  /* 0x000000040000795c */ /* 0x000fea0000300000 */
.L_x_344:
[----:B------:R-:W-:Y:S04]  /*18190*/  BSSY.RECONVERGENT B0, `(.L_x_345) ;  /* 0x0000003000007945 */ /* 0x000fe80003800200 */
[----:B------:R-:W-:Y:S05]  /*181a0*/  @P1 BRA `(.L_x_346) ;  /* 0x0000000000041947 */ /* 0x000fea0003800000 */
[----:B------:R-:W-:Y:S05]  /*181b0*/  BPT.TRAP 0x1 ;  /* 0x000000040000795c */ /* 0x000fea0000300000 */
.L_x_346:
[----:B------:R-:W-:Y:S05]  /*181c0*/  BSYNC.RECONVERGENT B0 ;  /* 0x0000000000007941 */ /* 0x000fea0003800200 */
.L_x_345:
        /* <DEDUP_REMOVED lines=12> */
[----:B------:R3:W-:Y:S01]  /*18290*/  UTMALDG.4D [UR16], [UR14], desc[UR12] ;  /* 0x00000c100e0075b4 */ /* 0x0007e20008019000 */
[----:B------:R-:W-:Y:S02]  /*182a0*/  UIADD3 UR7, UPT, UPT, UR7, 0x1, URZ ;  /* 0x0000000107077890 */ /* 0x000fe4000fffe0ff */
[----:B------:R-:W-:Y:S02]  /*182b0*/  UISETP.NE.AND UP1, UPT, UR10, 0x3, UPT ;  /* 0x000000030a00788c */ /* 0x000fe4000bf25270 */
[----:B------:R-:W-:Y:S02]  /*182c0*/  UIADD3 UR27, UPT, UPT, UR27, 0x80, URZ ;  /* 0x000000801b1b7890 */ /* 0x000fe4000fffe0ff */
[----:B------:R-:W-:Y:S02]  /*182d0*/  USEL UR6, URZ, 0x1, UP1 ;  /* 0x00000001ff067887 */ /* 0x000fe40008800000 */
[----:B------:R-:W-:Y:S02]  /*182e0*/  USEL UR10, UR10, URZ, UP1 ;  /* 0x000000ff0a0a7287 */ /* 0x000fe40008800000 */
[----:B------:R-:W-:-:S02]  /*182f0*/  UISETP.NE.AND UP1, UPT, UR7, URZ, UPT ;  /* 0x000000ff0700728c */ /* 0x000fc4000bf25270 */
[----:B------:R-:W-:-:S07]  /*18300*/  LOP3.LUT R4, R3, UR6, RZ, 0x3c, !PT ;  /* 0x0000000603047c12 */ /* 0x000fce000f8e3cff */
[----:B---3--:R-:W-:Y:S05]  /*18310*/  BRA.U UP1, `(.L_x_347) ;  /* 0xfffffff901fc7547 */ /* 0x008fea000b83ffff */
[----:B------:R-:W-:Y:S05]  /*18320*/  EXIT ;  /* 0x000000000000794d */ /* 0x000fea0003800000 */
.L_x_467:
[----:B------:R-:W-:-:S08]  /*18330*/  NOP ;  /* 0x0000000000007918 */ /* 0x000fd00000000000 */
[----:B------:R-:W1:-:S00]  /*18340*/  USETMAXREG.DEALLOC.CTAPOOL 0x20 ;  /* 0x00000020000079c8 */ /* 0x000e4000080e0500 */
[----:B------:R-:W2:Y:S08]  /*18350*/  S2UR UR18, SR_CTAID.X ;  /* 0x00000000001279c3 */ /* 0x000eb00000002500 */
[----:B-1----:R-:W1:Y:S01]  /*18360*/  LDC R0, c[0x0][0x380] ;  /* 0x0000e000ff007b82 */ /* 0x002e620000000800 */
[----:B--2---:R-:W-:-:S06]  /*18370*/  USHF.L.U32 UR18, UR18, 0x8, URZ ;  /* 0x0000000812127899 */ /* 0x004fcc00080006ff */
[----:B-1----:R-:W-:-:S13]  /*18380*/  ISETP.LE.U32.AND P0, PT, R0, UR18, PT ;  /* 0x0000001200007c0c */ /* 0x002fda000bf03070 */
[----:B------:R-:W-:Y:S05]  /*18390*/  @P0 EXIT ;  /* 0x000000000000094d */ /* 0x000fea0003800000 */
[----:B------:R-:W1:Y:S01]  /*183a0*/  LDCU UR19, c[0x0][0x38c] ;  /* 0x00007180ff1377ac */ /* 0x000e620008000800 */
[----:B------:R-:W2:Y:S01]  /*183b0*/  S2UR UR4, SR_CTAID.Y ;  /* 0x00000000000479c3 */ /* 0x000ea20000002600 */
[----:B------:R-:W-:Y:S01]  /*183c0*/  UMOV UR6, URZ ;  /* 0x000000ff00067c82 */ /* 0x000fe20008000000 */
[----:B------:R-:W-:Y:S01]  /*183d0*/  ELECT P0, URZ, PT ;  /* 0x0000000000ff782f */ /* 0x000fe20003800000 */
[----:B-1----:R-:W1:Y:S01]  /*183e0*/  I2F.U32.RP R2, UR19 ;  /* 0x0000001300027d06 */ /* 0x002e620008209000 */
[----:B------:R-:W-:-:S07]  /*183f0*/  UISETP.NE.U32.AND UP0, UPT, UR19, URZ, UPT ;  /* 0x000000ff1300728c */ /* 0x000fce000bf05070 */
[----:B-1----:R-:W1:Y:S02]  /*18400*/  MUFU.RCP R0, R2 ;  /* 0x0000000200007308 */ /* 0x002e640000001000 */
[----:B-1----:R-:W-:-:S06]  /*18410*/  VIADD R0, R0, 0xffffffe ;  /* 0x0ffffffe00007836 */ /* 0x002fcc0000000000 */
[----:B------:R-:W1:Y:S02]  /*18420*/  F2I.FTZ.U32.TRUNC.NTZ R0, R0 ;  /* 0x0000000000007305 */ /* 0x000e64000021f000 */
[----:B-1----:R-:W-:-:S13]  /*18430*/  R2UR UR7, R0 ;  /* 0x00000000000772ca */ /* 0x002fda00000e0000 */
[----:B------:R-:W-:-:S04]  /*18440*/  UIADD3 UR5, UPT, UPT, URZ, -UR7, URZ ;  /* 0x80000007ff057290 */ /* 0x000fc8000fffe0ff */
[----:B------:R-:W-:-:S04]  /*18450*/  UIMAD UR5, UR5, UR19, URZ ;  /* 0x00000013050572a4 */ /* 0x000fc8000f8e02ff */
[----:B------:R-:W-:-:S04]  /*18460*/  UIMAD.WIDE.U32 UR6, UR7, UR5, UR6 ;  /* 0x00000005070672a5 */ /* 0x000fc8000f8e0006 */
[----:B--2---:R-:W-:-:S07]  /*18470*/  UIMAD.WIDE.U32 UR20, UR7, UR4, URZ ;  /* 0x00000004071472a5 */ /* 0x004fce000f8e00ff */
[----:B------:R-:W-:Y:S02]  /*18480*/  UMOV UR20, UR21 ;  /* 0x0000001500147c82 */ /* 0x000fe40008000000 */
[----:B------:R-:W-:Y:S02]  /*18490*/  UIADD3 UR5, UPT, UPT, -UR20, URZ, URZ ;  /* 0x000000ff14057290 */ /* 0x000fe4000fffe1ff */
[----:B------:R-:W1:Y:S02]  /*184a0*/  S2UR UR21, SR_CTAID.Z ;  /* 0x00000000001579c3 */ /* 0x000e640000002700 */
[----:B------:R-:W-:-:S04]  /*184b0*/  UIMAD UR5, UR19, UR5, UR4 ;  /* 0x00000005130572a4 */ /* 0x000fc8000f8e0204 */
[----:B------:R-:W-:-:S11]  /*184c0*/  UISETP.GE.U32.AND UP2, UPT, UR5, UR19, UPT ;  /* 0x000000130500728c */ /* 0x000fd6000bf46070 */
[----:B------:R-:W-:Y:S02]  /*184d0*/  @UP2 UIADD3 UR5, UPT, UPT, UR5, -UR19, URZ ;  /* 0x8000001305052290 */ /* 0x000fe4000fffe0ff */
[----:B------:R-:W-:Y:S02]  /*184e0*/  @UP2 UIADD3 UR20, UPT, UPT, UR20, 0x1, URZ ;  /* 0x0000000114142890 */ /* 0x000fe4000fffe0ff */
[----:B------:R-:W-:-:S11]  /*184f0*/  UISETP.GE.U32.AND UP1, UPT, UR5, UR19, UPT ;  /* 0x000000130500728c */ /* 0x000fd6000bf26070 */
[----:B------:R-:W-:Y:S02]  /*18500*/  @UP1 UIADD3 UR20, UPT, UPT, UR20, 0x1, URZ ;  /* 0x0000000114141890 */ /* 0x000fe4000fffe0ff */
[----:B------:R-:W-:-:S04]  /*18510*/  @!UP0 ULOP3.LUT UR20, URZ, UR19, URZ, 0x33, !UPT ;  /* 0x00000013ff148292 */ /* 0x000fc8000f8e33ff */
[----:B------:R-:W-:-:S04]  /*18520*/  UIADD3 UR5, UPT, UPT, -UR20, URZ, URZ ;  /* 0x000000ff14057290 */ /* 0x000fc8000fffe1ff */
[----:B------:R-:W-:Y:S01]  /*18530*/  UIMAD UR19, UR19, UR5, UR4 ;  /* 0x00000005131372a4 */ /* 0x000fe2000f8e0204 */
[----:B-1----:R-:W-:Y:S11]  /*18540*/  BRA.U UP6, `(.L_x_348) ;  /* 0x0000000106047547 */ /* 0x002ff6000b800000 */
[----:B------:R-:W-:Y:S05]  /*18550*/  BPT.TRAP 0x1 ;  /* 0x000000040000795c */ /* 0x000fea0000300000 */
.L_x_348:
[----:B------:R-:W1:Y:S01]  /*18560*/  S2UR UR4, SR_CgaCtaId ;  /* 0x00000000000479c3 */ /* 0x000e620000008800 */
[----:B------:R-:W-:Y:S01]  /*18570*/  UMOV UR16, 0x400 ;  /* 0x0000040000107882 */ /* 0x000fe20000000000 */
[----:B------:R-:W-:Y:S01]  /*18580*/  SHF.L.U32 R3, RZ, 0x1f, RZ ;  /* 0x0000001fff037819 */ /* 0x000fe200000006ff */
[----:B-1----:R-:W-:-:S09]  /*18590*/  ULEA UR16, UR4, UR16, 0x18 ;  /* 0x0000001004107291 */ /* 0x002fd2000f8ec0ff */
[----:B------:R-:W1:Y:S02]  /*185a0*/  SYNCS.PHASECHK.TRANS64.TRYWAIT P0, [UR16+0xa0b0], R3 ;  /* 0x00a0b003ff0075a7 */ /* 0x000e640008001110 */
[----:B-1----:R-:W-:Y:S05]  /*185b0*/  @!P0 BRA `(.L_x_349) ;  /* 0x0000001800188947 */ /* 0x002fea0003800000 */
.L_x_450:
[----:B------:R-:W2:Y:S01]  /*185c0*/  LDCU.64 UR6, c[0x0][0x348] ;  /* 0x00006900ff0677ac */ /* 0x000ea20008000a00 */
[----:B------:R-:W-:Y:S01]  /*185d0*/  UMOV UR17, URZ ;  /* 0x000000ff00117c82 */ /* 0x000fe20008000000 */
[----:B--2---:R-:W-:-:S04]  /*185e0*/  UIADD3 UR6, UP0, UPT, UR6, 0x400, URZ ;  /* 0x0000040006067890 */ /* 0x004fc8000ff1e0ff */
[----:B------:R-:W-:-:S09]  /*185f0*/  UIADD3.X UR7, UPT, UPT, URZ, UR7, URZ, UP0, !UPT ;  /* 0x00000007ff077290 */ /* 0x000fd200087fe4ff */
[----:B------:R2:W-:Y:S01]  /*18600*/  UTMASTG.5D [UR16], [UR6] ;  /* 0x00000010060073b5 */ /* 0x0005e20008020000 */
[----:B------:R0:W-:Y:S01]  /*18610*/  UTMACMDFLUSH ;  /* 0x00000000000079b7 */ /* 0x0001e20000000000 */
[----:B--2---:R-:W-:Y:S05]  /*18620*/  BRA.U UP6, `(.L_x_350) ;  /* 0x0000000106047547 */ /* 0x004fea000b800000 */
[----:B------:R-:W-:Y:S05]  /*18630*/  BPT.TRAP 0x1 ;  /* 0x000000040000795c */ /* 0x000fea0000300000 */
.L_x_350:
[----:B------:R-:W2:Y:S02]  /*18640*/  SYNCS.PHASECHK.TRANS64.TRYWAIT P0, [UR16+0xa0b8], R3 ;  /* 0x00a0b803ff0075a7 */ /* 0x000ea40008001110 */
[----:B--2---:R-:W-:Y:S05]  /*18650*/  @!P0 BRA `(.L_x_351) ;  /* 0x0000001800088947 */ /* 0x004fea0003800000 */
.L_x_452:
[----:B------:R-:W2:Y:S01]  /*18660*/  LDCU.64 UR6, c[0x0][0x348] ;  /* 0x00006900ff0677ac */ /* 0x000ea20008000a00 */
[----:B------:R-:W-:Y:S02]  /*18670*/  UIADD3 UR10, UPT, UPT, UR18, 0x80, URZ ;  /* 0x00000080120a7890 */ /* 0x000fe4000fffe0ff */
[----:B------:R-:W-:Y:S01]  /*18680*/  UIADD3 UR8, UPT, UPT, UR16, 0x2000, URZ ;  /* 0x0000200010087890 */ /* 0x000fe2000fffe0ff */
[----:B------:R-:W-:Y:S01]  /*18690*/  UMOV UR9, URZ ;  /* 0x000000ff00097c82 */ /* 0x000fe20008000000 */
[----:B------:R-:W-:Y:S01]  /*186a0*/  UMOV UR11, UR19 ;  /* 0x00000013000b7c82 */ /* 0x000fe20008000000 */
[----:B------:R-:W-:Y:S01]  /*186b0*/  UMOV UR12, UR20 ;  /* 0x00000014000c7c82 */ /* 0x000fe20008000000 */
[----:B------:R-:W-:Y:S01]  /*186c0*/  UMOV UR13, UR21 ;  /* 0x00000015000d7c82 */ /* 0x000fe20008000000 */
[----:B--2---:R-:W-:-:S04]  /*186d0*/  UIADD3 UR6, UP0, UPT, UR6, 0x400, URZ ;  /* 0x0000040006067890 */ /* 0x004fc8000ff1e0ff */
[----:B------:R-:W-:-:S09]  /*186e0*/  UIADD3.X UR7, UPT, UPT, URZ, UR7, URZ, UP0, !UPT ;  /* 0x00000007ff077290 */ /* 0x000fd200087fe4ff */
[----:B------:R2:W-:Y:S01]  /*186f0*/  UTMASTG.5D [UR8], [UR6] ;  /* 0x00000008060073b5 */ /* 0x0005e20008020000 */
[----:B------:R0:W-:Y:S01]  /*18700*/  UTMACMDFLUSH ;  /* 0x00000000000079b7 */ /* 0x0001e20000000000 */
[----:B------:R-:W-:-:S04]  /*18710*/  DEPBAR.LE SB0, 0x1 ;  /* 0x000080400000791a */ /* 0x000fc80000000000 */
[----:B--2---:R-:W-:Y:S05]  /*18720*/  BRA.U UP6, `(.L_x_352) ;  /* 0x0000000106047547 */ /* 0x004fea000b800000 */
[----:B------:R-:W-:Y:S05]  /*18730*/  BPT.TRAP 0x1 ;  /* 0x000000040000795c */ /* 0x000fea0000300000 */
.L_x_352:
[----:B------:R-:W-:-:S04]  /*18740*/  UIADD3 UR5, UPT, UPT, UR16, 0xa0c0, URZ ;  /* 0x0000a0c010057890 */ /* 0x000fc8000fffe0ff */
[----:B------:R-:W-:-:S09]  /*18750*/  UPRMT UR5, UR4, 0x654, UR5 ;  /* 0x0000065404057896 */ /* 0x000fd20008000005 */
[----:B------:R-:W-:Y:S01]  /*18760*/  SYNCS.ARRIVE.TRANS64.RED.A1T0 RZ, [UR5], RZ ;  /* 0x000000ffffff79a7 */ /* 0x000fe20008100405 */
[----:B------:R-:W-:-:S04]  /*18770*/  DEPBAR.LE SB0, 0x0 ;  /* 0x000080000000791a */ /* 0x000fc80000000000 */
[----:B------:R-:W-:Y:S05]  /*18780*/  BRA.U UP6, `(.L_x_353) ;  /* 0x0000000106047547 */ /* 0x000fea000b800000 */
[----:B------:R-:W-:Y:S05]  /*18790*/  BPT.TRAP 0x1 ;  /* 0x000000040000795c */ /* 0x000fea0000300000 */
.L_x_353:
[----:B------:R-:W-:Y:S01]  /*187a0*/  UIADD3 UR5, UPT, UPT, UR16, 0xa0c8, URZ ;  /* 0x0000a0c810057890 */ /* 0x000fe2000fffe0ff */
[----:B------:R-:W-:Y:S02]  /*187b0*/  IMAD.MOV.U32 R2, RZ, RZ, 0xffff ;  /* 0x0000ffffff027424 */ /* 0x000fe400078e00ff */
[----:B-1----:R-:W-:Y:S01]  /*187c0*/  IMAD.MOV.U32 R0, RZ, RZ, 0x1 ;  /* 0x00000001ff007424 */ /* 0x002fe200078e00ff */
[----:B------:R-:W-:-:S09]  /*187d0*/  UPRMT UR5, UR4, 0x654, UR5 ;  /* 0x0000065404057896 */ /* 0x000fd20008000005 */
[----:B------:R-:W-:Y:S01]  /*187e0*/  SYNCS.ARRIVE.TRANS64.RED.A1T0 RZ, [UR5], RZ ;  /* 0x000000ffffff79a7 */ /* 0x000fe20008100405 */
[----:B------:R-:W1:Y:S01]  /*187f0*/  LDS R3, [UR16+0xa0e0] ;  /* 0x00a0e010ff037984 */ /* 0x000e620008000800 */
[----:B------:R-:W-:Y:S02]  /*18800*/  UMOV UR6, 0x40 ;  /* 0x0000004000067882 */ /* 0x000fe40000000000 */
[----:B------:R-:W-:Y:S01]  /*18810*/  ULEA UR6, UR4, UR6, 0x18 ;  /* 0x0000000604067291 */ /* 0x000fe2000f8ec0ff */
[----:B------:R-:W-:-:S08]  /*18820*/  NOP ;  /* 0x0000000000007918 */ /* 0x000fd00000000000 */
[----:B------:R-:W2:Y:S01]  /*18830*/  LDS R5, [UR6+0x14] ;  /* 0x00001406ff057984 */ /* 0x000ea20008000800 */
[----:B-1----:R-:W-:-:S04]  /*18840*/  LOP3.LUT R3, R3, 0xffff, RZ, 0xc0, !PT ;  /* 0x0000ffff03037812 */ /* 0x002fc800078ec0ff */
[----:B------:R-:W-:-:S04]  /*18850*/  SHF.R.U32.HI R3, RZ, 0x5, R3 ;  /* 0x00000005ff037819 */ /* 0x000fc80000011603 */
[-C--:B------:R-:W-:Y:S02]  /*18860*/  SHF.L.U32 R2, R2, R3.reuse, RZ ;  /* 0x0000000302027219 */ /* 0x080fe400000006ff */
[----:B------:R-:W-:Y:S02]  /*18870*/  SHF.L.U32 R0, R0, R3, RZ ;  /* 0x0000000300007219 */ /* 0x000fe400000006ff */
[----:B--2---:R-:W-:-:S04]  /*18880*/  LOP3.LUT R5, R5, R2, RZ, 0xc0, !PT ;  /* 0x0000000205057212 */ /* 0x004fc800078ec0ff */
[----:B------:R-:W-:-:S13]  /*18890*/  ISETP.NE.AND P0, PT, R5, R2, PT ;  /* 0x000000020500720c */ /* 0x000fda0003f05270 */
[----:B------:R-:W-:Y:S05]  /*188a0*/  @P0 BRA `(.L_x_354) ;  /* 0x00000000005c0947 */ /* 0x000fea0003800000 */
[----:B------:R-:W1:Y:S02]  /*188b0*/  LDS R3, [UR6+0x18] ;  /* 0x00001806ff037984 */ /* 0x000e640008000800 */
[----:B-1----:R-:W-:-:S04]  /*188c0*/  LOP3.LUT R3, R3, R0, RZ, 0xc0, !PT ;  /* 0x0000000003037212 */ /* 0x002fc800078ec0ff */
[----:B------:R-:W-:-:S13]  /*188d0*/  ISETP.NE.AND P0, PT, R3, R0, PT ;  /* 0x000000000300720c */ /* 0x000fda0003f05270 */
[----:B------:R-:W-:Y:S05]  /*188e0*/  @P0 BRA `(.L_x_355) ;  /* 0x0000000000400947 */ /* 0x000fea0003800000 */
[----:B------:R-:W-:Y:S01]  /*188f0*/  R2UR UR8, R2 ;  /* 0x00000000020872ca */ /* 0x000fe200000e0000 */
[----:B------:R-:W1:Y:S01]  /*18900*/  S2R R3, SR_LANEID ;  /* 0x0000000000037919 */ /* 0x000e620000000000 */
[----:B------:R-:W-:Y:S01]  /*18910*/  LOP3.LUT R4, RZ, R0, RZ, 0x33, !PT ;  /* 0x00000000ff047212 */ /* 0x000fe200078e33ff */
[----:B------:R-:W-:Y:S02]  /*18920*/  VOTEU.ANY UR7, UPT, PT ;  /* 0x0000000000077886 */ /* 0x000fe400038e0100 */
[----:B------:R-:W-:Y:S01]  /*18930*/  UFLO.U32 UR7, UR7 ;  /* 0x00000007000772bd */ /* 0x000fe200080e0000 */
[----:B------:R-:W2:Y:S07]  /*18940*/  REDUX UR4, R4 ;  /* 0x00000000040473c4 */ /* 0x000eae0000000000 */
[----:B------:R-:W-:-:S06]  /*18950*/  ULOP3.LUT UR8, URZ, UR8, URZ, 0x33, !UPT ;  /* 0x00000008ff087292 */ /* 0x000fcc000f8e33ff */
[----:B------:R-:W-:-:S04]  /*18960*/  IMAD.U32 R2, RZ, RZ, UR8 ;  /* 0x00000008ff027e24 */ /* 0x000fc8000f8e00ff */
[----:B------:R-:W3:Y:S02]  /*18970*/  REDUX UR5, R2 ;  /* 0x00000000020573c4 */ /* 0x000ee40000000000 */
[----:B------:R4:W-:Y:S01]  /*18980*/  UTCATOMSWS.AND URZ, UR8 ;  /* 0x0000000800ff79e3 */ /* 0x0009e20008000000 */
[----:B--2---:R-:W-:Y:S01]  /*18990*/  IMAD.U32 R0, RZ, RZ, UR4 ;  /* 0x00000004ff007e24 */ /* 0x004fe2000f8e00ff */
[----:B-1----:R-:W-:Y:S01]  /*189a0*/  ISETP.EQ.U32.AND P0, PT, R3, UR7, PT ;  /* 0x0000000703007c0c */ /* 0x002fe2000bf02070 */
[----:B---3--:R-:W-:-:S12]  /*189b0*/  IMAD.U32 R3, RZ, RZ, UR5 ;  /* 0x00000005ff037e24 */ /* 0x008fd8000f8e00ff */
[----:B------:R4:W-:Y:S04]  /*189c0*/  @P0 ATOMS.AND RZ, [UR6+0x14], R3 ;  /* 0x00001403ffff098c */ /* 0x0009e8000a800006 */
[----:B------:R4:W-:Y:S01]  /*189d0*/  @P0 ATOMS.AND RZ, [UR6+0x18], R0 ;  /* 0x00001800ffff098c */ /* 0x0009e2000a800006 */
[----:B------:R-:W-:Y:S05]  /*189e0*/  BRA `(.L_x_356) ;  /* 0x0000000000147947 */ /* 0x000fea0003800000 */
.L_x_355:
[----:B------:R-:W-:Y:S02]  /*189f0*/  MOV R2, 0x18a10 ;  /* 0x00018a1000027802 */ /* 0x000fe40000000f00 */
[----:B------:R-:W-:Y:S05]  /*18a00*/  CALL.REL.NOINC `($__internal_0_$__cuda_sm10x_tcgen05_guardrail_trap_col_being_dealloced_not_returned_by_alloc) ;  /* 0x0000001400347944 */ /* 0x000fea0003c00000 */
[----:B------:R-:W-:Y:S05]  /*18a10*/  BRA `(.L_x_356) ;  /* 0x0000000000087947 */ /* 0x000fea0003800000 */
.L_x_354:
[----:B------:R-:W-:Y:S02]  /*18a20*/  MOV R2, 0x18a40 ;  /* 0x00018a4000027802 */ /* 0x000fe40000000f00 */
[----:B------:R-:W-:Y:S05]  /*18a30*/  CALL.REL.NOINC `($__internal_2_$__cuda_sm10x_tcgen05_guardrail_trap_unallocated_columns_being_dealloced) ;  /* 0x0000001400407944 */ /* 0x000fea0003c00000 */
.L_x_356:
[----:B------:R-:W-:Y:S01]  /*18a40*/  NOP ;  /* 0x0000000000007918 */ /* 0x000fe20000000000 */
[----:B----4-:R-:W-:Y:S05]  /*18a50*/  EXIT ;  /* 0x000000000000794d */ /* 0x010fea0003800000 */
.L_x_35:
[----:B-1----:R-:W-:-:S07]  /*18a60*/  MOV R0, UR4 ;  /* 0x0000000400007c02 */ /* 0x002fce0008000f00 */
.L_x_357:
[----:B-1----:R1:W2:Y:S02]  /*18a70*/  SYNCS.PHASECHK.TRANS64.TRYWAIT P0, [R0+URZ+0xa000], R5 ;  /* 0x00a00005000075a7 */ /* 0x0022a400080011ff */
[----:B--2---:R-:W-:Y:S05]  /*18a80*/  @!P0 NANOSLEEP.SYNCS 0x989680 ;  /* 0x009896800000895d */ /* 0x004fea0003900000 */
[----:B------:R-:W2:Y:S02]  /*18a90*/  @!P0 SYNCS.PHASECHK.TRANS64 P0, [R0+URZ+0xa000], R5 ;  /* 0x00a00005000085a7 */ /* 0x000ea400080010ff */
[----:B--2---:R-:W-:Y:S05]  /*18aa0*/  @!P0 BRA `(.L_x_357) ;  /* 0xfffffffc00f08947 */ /* 0x004fea000383ffff */
[----:B------:R-:W-:Y:S05]  /*18ab0*/  BRA `(.L_x_358) ;  /* 0xfffffe9000447947 */ /* 0x000fea000383ffff */
.L_x_37:
[----:B-1----:R-:W-:-:S07]  /*18ac0*/  MOV R0, UR4 ;  /* 0x0000000400007c02 */ /* 0x002fce0008000f00 */
.L_x_359:
[----:B-1----:R1:W2:Y:S02]  /*18ad0*/  SYNCS.PHASECHK.TRANS64.TRYWAIT P0, [R0+URZ+0xa020], R5 ;  /* 0x00a02005000075a7 */ /* 0x0022a400080011ff */
[----:B--2---:R-:W-:Y:S05]  /*18ae0*/  @!P0 NANOSLEEP.SYNCS 0x989680 ;  /* 0x009896800000895d */ /* 0x004fea0003900000 */
[----:B------:R-:W2:Y:S02]  /*18af0*/  @!P0 SYNCS.PHASECHK.TRANS64 P0, [R0+URZ+0xa020], R5 ;  /* 0x00a02005000085a7 */ /* 0x000ea400080010ff */
[----:B--2---:R-:W-:Y:S05]  /*18b00*/  @!P0 BRA `(.L_x_359) ;  /* 0xfffffffc00f08947 */ /* 0x004fea000383ffff */
[----:B------:R-:W-:Y:S05]  /*18b10*/  BRA `(.L_x_360) ;  /* 0xfffffe9000407947 */ /* 0x000fea000383ffff */
.L_x_39:
[----:B------:R-:W-:-:S07]  /*18b20*/  MOV R3, UR4 ;  /* 0x0000000400037c02 */ /* 0x000fce0008000f00 */
.L_x_361:
[----:B-1----:R1:W2:Y:S02]  /*18b30*/  SYNCS.PHASECHK.TRANS64.TRYWAIT P0, [R3+URZ+0xa058], R4 ;  /* 0x00a05804030075a7 */ /* 0x0022a400080011ff */
[----:B--2---:R-:W-:Y:S05]  /*18b40*/  @!P0 NANOSLEEP.SYNCS 0x989680 ;  /* 0x009896800000895d */ /* 0x004fea0003900000 */
[----:B------:R-:W2:Y:S02]  /*18b50*/  @!P0 SYNCS.PHASECHK.TRANS64 P0, [R3+URZ+0xa058], R4 ;  /* 0x00a05804030085a7 */ /* 0x000ea400080010ff */
[----:B--2---:R-:W-:Y:S05]  /*18b60*/  @!P0 BRA `(.L_x_361) ;  /* 0xfffffffc00f08947 */ /* 0x004fea000383ffff */
[----:B------:R-:W-:Y:S05]  /*18b70*/  BRA `(.L_x_362) ;  /* 0xfffffe90004c7947 */ /* 0x000fea000383ffff */
.L_x_43:
[----:B------:R-:W-:-:S07]  /*18b80*/  MOV R0, UR4 ;  /* 0x0000000400007c02 */ /* 0x000fce0008000f00 */
.L_x_363:
[----:B--2---:R2:W3:Y:S02]  /*18b90*/  SYNCS.PHASECHK.TRANS64.TRYWAIT P0, [R0+URZ+0xa008], R5 ;  /* 0x00a00805000075a7 */ /* 0x0044e400080011ff */
[----:B---3--:R-:W-:Y:S05]  /*18ba0*/  @!P0 NANOSLEEP.SYNCS 0x989680 ;  /* 0x009896800000895d */ /* 0x008fea0003900000 */
[----:B------:R-:W3:Y:S02]  /*18bb0*/  @!P0 SYNCS.PHASECHK.TRANS64 P0, [R0+URZ+0xa008], R5 ;  /* 0x00a00805000085a7 */ /* 0x000ee400080010ff */
[----:B---3--:R-:W-:Y:S05]  /*18bc0*/  @!P0 BRA `(.L_x_363) ;  /* 0xfffffffc00f08947 */ /* 0x008fea000383ffff */
[----:B------:R-:W-:Y:S05]  /*18bd0*/  BRA `(.L_x_364) ;  /* 0xfffffe9000947947 */ /* 0x000fea000383ffff */
.L_x_45:
[----:B-1----:R-:W-:-:S07]  /*18be0*/  MOV R3, UR4 ;  /* 0x0000000400037c02 */ /* 0x002fce0008000f00 */
.L_x_365:
[----:B-1----:R1:W2:Y:S02]  /*18bf0*/  SYNCS.PHASECHK.TRANS64.TRYWAIT P0, [R3+URZ+0xa068], R4 ;  /* 0x00a06804030075a7 */ /* 0x0022a400080011ff */
[----:B--2---:R-:W-:Y:S05]  /*18c00*/  @!P0 NANOSLEEP.SYNCS 0x989680 ;  /* 0x009896800000895d */ /* 0x004fea0003900000 */
[----:B------:R-:W2:Y:S02]  /*18c10*/  @!P0 SYNCS.PHASECHK.TRANS64 P0, [R3+URZ+0xa068], R4 ;  /* 0x00a06804030085a7 */ /* 0x000ea400080010ff */
[----:B--2---:R-:W-:Y:S05]  /*18c20*/  @!P0 BRA `(.L_x_365) ;  /* 0xfffffffc00f08947 */ /* 0x004fea000383ffff */
[----:B------:R-:W-:Y:S05]  /*18c30*/  BRA `(.L_x_366) ;  /* 0xfffffe9000987947 */ /* 0x000fea000383ffff */
.L_x_49:
[----:B------:R-:W-:-:S07]  /*18c40*/  MOV R0, UR4 ;  /* 0x0000000400007c02 */ /* 0x000fce0008000f00 */
.L_x_367:
[----:B---3--:R3:W4:Y:S02]  /*18c50*/  SYNCS.PHASECHK.TRANS64.TRYWAIT P0, [R0+URZ+0xa028], R5 ;  /* 0x00a02805000075a7 */ /* 0x00872400080011ff */
[----:B----4-:R-:W-:Y:S05]  /*18c60*/  @!P0 NANOSLEEP.SYNCS 0x989680 ;  /* 0x009896800000895d */ /* 0x010fea0003900000 */
[----:B------:R-:W4:Y:S02]  /*18c70*/  @!P0 SYNCS.PHASECHK.TRANS64 P0, [R0+URZ+0xa028], R5 ;  /* 0x00a02805000085a7 */ /* 0x000f2400080010ff */
[----:B----4-:R-:W-:Y:S05]  /*18c80*/  @!P0 BRA `(.L_x_367) ;  /* 0xfffffffc00f08947 */ /* 0x010fea000383ffff */
[----:B------:R-:W-:Y:S05]  /*18c90*/  BRA `(.L_x_368) ;  /* 0xfffffe9000ec7947 */ /* 0x000fea000383ffff */
.L_x_51:
[----:B-1----:R-:W-:-:S07]  /*18ca0*/  MOV R3, UR4 ;  /* 0x0000000400037c02 */ /* 0x002fce0008000f00 */
.L_x_369:
[----:B-1----:R1:W4:Y:S02]  /*18cb0*/  SYNCS.PHASECHK.TRANS64.TRYWAIT P0, [R3+URZ+0xa0a0], R4 ;  /* 0x00a0a004030075a7 */ /* 0x00232400080011ff */
[----:B----4-:R-:W-:Y:S05]  /*18cc0*/  @!P0 NANOSLEEP.SYNCS 0x989680 ;  /* 0x009896800000895d */ /* 0x010fea0003900000 */
[----:B------:R-:W4:Y:S02]  /*18cd0*/  @!P0 SYNCS.PHASECHK.TRANS64 P0, [R3+URZ+0xa0a0], R4 ;  /* 0x00a0a004030085a7 */ /* 0x000f2400080010ff */
[----:B----4-:R-:W-:Y:S05]  /*18ce0*/  @!P0 BRA `(.L_x_369) ;  /* 0xfffffffc00f08947 */ /* 0x010fea000383ffff */
[----:B------:R-:W-:Y:S05]  /*18cf0*/  BRA `(.L_x_370) ;  /* 0xfffffe9000e47947 */ /* 0x000fea000383ffff */
.L_x_53:
[----:B-1----:R-:W-:-:S07]  /*18d00*/  MOV R4, UR4 ;  /* 0x0000000400047c02 */ /* 0x002fce0008000f00 */
.L_x_371:
[----:B-1----:R1:W3:Y:S02]  /*18d10*/  SYNCS.PHASECHK.TRANS64.TRYWAIT P0, [R4+URZ+0xa058], R5 ;  /* 0x00a05805040075a7 */ /* 0x0022e400080011ff */
[----:B---3--:R-:W-:Y:S05]  /*18d20*/  @!P0 NANOSLEEP.SYNCS 0x989680 ;  /* 0x009896800000895d */ /* 0x008fea0003900000 */
[----:B------:R-:W3:Y:S02]  /*18d30*/  @!P0 SYNCS.PHASECHK.TRANS64 P0, [R4+URZ+0xa058], R5 ;  /* 0x00a05805040085a7 */ /* 0x000ee400080010ff */
[----:B---3--:R-:W-:Y:S05]  /*18d40*/  @!P0 BRA `(.L_x_371) ;  /* 0xfffffffc00f08947 */ /* 0x008fea000383ffff */
[----:B------:R-:W-:Y:S05]  /*18d50*/  BRA `(.L_x_372) ;  /* 0xfffffe9000e47947 */ /* 0x000fea000383ffff */
.L_x_57:
[----:B------:R-:W-:Y:S07]  /*18d60*/  MOV R3, UR12 ;  /* 0x0000000c00037c02 */ /* 0x000fee0008000f00 */
.L_x_373:
[----:B-1----:R1:W2:Y:S02]  /*18d70*/  SYNCS.PHASECHK.TRANS64.TRYWAIT P0, [R3+URZ+0xa020], R4 ;  /* 0x00a02004030075a7 */ /* 0x0022a400080011ff */
[----:B--2---:R-:W-:Y:S05]  /*18d80*/  @!P0 NANOSLEEP.SYNCS 0x989680 ;  /* 0x009896800000895d */ /* 0x004fea0003900000 */
[----:B------:R-:W2:Y:S02]  /*18d90*/  @!P0 SYNCS.PHASECHK.TRANS64 P0, [R3+URZ+0xa020], R4 ;  /* 0x00a02004030085a7 */ /* 0x000ea400080010ff */
[----:B--2---:R-:W-:Y:S05]  /*18da0*/  @!P0 BRA `(.L_x_373) ;  /* 0xfffffffc00f08947 */ /* 0x004fea000383ffff */
[----:B------:R-:W-:Y:S05]  /*18db0*/  BRA `(.L_x_374) ;  /* 0xfffffe9800387947 */ /* 0x000fea000383ffff */
.L_x_60:
[----:B------:R-:W-:Y:S07]  /*18dc0*/  MOV R0, UR4 ;  /* 0x0000000400007c02 */ /* 0x000fee0008000f00 */
.L_x_375:
[----:B-1----:R1:W4:Y:S02]  /*18dd0*/  SYNCS.PHASECHK.TRANS64.TRYWAIT P0, [R0+URZ+0xa0a8], R3 ;  /* 0x00a0a803000075a7 */ /* 0x00232400080011ff */
[----:B----4-:R-:W-:Y:S05]  /*18de0*/  @!P0 NANOSLEEP.SYNCS 0x989680 ;  /* 0x009896800000895d */ /* 0x010fea0003900000 */
[----:B------:R-:W4:Y:S02]  /*18df0*/  @!P0 SYNCS.PHASECHK.TRANS64 P0, [R0+URZ+0xa0a8], R3 ;  /* 0x00a0a803000085a7 */ /* 0x000f2400080010ff */
[----:B----4-:R-:W-:Y:S05]  /*18e00*/  @!P0 BRA `(.L_x_375) ;  /* 0xfffffffc00f08947 */ /* 0x010fea000383ffff */
[----:B------:R-:W-:Y:S05]  /*18e10*/  BRA `(.L_x_376) ;  /* 0xfffffe98009c7947 */ /* 0x000fea000383ffff */
.L_x_62:
[----:B------:R-:W-:Y:S07]  /*18e20*/  MOV R0, UR4 ;  /* 0x0000000400007c02 */ /* 0x000fee0008000f00 */
.L_x_377:
[----:B-1----:R1:W4:Y:S02]  /*18e30*/  SYNCS.PHASECHK.TRANS64.TRYWAIT P0, [R0+URZ+0xa068], R9 ;  /* 0x00a06809000075a7 */ /* 0x00232400080011ff */
[----:B----4-:R-:W-:Y:S05]  /*18e40*/  @!P0 NANOSLEEP.SYNCS 0x989680 ;  /* 0x009896800000895d */ /* 0x010fea0003900000 */
[----:B------:R-:W4:Y:S02]  /*18e50*/  @!P0 SYNCS.PHASECHK.TRANS64 P0, [R0+URZ+0xa068], R9 ;  /* 0x00a06809000085a7 */ /* 0x000f2400080010ff */
[----:B----4-:R-:W-:Y:S05]  /*18e60*/  @!P0 BRA `(.L_x_377) ;  /* 0xfffffffc00f08947 */ /* 0x010fea000383ffff */
[----:B------:R-:W-:Y:S05]  /*18e70*/  BRA `(.L_x_378) ;  /* 0xfffffe9800a07947 */ /* 0x000fea000383ffff */
.L_x_68:
[----:B------:R-:W-:Y:S07]  /*18e80*/  MOV R0, UR7 ;  /* 0x0000000700007c02 */ /* 0x000fee0008000f00 */
.L_x_379:
[----:B-1----:R1:W2:Y:S02]  /*18e90*/  SYNCS.PHASECHK.TRANS64.TRYWAIT P0, [R0+URZ+0xa020], R3 ;  /* 0x00a02003000075a7 */ /* 0x0022a400080011ff */
[----:B--2---:R-:W-:Y:S05]  /*18ea0*/  @!P0 NANOSLEEP.SYNCS 0x989680 ;  /* 0x009896800000895d */ /* 0x004fea0003900000 */
[----:B------:R-:W2:Y:S02]  /*18eb0*/  @!P0 SYNCS.PHASECHK.TRANS64 P0, [R0+URZ+0xa020], R3 ;  /* 0x00a02003000085a7 */ /* 0x000ea400080010ff */
[----:B--2---:R-:W-:Y:S05]  /*18ec0*/  @!P0 BRA `(.L_x_379) ;  /* 0xfffffffc00f08947 */ /* 0x004fea000383ffff */
[----:B------:R-:W-:Y:S05]  /*18ed0*/  BRA `(.L_x_380) ;  /* 0xfffffea0004c7947 */ /* 0x000fea000383ffff */
.L_x_70:
[----:B------:R-:W-:Y:S07]  /*18ee0*/  MOV R0, UR4 ;  /* 0x0000000400007c02 */ /* 0x000fee0008000f00 */
.L_x_381:
[----:B-1----:R1:W2:Y:S02]  /*18ef0*/  SYNCS.PHASECHK.TRANS64.TRYWAIT P0, [R0+URZ+0xa0a0], R3 ;  /* 0x00a0a003000075a7 */ /* 0x0022a400080011ff */
[----:B--2---:R-:W-:Y:S05]  /*18f00*/  @!P0 NANOSLEEP.SYNCS 0x989680 ;  /* 0x009896800000895d */ /* 0x004fea0003900000 */
[----:B------:R-:W2:Y:S02]  /*18f10*/  @!P0 SYNCS.PHASECHK.TRANS64 P0, [R0+URZ+0xa0a0], R3 ;  /* 0x00a0a003000085a7 */ /* 0x000ea400080010ff */
[----:B--2---:R-:W-:Y:S05]  /*18f20*/  @!P0 BRA `(.L_x_381) ;  /* 0xfffffffc00f08947 */ /* 0x004fea000383ffff */
[----:B------:R-:W-:Y:S05]  /*18f30*/  BRA `(.L_x_382) ;  /* 0xfffffea000487947 */ /* 0x000fea000383ffff */
.L_x_72:
[----:B------:R-:W-:Y:S07]  /*18f40*/  MOV R3, UR4 ;  /* 0x0000000400037c02 */ /* 0x000fee0008000f00 */
.L_x_383:
[----:B-1----:R1:W2:Y:S02]  /*18f50*/  SYNCS.PHASECHK.TRANS64.TRYWAIT P0, [R3+URZ+0xa058], R4 ;  /* 0x00a05804030075a7 */ /* 0x0022a400080011ff */
[----:B--2---:R-:W-:Y:S05]  /*18f60*/  @!P0 NANOSLEEP.SYNCS 0x989680 ;  /* 0x009896800000895d */ /* 0x004fea0003900000 */
[----:B------:R-:W2:Y:S02]  /*18f70*/  @!P0 SYNCS.PHASECHK.TRANS64 P0, [R3+URZ+0xa058], R4 ;  /* 0x00a05804030085a7 */ /* 0x000ea400080010ff */
[----:B--2---:R-:W-:Y:S05]  /*18f80*/  @!P0 BRA `(.L_x_383) ;  /* 0xfffffffc00f08947 */ /* 0x004fea000383ffff */
[----:B------:R-:W-:Y:S05]  /*18f90*/  BRA `(.L_x_384) ;  /* 0xfffffea0004c7947 */ /* 0x000fea000383ffff */
.L_x_80:
[----:B------:R-:W-:-:S07]  /*18fa0*/  MOV R0, UR4 ;  /* 0x0000000400007c02 */ /* 0x000fce0008000f00 */
.L_x_385:
[----:B--2---:R2:W3:Y:S02]  /*18fb0*/  SYNCS.PHASECHK.TRANS64.TRYWAIT P0, [R0+URZ+0xa0a8], R3 ;  /* 0x00a0a803000075a7 */ /* 0x0044e400080011ff */
[----:B---3--:R-:W-:Y:S05]  /*18fc0*/  @!P0 NANOSLEEP.SYNCS 0x989680 ;  /* 0x009896800000895d */ /* 0x008fea0003900000 */
[----:B------:R-:W3:Y:S02]  /*18fd0*/  @!P0 SYNCS.PHASECHK.TRANS64 P0, [R0+URZ+0xa0a8], R3 ;  /* 0x00a0a803000085a7 */ /* 0x000ee400080010ff */
[----:B---3--:R-:W-:Y:S05]  /*18fe0*/  @!P0 BRA `(.L_x_385) ;  /* 0xfffffffc00f08947 */ /* 0x008fea000383ffff */
[----:B------:R-:W-:Y:S05]  /*18ff0*/  BRA `(.L_x_386) ;  /* 0xfffffea400c07947 */ /* 0x000fea000383ffff */
.L_x_82:
[----:B------:R-:W-:-:S07]  /*19000*/  MOV R0, UR4 ;  /* 0x0000000400007c02 */ /* 0x000fce0008000f00 */
.L_x_387:
[----:B--2---:R2:W3:Y:S02]  /*19010*/  SYNCS.PHASECHK.TRANS64.TRYWAIT P0, [R0+URZ+0xa068], R7 ;  /* 0x00a06807000075a7 */ /* 0x0044e400080011ff */
[----:B---3--:R-:W-:Y:S05]  /*19020*/  @!P0 NANOSLEEP.SYNCS 0x989680 ;  /* 0x009896800000895d */ /* 0x008fea0003900000 */
[----:B------:R-:W3:Y:S02]  /*19030*/  @!P0 SYNCS.PHASECHK.TRANS64 P0, [R0+URZ+0xa068], R7 ;  /* 0x00a06807000085a7 */ /* 0x000ee400080010ff */
[----:B---3--:R-:W-:Y:S05]  /*19040*/  @!P0 BRA `(.L_x_387) ;  /* 0xfffffffc00f08947 */ /* 0x008fea000383ffff */
[----:B------:R-:W-:Y:S05]  /*19050*/  BRA `(.L_x_388) ;  /* 0xfffffea400c47947 */ /* 0x000fea000383ffff */
.L_x_89:
[----:B-1----:R1:W2:Y:S02]  /*19060*/  SYNCS.PHASECHK.TRANS64.TRYWAIT P0, [R16+URZ+0xa0c0], R3 ;  /* 0x00a0c003100075a7 */ /* 0x0022a400080011ff */
[----:B--2---:R-:W-:Y:S05]  /*19070*/  @!P0 NANOSLEEP.SYNCS 0x989680 ;  /* 0x009896800000895d */ /* 0x004fea0003900000 */
[----:B------:R-:W2:Y:S02]  /*19080*/  @!P0 SYNCS.PHASECHK.TRANS64 P0, [R16+URZ+0xa0c0], R3 ;  /* 0x00a0c003100085a7 */ /* 0x000ea400080010ff */
[----:B--2---:R-:W-:Y:S05]  /*19090*/  @!P0 BRA `(.L_x_89) ;  /* 0xfffffffc00f08947 */ /* 0x004fea000383ffff */
[----:B------:R-:W-:Y:S05]  /*190a0*/  BRA `(.L_x_389) ;  /* 0xfffffeac00687947 */ /* 0x000fea000383ffff */
.L_x_155:
[----:B--2---:R2:W1:Y:S02]  /*190b0*/  SYNCS.PHASECHK.TRANS64.TRYWAIT P0, [R16+URZ+0xa0c8], R3 ;  /* 0x00a0c803100075a7 */ /* 0x00446400080011ff */
[----:B-1----:R-:W-:Y:S05]  /*190c0*/  @!P0 NANOSLEEP.SYNCS 0x989680 ;  /* 0x009896800000895d */ /* 0x002fea0003900000 */
[----:B------:R-:W1:Y:S02]  /*190d0*/  @!P0 SYNCS.PHASECHK.TRANS64 P0, [R16+URZ+0xa0c8], R3 ;  /* 0x00a0c803100085a7 */ /* 0x000e6400080010ff */
[----:B-1----:R-:W-:Y:S05]  /*190e0*/  @!P0 BRA `(.L_x_155) ;  /* 0xfffffffc00f08947 */ /* 0x002fea000383ffff */
[----:B------:R-:W-:Y:S05]  /*190f0*/  BRA `(.L_x_390) ;  /* 0xfffffedc00cc7947 */ /* 0x000fea000383ffff */
.L_x_160:
[----:B-1----:R-:W-:-:S04]  /*19100*/  MOV R0, UR39 ;  /* 0x0000002700007c02 */ /* 0x002fc80008000f00 */
[----:B------:R1:W2:Y:S03]  /*19110*/  SYNCS.PHASECHK.TRANS64.TRYWAIT P0, [R0+URZ+0xa070], R3 ;  /* 0x00a07003000075a7 */ /* 0x0002a600080011ff */
[----:B--2---:R-:W-:Y:S05]  /*19120*/  @!P0 NANOSLEEP.SYNCS 0x989680 ;  /* 0x009896800000895d */ /* 0x004fea0003900000 */
[----:B------:R-:W2:Y:S02]  /*19130*/  @!P0 SYNCS.PHASECHK.TRANS64 P0, [R0+URZ+0xa070], R3 ;  /* 0x00a07003000085a7 */ /* 0x000ea400080010ff */
[----:B--2---:R-:W-:Y:S05]  /*19140*/  @!P0 BRA `(.L_x_160) ;  /* 0xfffffffc00ec8947 */ /* 0x004fea000383ffff */
[----:B------:R-:W-:Y:S05]  /*19150*/  BRA `(.L_x_391) ;  /* 0xfffffee000d07947 */ /* 0x000fea000383ffff */
.L_x_163:
[----:B-1----:R-:W-:-:S04]  /*19160*/  MOV R0, UR39 ;  /* 0x0000002700007c02 */ /* 0x002fc80008000f00 */
[----:B------:R1:W2:Y:S03]  /*19170*/  SYNCS.PHASECHK.TRANS64.TRYWAIT P0, [R0+URZ+0xa080], R3 ;  /* 0x00a08003000075a7 */ /* 0x0002a600080011ff */
[----:B--2---:R-:W-:Y:S05]  /*19180*/  @!P0 NANOSLEEP.SYNCS 0x989680 ;  /* 0x009896800000895d */ /* 0x004fea0003900000 */
[----:B------:R-:W2:Y:S02]  /*19190*/  @!P0 SYNCS.PHASECHK.TRANS64 P0, [R0+URZ+0xa080], R3 ;  /* 0x00a08003000085a7 */ /* 0x000ea400080010ff */
[----:B--2---:R-:W-:Y:S05]  /*191a0*/  @!P0 BRA `(.L_x_163) ;  /* 0xfffffffc00ec8947 */ /* 0x004fea000383ffff */
[----:B------:R-:W-:Y:S05]  /*191b0*/  BRA `(.L_x_392) ;  /* 0xfffffee000e87947 */ /* 0x000fea000383ffff */
.L_x_166:
[----:B-1----:R-:W-:-:S04]  /*191c0*/  MOV R0, UR39 ;  /* 0x0000002700007c02 */ /* 0x002fc80008000f00 */
[----:B------:R1:W2:Y:S03]  /*191d0*/  SYNCS.PHASECHK.TRANS64.TRYWAIT P0, [R0+URZ+0xa070], R3 ;  /* 0x00a07003000075a7 */ /* 0x0002a600080011ff */
[----:B--2---:R-:W-:Y:S05]  /*191e0*/  @!P0 NANOSLEEP.SYNCS 0x989680 ;  /* 0x009896800000895d */ /* 0x004fea0003900000 */
[----:B------:R-:W2:Y:S02]  /*191f0*/  @!P0 SYNCS.PHASECHK.TRANS64 P0, [R0+URZ+0xa070], R3 ;  /* 0x00a07003000085a7 */ /* 0x000ea400080010ff */
[----:B--2---:R-:W-:Y:S05]  /*19200*/  @!P0 BRA `(.L_x_166) ;  /* 0xfffffffc00ec8947 */ /* 0x004fea000383ffff */
[----:B------:R-:W-:Y:S05]  /*19210*/  BRA `(.L_x_393) ;  /* 0xfffffee400407947 */ /* 0x000fea000383ffff */
.L_x_168:
[----:B-1----:R-:W-:-:S04]  /*19220*/  MOV R0, UR39 ;  /* 0x0000002700007c02 */ /* 0x002fc80008000f00 */
[----:B------:R1:W2:Y:S03]  /*19230*/  SYNCS.PHASECHK.TRANS64.TRYWAIT P0, [R0+URZ+0xa090], R3 ;  /* 0x00a09003000075a7 */ /* 0x0002a600080011ff */
[----:B--2---:R-:W-:Y:S05]  /*19240*/  @!P0 NANOSLEEP.SYNCS 0x989680 ;  /* 0x009896800000895d */ /* 0x004fea0003900000 */
[----:B------:R-:W2:Y:S02]  /*19250*/  @!P0 SYNCS.PHASECHK.TRANS64 P0, [R0+URZ+0xa090], R3 ;  /* 0x00a09003000085a7 */ /* 0x000ea400080010ff */
[----:B--2---:R-:W-:Y:S05]  /*19260*/  @!P0 BRA `(.L_x_168) ;  /* 0xfffffffc00ec8947 */ /* 0x004fea000383ffff */
[----:B------:R-:W-:Y:S05]  /*19270*/  BRA `(.L_x_394) ;  /* 0xfffffee400807947 */ /* 0x000fea000383ffff */
.L_x_177:
[----:B-1----:R-:W-:-:S04]  /*19280*/  MOV R0, UR39 ;  /* 0x0000002700007c02 */ /* 0x002fc80008000f00 */
[----:B------:R1:W4:Y:S03]  /*19290*/  SYNCS.PHASECHK.TRANS64.TRYWAIT P1, [R0+URZ+0xa080], R3 ;  /* 0x00a08003000075a7 */ /* 0x00032600080211ff */
[----:B----4-:R-:W-:Y:S05]  /*192a0*/  @!P1 NANOSLEEP.SYNCS 0x989680 ;  /* 0x009896800000995d */ /* 0x010fea0003900000 */
[----:B------:R-:W4:Y:S02]  /*192b0*/  @!P1 SYNCS.PHASECHK.TRANS64 P1, [R0+URZ+0xa080], R3 ;  /* 0x00a08003000095a7 */ /* 0x000f2400080210ff */
[----:B----4-:R-:W-:Y:S05]  /*192c0*/  @!P1 BRA `(.L_x_177) ;  /* 0xfffffffc00ec9947 */ /* 0x010fea000383ffff */
[----:B------:R-:W-:Y:S05]  /*192d0*/  BRA `(.L_x_395) ;  /* 0xfffffeec00647947 */ /* 0x000fea000383ffff */
.L_x_180:
[----:B-1----:R-:W-:-:S04]  /*192e0*/  MOV R0, UR39 ;  /* 0x0000002700007c02 */ /* 0x002fc80008000f00 */
[----:B------:R1:W4:Y:S03]  /*192f0*/  SYNCS.PHASECHK.TRANS64.TRYWAIT P0, [R0+URZ+0xa098], R3 ;  /* 0x00a09803000075a7 */ /* 0x00032600080011ff */
[----:B----4-:R-:W-:Y:S05]  /*19300*/  @!P0 NANOSLEEP.SYNCS 0x989680 ;  /* 0x009896800000895d */ /* 0x010fea0003900000 */
[----:B------:R-:W4:Y:S02]  /*19310*/  @!P0 SYNCS.PHASECHK.TRANS64 P0, [R0+URZ+0xa098], R3 ;  /* 0x00a09803000085a7 */ /* 0x000f2400080010ff */
[----:B----4-:R-:W-:Y:S05]  /*19320*/  @!P0 BRA `(.L_x_180) ;  /* 0xfffffffc00ec8947 */ /* 0x010fea000383ffff */
[----:B------:R-:W-:Y:S05]  /*19330*/  BRA `(.L_x_396) ;  /* 0xfffffeec00ec7947 */ /* 0x000fea000383ffff */
.L_x_191:
[----:B---3--:R3:W4:Y:S02]  /*19340*/  SYNCS.PHASECHK.TRANS64.TRYWAIT P0, [R26+URZ+0xa070], R3 ;  /* 0x00a070031a0075a7 */ /* 0x00872400080011ff */
[----:B----4-:R-:W-:Y:S05]  /*19350*/  @!P0 NANOSLEEP.SYNCS 0x989680 ;  /* 0x009896800000895d */ /* 0x010fea0003900000 */
[----:B------:R-:W4:Y:S02]  /*19360*/  @!P0 SYNCS.PHASECHK.TRANS64 P0, [R26+URZ+0xa070], R3 ;  /* 0x00a070031a0085a7 */ /* 0x000f2400080010ff */
[----:B----4-:R-:W-:Y:S05]  /*19370*/  @!P0 BRA `(.L_x_191) ;  /* 0xfffffffc00f08947 */ /* 0x010fea000383ffff */
[----:B------:R-:W-:Y:S05]  /*19380*/  BRA `(.L_x_397) ;  /* 0xfffffef400f87947 */ /* 0x000fea000383ffff */
.L_x_194:
[----:B-1----:R1:W3:Y:S02]  /*19390*/  SYNCS.PHASECHK.TRANS64.TRYWAIT P0, [R26+URZ+0xa090], R3 ;  /* 0x00a090031a0075a7 */ /* 0x0022e400080011ff */
[----:B---3--:R-:W-:Y:S05]  /*193a0*/  @!P0 NANOSLEEP.SYNCS 0x989680 ;  /* 0x009896800000895d */ /* 0x008fea0003900000 */
[----:B------:R-:W3:Y:S02]  /*193b0*/  @!P0 SYNCS.PHASECHK.TRANS64 P0, [R26+URZ+0xa090], R3 ;  /* 0x00a090031a0085a7 */ /* 0x000ee400080010ff */
[----:B---3--:R-:W-:Y:S05]  /*193c0*/  @!P0 BRA `(.L_x_194) ;  /* 0xfffffffc00f08947 */ /* 0x008fea000383ffff */
[----:B------:R-:W-:Y:S05]  /*193d0*/  BRA `(.L_x_398) ;  /* 0xfffffef800187947 */ /* 0x000fea000383ffff */
.L_x_196:
[----:B-1----:R1:W3:Y:S02]  /*193e0*/  SYNCS.PHASECHK.TRANS64.TRYWAIT P0, [R26+URZ+0xa0c0], R5 ;  /* 0x00a0c0051a0075a7 */ /* 0x0022e400080011ff */
[----:B---3--:R-:W-:Y:S05]  /*193f0*/  @!P0 NANOSLEEP.SYNCS 0x989680 ;  /* 0x009896800000895d */ /* 0x008fea0003900000 */
[----:B------:R-:W3:Y:S02]  /*19400*/  @!P0 SYNCS.PHASECHK.TRANS64 P0, [R26+URZ+0xa0c0], R5 ;  /* 0x00a0c0051a0085a7 */ /* 0x000ee400080010ff */
[----:B---3--:R-:W-:Y:S05]  /*19410*/  @!P0 BRA `(.L_x_196) ;  /* 0xfffffffc00f08947 */ /* 0x008fea000383ffff */
[----:B------:R-:W-:Y:S05]  /*19420*/  BRA `(.L_x_399) ;  /* 0xfffffef800247947 */ /* 0x000fea000383ffff */
.L_x_206:
[----:B------:R1:W1:Y:S02]  /*19430*/  SYNCS.PHASECHK.TRANS64.TRYWAIT P1, [R26+URZ+0xa080], R3 ;  /* 0x00a080031a0075a7 */ /* 0x00026400080211ff */
[----:B-1----:R-:W-:Y:S05]  /*19440*/  @!P1 NANOSLEEP.SYNCS 0x989680 ;  /* 0x009896800000995d */ /* 0x002fea0003900000 */
[----:B------:R-:W1:Y:S02]  /*19450*/  @!P1 SYNCS.PHASECHK.TRANS64 P1, [R26+URZ+0xa080], R3 ;  /* 0x00a080031a0095a7 */ /* 0x000e6400080210ff */
[----:B-1----:R-:W-:Y:S05]  /*19460*/  @!P1 BRA `(.L_x_206) ;  /* 0xfffffffc00f09947 */ /* 0x002fea000383ffff */
[----:B------:R-:W-:Y:S05]  /*19470*/  BRA `(.L_x_400) ;  /* 0xffffff0400747947 */ /* 0x000fea000383ffff */
.L_x_210:
[----:B--2---:R2:W1:Y:S02]  /*19480*/  SYNCS.PHASECHK.TRANS64.TRYWAIT P0, [R26+URZ+0xa098], R3 ;  /* 0x00a098031a0075a7 */ /* 0x00446400080011ff */
[----:B-1----:R-:W-:Y:S05]  /*19490*/  @!P0 NANOSLEEP.SYNCS 0x989680 ;  /* 0x009896800000895d */ /* 0x002fea0003900000 */
[----:B------:R-:W1:Y:S02]  /*194a0*/  @!P0 SYNCS.PHASECHK.TRANS64 P0, [R26+URZ+0xa098], R3 ;  /* 0x00a098031a0085a7 */ /* 0x000e6400080010ff */
[----:B-1----:R-:W-:Y:S05]  /*194b0*/  @!P0 BRA `(.L_x_210) ;  /* 0xfffffffc00f08947 */ /* 0x002fea000383ffff */
[----:B------:R-:W-:Y:S05]  /*194c0*/  BRA `(.L_x_401) ;  /* 0xffffff0400e07947 */ /* 0x000fea000383ffff */
.L_x_212:
[----:B-1----:R1:W2:Y:S02]  /*194d0*/  SYNCS.PHASECHK.TRANS64.TRYWAIT P0, [R26+URZ+0xa0c8], R3 ;  /* 0x00a0c8031a0075a7 */ /* 0x0022a400080011ff */
[----:B--2---:R-:W-:Y:S05]  /*194e0*/  @!P0 NANOSLEEP.SYNCS 0x989680 ;  /* 0x009896800000895d */ /* 0x004fea0003900000 */
[----:B------:R-:W2:Y:S02]  /*194f0*/  @!P0 SYNCS.PHASECHK.TRANS64 P0, [R26+URZ+0xa0c8], R3 ;  /* 0x00a0c8031a0085a7 */ /* 0x000ea400080010ff */
[----:B--2---:R-:W-:Y:S05]  /*19500*/  @!P0 BRA `(.L_x_212) ;  /* 0xfffffffc00f08947 */ /* 0x004fea000383ffff */
[----:B------:R-:W-:Y:S05]  /*19510*/  BRA `(.L_x_402) ;  /* 0xffffff0400ec7947 */ /* 0x000fea000383ffff */
.L_x_222:
[----:B------:R-:W-:-:S07]  /*19520*/  MOV R0, UR5 ;  /* 0x0000000500007c02 */ /* 0x000fce0008000f00 */
.L_x_403:
[----:B-1----:R1:W2:Y:S02]  /*19530*/  SYNCS.PHASECHK.TRANS64.TRYWAIT P0, [R0+URZ], R3 ;  /* 0x00000003000075a7 */ /* 0x0022a400080011ff */
[----:B--2---:R-:W-:Y:S05]  /*19540*/  @!P0 NANOSLEEP.SYNCS 0x989680 ;  /* 0x009896800000895d */ /* 0x004fea0003900000 */
[----:B------:R-:W2:Y:S02]  /*19550*/  @!P0 SYNCS.PHASECHK.TRANS64 P0, [R0+URZ], R3 ;  /* 0x00000003000085a7 */ /* 0x000ea400080010ff */
[----:B--2---:R-:W-:Y:S05]  /*19560*/  @!P0 BRA `(.L_x_403) ;  /* 0xfffffffc00f08947 */ /* 0x004fea000383ffff */
[----:B------:R-:W-:Y:S05]  /*19570*/  BRA `(.L_x_404) ;  /* 0xffffff1400907947 */ /* 0x000fea000383ffff */
.L_x_225:
[----:B------:R-:W-:-:S07]  /*19580*/  MOV R0, UR5 ;  /* 0x0000000500007c02 */ /* 0x000fce0008000f00 */
.L_x_405:
[----:B-1----:R1:W3:Y:S02]  /*19590*/  SYNCS.PHASECHK.TRANS64.TRYWAIT P1, [R0+URZ], R3 ;  /* 0x00000003000075a7 */ /* 0x0022e400080211ff */
[----:B---3--:R-:W-:Y:S05]  /*195a0*/  @!P1 NANOSLEEP.SYNCS 0x989680 ;  /* 0x009896800000995d */ /* 0x008fea0003900000 */
[----:B------:R-:W3:Y:S02]  /*195b0*/  @!P1 SYNCS.PHASECHK.TRANS64 P1, [R0+URZ], R3 ;  /* 0x00000003000095a7 */ /* 0x000ee400080210ff */
[----:B---3--:R-:W-:Y:S05]  /*195c0*/  @!P1 BRA `(.L_x_405) ;  /* 0xfffffffc00f09947 */ /* 0x008fea000383ffff */
[----:B------:R-:W-:Y:S05]  /*195d0*/  BRA `(.L_x_406) ;  /* 0xffffff1800347947 */ /* 0x000fea000383ffff */
.L_x_232:
[----:B-1----:R-:W-:-:S04]  /*195e0*/  MOV R4, UR44 ;  /* 0x0000002c00047c02 */ /* 0x002fc80008000f00 */
[----:B------:R1:W2:Y:S03]  /*195f0*/  SYNCS.PHASECHK.TRANS64.TRYWAIT P5, [R4+URZ+0xa0d0], R3 ;  /* 0x00a0d003040075a7 */ /* 0x0002a600080a11ff */
[----:B--2---:R-:W-:Y:S05]  /*19600*/  @!P5 NANOSLEEP.SYNCS 0x989680 ;  /* 0x009896800000d95d */ /* 0x004fea0003900000 */
[----:B------:R-:W2:Y:S02]  /*19610*/  @!P5 SYNCS.PHASECHK.TRANS64 P5, [R4+URZ+0xa0d0], R3 ;  /* 0x00a0d0030400d5a7 */ /* 0x000ea400080a10ff */
[----:B--2---:R-:W-:Y:S05]  /*19620*/  @!P5 BRA `(.L_x_232) ;  /* 0xfffffffc00ecd947 */ /* 0x004fea000383ffff */
[----:B------:R-:W-:Y:S05]  /*19630*/  BRA `(.L_x_407) ;  /* 0xffffff2400707947 */ /* 0x000fea000383ffff */
.L_x_237:
[----:B------:R-:W-:-:S07]  /*19640*/  MOV R5, UR6 ;  /* 0x0000000600057c02 */ /* 0x000fce0008000f00 */
.L_x_408:
[----:B--2---:R2:W4:Y:S02]  /*19650*/  SYNCS.PHASECHK.TRANS64.TRYWAIT P2, [R5+URZ], R0 ;  /* 0x00000000050075a7 */ /* 0x00452400080411ff */
[----:B----4-:R-:W-:Y:S05]  /*19660*/  @!P2 NANOSLEEP.SYNCS 0x989680 ;  /* 0x009896800000a95d */ /* 0x010fea0003900000 */
[----:B------:R-:W4:Y:S02]  /*19670*/  @!P2 SYNCS.PHASECHK.TRANS64 P2, [R5+URZ], R0 ;  /* 0x000000000500a5a7 */ /* 0x000f2400080410ff */
[----:B----4-:R-:W-:Y:S05]  /*19680*/  @!P2 BRA `(.L_x_408) ;  /* 0xfffffffc00f0a947 */ /* 0x010fea000383ffff */
[----:B------:R-:W-:Y:S05]  /*19690*/  BRA `(.L_x_409) ;  /* 0xffffff5400187947 */ /* 0x000fea000383ffff */
.L_x_242:
[----:B------:R-:W-:-:S07]  /*196a0*/  MOV R3, UR6 ;  /* 0x0000000600037c02 */ /* 0x000fce0008000f00 */
.L_x_410:
[----:B-1----:R1:W2:Y:S02]  /*196b0*/  SYNCS.PHASECHK.TRANS64.TRYWAIT P1, [R3+URZ], R0 ;  /* 0x00000000030075a7 */ /* 0x0022a400080211ff */
[----:B--2---:R-:W-:Y:S05]  /*196c0*/  @!P1 NANOSLEEP.SYNCS 0x989680 ;  /* 0x009896800000995d */ /* 0x004fea0003900000 */
[----:B------:R-:W2:Y:S02]  /*196d0*/  @!P1 SYNCS.PHASECHK.TRANS64 P1, [R3+URZ], R0 ;  /* 0x00000000030095a7 */ /* 0x000ea400080210ff */
[----:B--2---:R-:W-:Y:S05]  /*196e0*/  @!P1 BRA `(.L_x_410) ;  /* 0xfffffffc00f09947 */ /* 0x004fea000383ffff */
[----:B------:R-:W-:Y:S05]  /*196f0*/  BRA `(.L_x_411) ;  /* 0xffffff58007c7947 */ /* 0x000fea000383ffff */
.L_x_247:
[----:B------:R-:W-:-:S07]  /*19700*/  MOV R0, UR4 ;  /* 0x0000000400007c02 */ /* 0x000fce0008000f00 */
.L_x_412:
[----:B-1----:R1:W3:Y:S02]  /*19710*/  SYNCS.PHASECHK.TRANS64.TRYWAIT P1, [R0+URZ], R3 ;  /* 0x00000003000075a7 */ /* 0x0022e400080211ff */
[----:B---3--:R-:W-:Y:S05]  /*19720*/  @!P1 NANOSLEEP.SYNCS 0x989680 ;  /* 0x009896800000995d */ /* 0x008fea0003900000 */
[----:B------:R-:W3:Y:S02]  /*19730*/  @!P1 SYNCS.PHASECHK.TRANS64 P1, [R0+URZ], R3 ;  /* 0x00000003000095a7 */ /* 0x000ee400080210ff */
[----:B---3--:R-:W-:Y:S05]  /*19740*/  @!P1 BRA `(.L_x_412) ;  /* 0xfffffffc00f09947 */ /* 0x008fea000383ffff */
[----:B------:R-:W-:Y:S05]  /*19750*/  BRA `(.L_x_413) ;  /* 0xffffff5c006c7947 */ /* 0x000fea000383ffff */
.L_x_254:
[----:B-1----:R-:W-:-:S04]  /*19760*/  MOV R4, UR44 ;  /* 0x0000002c00047c02 */ /* 0x002fc80008000f00 */
[----:B------:R1:W4:Y:S03]  /*19770*/  SYNCS.PHASECHK.TRANS64.TRYWAIT P5, [R4+URZ+0xa0d0], R3 ;  /* 0x00a0d003040075a7 */ /* 0x00032600080a11ff */
[----:B----4-:R-:W-:Y:S05]  /*19780*/  @!P5 NANOSLEEP.SYNCS 0x989680 ;  /* 0x009896800000d95d */ /* 0x010fea0003900000 */
[----:B------:R-:W4:Y:S02]  /*19790*/  @!P5 SYNCS.PHASECHK.TRANS64 P5, [R4+URZ+0xa0d0], R3 ;  /* 0x00a0d0030400d5a7 */ /* 0x000f2400080a10ff */
[----:B----4-:R-:W-:Y:S05]  /*197a0*/  @!P5 BRA `(.L_x_254) ;  /* 0xfffffffc00ecd947 */ /* 0x010fea000383ffff */
[----:B------:R-:W-:Y:S05]  /*197b0*/  BRA `(.L_x_414) ;  /* 0xffffff9000c07947 */ /* 0x000fea000383ffff */
.L_x_259:
[----:B------:R-:W-:-:S07]  /*197c0*/  MOV R3, UR5 ;  /* 0x0000000500037c02 */ /* 0x000fce0008000f00 */
.L_x_415:
[----:B--2---:R2:W3:Y:S02]  /*197d0*/  SYNCS.PHASECHK.TRANS64.TRYWAIT P2, [R3+URZ], R0 ;  /* 0x00000000030075a7 */ /* 0x0044e400080411ff */
[----:B---3--:R-:W-:Y:S05]  /*197e0*/  @!P2 NANOSLEEP.SYNCS 0x989680 ;  /* 0x009896800000a95d */ /* 0x008fea0003900000 */
[----:B------:R-:W3:Y:S02]  /*197f0*/  @!P2 SYNCS.PHASECHK.TRANS64 P2, [R3+URZ], R0 ;  /* 0x000000000300a5a7 */ /* 0x000ee400080410ff */
[----:B---3--:R-:W-:Y:S05]  /*19800*/  @!P2 BRA `(.L_x_415) ;  /* 0xfffffffc00f0a947 */ /* 0x008fea000383ffff */
[----:B------:R-:W-:Y:S05]  /*19810*/  BRA `(.L_x_416) ;  /* 0xffffffc000687947 */ /* 0x000fea000383ffff */
.L_x_264:
[----:B------:R-:W-:-:S07]  /*19820*/  MOV R3, UR5 ;  /* 0x0000000500037c02 */ /* 0x000fce0008000f00 */
.L_x_417:
[----:B-1----:R1:W2:Y:S02]  /*19830*/  SYNCS.PHASECHK.TRANS64.TRYWAIT P1, [R3+URZ], R0 ;  /* 0x00000000030075a7 */ /* 0x0022a400080211ff */
[----:B--2---:R-:W-:Y:S05]  /*19840*/  @!P1 NANOSLEEP.SYNCS 0x989680 ;  /* 0x009896800000995d */ /* 0x004fea0003900000 */
[----:B------:R-:W2:Y:S02]  /*19850*/  @!P1 SYNCS.PHASECHK.TRANS64 P1, [R3+URZ], R0 ;  /* 0x00000000030095a7 */ /* 0x000ea400080210ff */
[----:B--2---:R-:W-:Y:S05]  /*19860*/  @!P1 BRA `(.L_x_417) ;  /* 0xfffffffc00f09947 */ /* 0x004fea000383ffff */
[----:B------:R-:W-:Y:S05]  /*19870*/  BRA `(.L_x_418) ;  /* 0xffffffc400c07947 */ /* 0x000fea000383ffff */
.L_x_269:
[----:B------:R-:W-:-:S07]  /*19880*/  MOV R0, UR7 ;  /* 0x0000000700007c02 */ /* 0x000fce0008000f00 */
.L_x_419:
[----:B-1----:R1:W3:Y:S02]  /*19890*/  SYNCS.PHASECHK.TRANS64.TRYWAIT P0, [R0+URZ], R3 ;  /* 0x00000003000075a7 */ /* 0x0022e400080011ff */
[----:B---3--:R-:W-:Y:S05]  /*198a0*/  @!P0 NANOSLEEP.SYNCS 0x989680 ;  /* 0x009896800000895d */ /* 0x008fea0003900000 */
[----:B------:R-:W3:Y:S02]  /*198b0*/  @!P0 SYNCS.PHASECHK.TRANS64 P0, [R0+URZ], R3 ;  /* 0x00000003000085a7 */ /* 0x000ee400080010ff */
[----:B---3--:R-:W-:Y:S05]  /*198c0*/  @!P0 BRA `(.L_x_419) ;  /* 0xfffffffc00f08947 */ /* 0x008fea000383ffff */
[----:B------:R-:W-:Y:S05]  /*198d0*/  BRA `(.L_x_420) ;  /* 0xffffffc800807947 */ /* 0x000fea000383ffff */
.L_x_273:
[----:B------:R-:W-:-:S07]  /*198e0*/  MOV R0, UR8 ;  /* 0x0000000800007c02 */ /* 0x000fce0008000f00 */
.L_x_421:
[----:B-1----:R1:W2:Y:S02]  /*198f0*/  SYNCS.PHASECHK.TRANS64.TRYWAIT P1, [R0+URZ+0xa010], R3 ;  /* 0x00a01003000075a7 */ /* 0x0022a400080211ff */
[----:B--2---:R-:W-:Y:S05]  /*19900*/  @!P1 NANOSLEEP.SYNCS 0x989680 ;  /* 0x009896800000995d */ /* 0x004fea0003900000 */
[----:B------:R-:W2:Y:S02]  /*19910*/  @!P1 SYNCS.PHASECHK.TRANS64 P1, [R0+URZ+0xa010], R3 ;  /* 0x00a01003000095a7 */ /* 0x000ea400080210ff */
[----:B--2---:R-:W-:Y:S05]  /*19920*/  @!P1 BRA `(.L_x_421) ;  /* 0xfffffffc00f09947 */ /* 0x004fea000383ffff */
[----:B------:R-:W-:Y:S05]  /*19930*/  BRA `(.L_x_422) ;  /* 0xffffffcc00947947 */ /* 0x000fea000383ffff */
.L_x_279:
[----:B-1----:R-:W-:-:S07]  /*19940*/  MOV R0, UR8 ;  /* 0x0000000800007c02 */ /* 0x002fce0008000f00 */
.L_x_423:
[----:B-1----:R1:W2:Y:S02]  /*19950*/  SYNCS.PHASECHK.TRANS64.TRYWAIT P1, [R0+URZ+0xa038], R3 ;  /* 0x00a03803000075a7 */ /* 0x0022a400080211ff */
[----:B--2---:R-:W-:Y:S05]  /*19960*/  @!P1 NANOSLEEP.SYNCS 0x989680 ;  /* 0x009896800000995d */ /* 0x004fea0003900000 */
[----:B------:R-:W2:Y:S02]  /*19970*/  @!P1 SYNCS.PHASECHK.TRANS64 P1, [R0+URZ+0xa038], R3 ;  /* 0x00a03803000095a7 */ /* 0x000ea400080210ff */
[----:B--2---:R-:W-:Y:S05]  /*19980*/  @!P1 BRA `(.L_x_423) ;  /* 0xfffffffc00f09947 */ /* 0x004fea000383ffff */
[----:B------:R-:W-:Y:S05]  /*19990*/  BRA `(.L_x_424) ;  /* 0xffffffcc00e87947 */ /* 0x000fea000383ffff */
.L_x_285:
[----:B-1----:R-:W-:-:S07]  /*199a0*/  MOV R0, UR8 ;  /* 0x0000000800007c02 */ /* 0x002fce0008000f00 */
.L_x_425:
[----:B-1----:R1:W2:Y:S02]  /*199b0*/  SYNCS.PHASECHK.TRANS64.TRYWAIT P2, [R0+URZ+0xa018], R3 ;  /* 0x00a01803000075a7 */ /* 0x0022a400080411ff */
[----:B--2---:R-:W-:Y:S05]  /*199c0*/  @!P2 NANOSLEEP.SYNCS 0x989680 ;  /* 0x009896800000a95d */ /* 0x004fea0003900000 */
[----:B------:R-:W2:Y:S02]  /*199d0*/  @!P2 SYNCS.PHASECHK.TRANS64 P2, [R0+URZ+0xa018], R3 ;  /* 0x00a018030000a5a7 */ /* 0x000ea400080410ff */
[----:B--2---:R-:W-:Y:S05]  /*199e0*/  @!P2 BRA `(.L_x_425) ;  /* 0xfffffffc00f0a947 */ /* 0x004fea000383ffff */
[----:B------:R-:W-:Y:S05]  /*199f0*/  BRA `(.L_x_426) ;  /* 0xffffffd000407947 */ /* 0x000fea000383ffff */
.L_x_291:
[----:B-1----:R-:W-:-:S07]  /*19a00*/  MOV R0, UR8 ;  /* 0x0000000800007c02 */ /* 0x002fce0008000f00 */
.L_x_427:
[----:B-1----:R1:W2:Y:S02]  /*19a10*/  SYNCS.PHASECHK.TRANS64.TRYWAIT P2, [R0+URZ+0xa040], R3 ;  /* 0x00a04003000075a7 */ /* 0x0022a400080411ff */
[----:B--2---:R-:W-:Y:S05]  /*19a20*/  @!P2 NANOSLEEP.SYNCS 0x989680 ;  /* 0x009896800000a95d */ /* 0x004fea0003900000 */
[----:B------:R-:W2:Y:S02]  /*19a30*/  @!P2 SYNCS.PHASECHK.TRANS64 P2, [R0+URZ+0xa040], R3 ;  /* 0x00a040030000a5a7 */ /* 0x000ea400080410ff */
[----:B--2---:R-:W-:Y:S05]  /*19a40*/  @!P2 BRA `(.L_x_427) ;  /* 0xfffffffc00f0a947 */ /* 0x004fea000383ffff */
[----:B------:R-:W-:Y:S05]  /*19a50*/  BRA `(.L_x_428) ;  /* 0xffffffd000947947 */ /* 0x000fea000383ffff */
.L_x_297:
[----:B------:R-:W-:-:S07]  /*19a60*/  MOV R0, UR33 ;  /* 0x0000002100007c02 */ /* 0x000fce0008000f00 */
.L_x_429:
[----:B-1----:R1:W2:Y:S02]  /*19a70*/  SYNCS.PHASECHK.TRANS64.TRYWAIT P2, [R0+URZ+0xa038], R3 ;  /* 0x00a03803000075a7 */ /* 0x0022a400080411ff */
[----:B--2---:R-:W-:Y:S05]  /*19a80*/  @!P2 NANOSLEEP.SYNCS 0x989680 ;  /* 0x009896800000a95d */ /* 0x004fea0003900000 */
[----:B------:R-:W2:Y:S02]  /*19a90*/  @!P2 SYNCS.PHASECHK.TRANS64 P2, [R0+URZ+0xa038], R3 ;  /* 0x00a038030000a5a7 */ /* 0x000ea400080410ff */
[----:B--2---:R-:W-:Y:S05]  /*19aa0*/  @!P2 BRA `(.L_x_429) ;  /* 0xfffffffc00f0a947 */ /* 0x004fea000383ffff */
[----:B------:R-:W-:Y:S05]  /*19ab0*/  BRA `(.L_x_430) ;  /* 0xffffffd400347947 */ /* 0x000fea000383ffff */
.L_x_302:
[----:B------:R-:W-:-:S07]  /*19ac0*/  MOV R0, UR17 ;  /* 0x0000001100007c02 */ /* 0x000fce0008000f00 */
.L_x_431:
[----:B-1----:R1:W2:Y:S02]  /*19ad0*/  SYNCS.PHASECHK.TRANS64.TRYWAIT P2, [R0+URZ+0xa038], R5 ;  /* 0x00a03805000075a7 */ /* 0x0022a400080411ff */
[----:B--2---:R-:W-:Y:S05]  /*19ae0*/  @!P2 NANOSLEEP.SYNCS 0x989680 ;  /* 0x009896800000a95d */ /* 0x004fea0003900000 */
[----:B------:R-:W2:Y:S02]  /*19af0*/  @!P2 SYNCS.PHASECHK.TRANS64 P2, [R0+URZ+0xa038], R5 ;  /* 0x00a038050000a5a7 */ /* 0x000ea400080410ff */
[----:B--2---:R-:W-:Y:S05]  /*19b00*/  @!P2 BRA `(.L_x_431) ;  /* 0xfffffffc00f0a947 */ /* 0x004fea000383ffff */
[----:B------:R-:W-:Y:S05]  /*19b10*/  BRA `(.L_x_432) ;  /* 0xffffffd400907947 */ /* 0x000fea000383ffff */
.L_x_307:
[----:B------:R-:W-:-:S07]  /*19b20*/  MOV R0, UR25 ;  /* 0x0000001900007c02 */ /* 0x000fce0008000f00 */
.L_x_433:
[----:B-1----:R1:W2:Y:S02]  /*19b30*/  SYNCS.PHASECHK.TRANS64.TRYWAIT P2, [R0+URZ+0xa038], R5 ;  /* 0x00a03805000075a7 */ /* 0x0022a400080411ff */
[----:B--2---:R-:W-:Y:S05]  /*19b40*/  @!P2 NANOSLEEP.SYNCS 0x989680 ;  /* 0x009896800000a95d */ /* 0x004fea0003900000 */
[----:B------:R-:W2:Y:S02]  /*19b50*/  @!P2 SYNCS.PHASECHK.TRANS64 P2, [R0+URZ+0xa038], R5 ;  /* 0x00a038050000a5a7 */ /* 0x000ea400080410ff */
[----:B--2---:R-:W-:Y:S05]  /*19b60*/  @!P2 BRA `(.L_x_433) ;  /* 0xfffffffc00f0a947 */ /* 0x004fea000383ffff */
[----:B------:R-:W-:Y:S05]  /*19b70*/  BRA `(.L_x_434) ;  /* 0xffffffd400f47947 */ /* 0x000fea000383ffff */
.L_x_312:
[----:B------:R-:W-:-:S07]  /*19b80*/  MOV R0, UR17 ;  /* 0x0000001100007c02 */ /* 0x000fce0008000f00 */
.L_x_435:
[----:B-1----:R1:W2:Y:S02]  /*19b90*/  SYNCS.PHASECHK.TRANS64.TRYWAIT P2, [R0+URZ+0xa038], R5 ;  /* 0x00a03805000075a7 */ /* 0x0022a400080411ff */
[----:B--2---:R-:W-:Y:S05]  /*19ba0*/  @!P2 NANOSLEEP.SYNCS 0x989680 ;  /* 0x009896800000a95d */ /* 0x004fea0003900000 */
[----:B------:R-:W2:Y:S02]  /*19bb0*/  @!P2 SYNCS.PHASECHK.TRANS64 P2, [R0+URZ+0xa038], R5 ;  /* 0x00a038050000a5a7 */ /* 0x000ea400080410ff */
[----:B--2---:R-:W-:Y:S05]  /*19bc0*/  @!P2 BRA `(.L_x_435) ;  /* 0xfffffffc00f0a947 */ /* 0x004fea000383ffff */
[----:B------:R-:W-:Y:S05]  /*19bd0*/  BRA `(.L_x_436) ;  /* 0xffffffd800547947 */ /* 0x000fea000383ffff */
.L_x_317:
[----:B------:R-:W-:-:S07]  /*19be0*/  MOV R0, UR17 ;  /* 0x0000001100007c02 */ /* 0x000fce0008000f00 */
.L_x_437:
[----:B-1----:R1:W2:Y:S02]  /*19bf0*/  SYNCS.PHASECHK.TRANS64.TRYWAIT P2, [R0+URZ+0xa038], R5 ;  /* 0x00a03805000075a7 */ /* 0x0022a400080411ff */
[----:B--2---:R-:W-:Y:S05]  /*19c00*/  @!P2 NANOSLEEP.SYNCS 0x989680 ;  /* 0x009896800000a95d */ /* 0x004fea0003900000 */
[----:B------:R-:W2:Y:S02]  /*19c10*/  @!P2 SYNCS.PHASECHK.TRANS64 P2, [R0+URZ+0xa038], R5 ;  /* 0x00a038050000a5a7 */ /* 0x000ea400080410ff */
[----:B--2---:R-:W-:Y:S05]  /*19c20*/  @!P2 BRA `(.L_x_437) ;  /* 0xfffffffc00f0a947 */ /* 0x004fea000383ffff */
[----:B------:R-:W-:Y:S05]  /*19c30*/  BRA `(.L_x_438) ;  /* 0xffffffd800b87947 */ /* 0x000fea000383ffff */
.L_x_322:
[----:B------:R-:W-:-:S07]  /*19c40*/  MOV R0, UR17 ;  /* 0x0000001100007c02 */ /* 0x000fce0008000f00 */
.L_x_439:
[----:B-1----:R1:W2:Y:S02]  /*19c50*/  SYNCS.PHASECHK.TRANS64.TRYWAIT P2, [R0+URZ+0xa038], R5 ;  /* 0x00a03805000075a7 */ /* 0x0022a400080411ff */
[----:B--2---:R-:W-:Y:S05]  /*19c60*/  @!P2 NANOSLEEP.SYNCS 0x989680 ;  /* 0x009896800000a95d */ /* 0x004fea0003900000 */
[----:B------:R-:W2:Y:S02]  /*19c70*/  @!P2 SYNCS.PHASECHK.TRANS64 P2, [R0+URZ+0xa038], R5 ;  /* 0x00a038050000a5a7 */ /* 0x000ea400080410ff */
[----:B--2---:R-:W-:Y:S05]  /*19c80*/  @!P2 BRA `(.L_x_439) ;  /* 0xfffffffc00f0a947 */ /* 0x004fea000383ffff */
[----:B------:R-:W-:Y:S05]  /*19c90*/  BRA `(.L_x_440) ;  /* 0xffffffdc001c7947 */ /* 0x000fea000383ffff */
.L_x_327:
[----:B------:R-:W-:-:S07]  /*19ca0*/  MOV R0, UR17 ;  /* 0x0000001100007c02 */ /* 0x000fce0008000f00 */
.L_x_441:
[----:B-1----:R1:W2:Y:S02]  /*19cb0*/  SYNCS.PHASECHK.TRANS64.TRYWAIT P2, [R0+URZ+0xa038], R5 ;  /* 0x00a03805000075a7 */ /* 0x0022a400080411ff */
[----:B--2---:R-:W-:Y:S05]  /*19cc0*/  @!P2 NANOSLEEP.SYNCS 0x989680 ;  /* 0x009896800000a95d */ /* 0x004fea0003900000 */
[----:B------:R-:W2:Y:S02]  /*19cd0*/  @!P2 SYNCS.PHASECHK.TRANS64 P2, [R0+URZ+0xa038], R5 ;  /* 0x00a038050000a5a7 */ /* 0x000ea400080410ff */
[----:B--2---:R-:W-:Y:S05]  /*19ce0*/  @!P2 BRA `(.L_x_441) ;  /* 0xfffffffc00f0a947 */ /* 0x004fea000383ffff */
[----:B------:R-:W-:Y:S05]  /*19cf0*/  BRA `(.L_x_442) ;  /* 0xffffffdc00807947 */ /* 0x000fea000383ffff */
.L_x_332:
[----:B------:R-:W-:-:S07]  /*19d00*/  MOV R0, UR17 ;  /* 0x0000001100007c02 */ /* 0x000fce0008000f00 */
.L_x_443:
[----:B-1----:R1:W2:Y:S02]  /*19d10*/  SYNCS.PHASECHK.TRANS64.TRYWAIT P2, [R0+URZ+0xa038], R5 ;  /* 0x00a03805000075a7 */ /* 0x0022a400080411ff */
[----:B--2---:R-:W-:Y:S05]  /*19d20*/  @!P2 NANOSLEEP.SYNCS 0x989680 ;  /* 0x009896800000a95d */ /* 0x004fea0003900000 */
[----:B------:R-:W2:Y:S02]  /*19d30*/  @!P2 SYNCS.PHASECHK.TRANS64 P2, [R0+URZ+0xa038], R5 ;  /* 0x00a038050000a5a7 */ /* 0x000ea400080410ff */
[----:B--2---:R-:W-:Y:S05]  /*19d40*/  @!P2 BRA `(.L_x_443) ;  /* 0xfffffffc00f0a947 */ /* 0x004fea000383ffff */
[----:B------:R-:W-:Y:S05]  /*19d50*/  BRA `(.L_x_444) ;  /* 0xffffffdc00e47947 */ /* 0x000fea000383ffff */
.L_x_338:
[----:B------:R-:W-:-:S07]  /*19d60*/  MOV R0, UR25 ;  /* 0x0000001900007c02 */ /* 0x000fce0008000f00 */
.L_x_445:
[----:B-1----:R1:W2:Y:S02]  /*19d70*/  SYNCS.PHASECHK.TRANS64.TRYWAIT P2, [R0+URZ+0xa038], R3 ;  /* 0x00a03803000075a7 */ /* 0x0022a400080411ff */
[----:B--2---:R-:W-:Y:S05]  /*19d80*/  @!P2 NANOSLEEP.SYNCS 0x989680 ;  /* 0x009896800000a95d */ /* 0x004fea0003900000 */
[----:B------:R-:W2:Y:S02]  /*19d90*/  @!P2 SYNCS.PHASECHK.TRANS64 P2, [R0+URZ+0xa038], R3 ;  /* 0x00a038030000a5a7 */ /* 0x000ea400080410ff */
[----:B--2---:R-:W-:Y:S05]  /*19da0*/  @!P2 BRA `(.L_x_445) ;  /* 0xfffffffc00f0a947 */ /* 0x004fea000383ffff */
[----:B------:R-:W-:Y:S05]  /*19db0*/  BRA `(.L_x_446) ;  /* 0xffffffe000707947 */ /* 0x000fea000383ffff */
.L_x_343:
[----:B------:R-:W-:-:S07]  /*19dc0*/  MOV R0, UR17 ;  /* 0x0000001100007c02 */ /* 0x000fce0008000f00 */
.L_x_447:
[----:B-1----:R1:W2:Y:S02]  /*19dd0*/  SYNCS.PHASECHK.TRANS64.TRYWAIT P2, [R0+URZ+0xa038], R5 ;  /* 0x00a03805000075a7 */ /* 0x0022a400080411ff */
[----:B--2---:R-:W-:Y:S05]  /*19de0*/  @!P2 NANOSLEEP.SYNCS 0x989680 ;  /* 0x009896800000a95d */ /* 0x004fea0003900000 */
[----:B------:R-:W2:Y:S02]  /*19df0*/  @!P2 SYNCS.PHASECHK.TRANS64 P2, [R0+URZ+0xa038], R5 ;  /* 0x00a038050000a5a7 */ /* 0x000ea400080410ff */
[----:B--2---:R-:W-:Y:S05]  /*19e00*/  @!P2 BRA `(.L_x_447) ;  /* 0xfffffffc00f0a947 */ /* 0x004fea000383ffff */
[----:B------:R-:W-:Y:S05]  /*19e10*/  BRA `(.L_x_448) ;  /* 0xffffffe000d07947 */ /* 0x000fea000383ffff */
.L_x_349:
[----:B------:R-:W-:-:S07]  /*19e20*/  MOV R0, UR16 ;  /* 0x0000001000007c02 */ /* 0x000fce0008000f00 */
.L_x_449:
[----:B-1----:R1:W2:Y:S02]  /*19e30*/  SYNCS.PHASECHK.TRANS64.TRYWAIT P0, [R0+URZ+0xa0b0], R3 ;  /* 0x00a0b003000075a7 */ /* 0x0022a400080011ff */
[----:B--2---:R-:W-:Y:S05]  /*19e40*/  @!P0 NANOSLEEP.SYNCS 0x989680 ;  /* 0x009896800000895d */ /* 0x004fea0003900000 */
[----:B------:R-:W2:Y:S02]  /*19e50*/  @!P0 SYNCS.PHASECHK.TRANS64 P0, [R0+URZ+0xa0b0], R3 ;  /* 0x00a0b003000085a7 */ /* 0x000ea400080010ff */
[----:B--2---:R-:W-:Y:S05]  /*19e60*/  @!P0 BRA `(.L_x_449) ;  /* 0xfffffffc00f08947 */ /* 0x004fea000383ffff */
[----:B------:R-:W-:Y:S05]  /*19e70*/  BRA `(.L_x_450) ;  /* 0xffffffe400d07947 */ /* 0x000fea000383ffff */
.L_x_351:
[----:B-1----:R-:W-:-:S07]  /*19e80*/  MOV R0, UR16 ;  /* 0x0000001000007c02 */ /* 0x002fce0008000f00 */
.L_x_451:
[----:B-1----:R1:W2:Y:S02]  /*19e90*/  SYNCS.PHASECHK.TRANS64.TRYWAIT P0, [R0+URZ+0xa0b8], R3 ;  /* 0x00a0b803000075a7 */ /* 0x0022a400080011ff */
[----:B--2---:R-:W-:Y:S05]  /*19ea0*/  @!P0 NANOSLEEP.SYNCS 0x989680 ;  /* 0x009896800000895d */ /* 0x004fea0003900000 */
[----:B------:R-:W2:Y:S02]  /*19eb0*/  @!P0 SYNCS.PHASECHK.TRANS64 P0, [R0+URZ+0xa0b8], R3 ;  /* 0x00a0b803000085a7 */ /* 0x000ea400080010ff */
[----:B--2---:R-:W-:Y:S05]  /*19ec0*/  @!P0 BRA `(.L_x_451) ;  /* 0xfffffffc00f08947 */ /* 0x004fea000383ffff */
[----:B------:R-:W-:Y:S05]  /*19ed0*/  BRA `(.L_x_452) ;  /* 0xffffffe400e07947 */ /* 0x000fea000383ffff */
        .weak           $__internal_0_$__cuda_sm10x_tcgen05_guardrail_trap_col_being_dealloced_not_returned_by_alloc
        .type           $__internal_0_$__cuda_sm10x_tcgen05_guardrail_trap_col_being_dealloced_not_returned_by_alloc,@function
        .size           $__internal_0_$__cuda_sm10x_tcgen05_guardrail_trap_col_being_dealloced_not_returned_by_alloc,($__internal_1_$__cuda_sm10x_tcgen05_guardrail_trap_phase_invalid_during_alloc - $__internal_0_$__cuda_sm10x_tcgen05_guardrail_trap_col_being_dealloced_not_returned_by_alloc)
$__internal_0_$__cuda_sm10x_tcgen05_guardrail_trap_col_being_dealloced_not_returned_by_alloc:
[----:B------:R-:W-:Y:S05]  /*19ee0*/  BPT.TRAP 0x1 ;  /* 0x000000040000795c */ /* 0x000fea0000300000 */
[----:B------:R-:W-:-:S04]  /*19ef0*/  HFMA2 R3, -RZ, RZ, 0, 0 ;  /* 0x00000000ff037431 */ /* 0x000fc800000001ff */
[----:B------:R-:W-:Y:S05]  /*19f00*/  RET.REL.NODEC R2 `(_ZN7cutlass13device_kernelINS_4fmha6kernel36Sm100FmhaFwdKernelTmaWarpspecializedIN4cute5tupleIJiiiNS5_IJNS5_IJiiEEEiEEEEEENS1_10collective38Sm100FmhaFwdMainloopTmaWarpspecializedINS_10bfloat16_tEffNS5_IJNS4_1CILi256EEENSC_ILi128EEENSC_ILi32EEEEEENS5_IJiNSC_ILi1EEES7_EEENS5_IJiSH_NS5_IJNS5_IJNSC_ILi0EEEiEEEiEEEEEESM_NS9_10CausalMaskILb1EEENS5_IJNSC_ILi2EEESH_SH_EEENSC_ILb0EEEEENS9_38Sm100FmhaFwdEpilogueTmaWarpspecializedINS_6half_tEfNS5_IJSE_SF_SE_EEESI_NS5_IJSH_S7_EEESR_EENS2_23IndividualTileSchedulerENS2_41Sm100FmhaCtxKernelWarpspecializedScheduleEEEEEvNT_6ParamsE) ;  /* 0xfffffe60023c7950 */ /* 0x000fea0003c3ffff */
        .weak           $__internal_1_$__cuda_sm10x_tcgen05_guardrail_trap_phase_invalid_during_alloc
        .type           $__internal_1_$__cuda_sm10x_tcgen05_guardrail_trap_phase_invalid_during_alloc,@function
        .size           $__internal_1_$__cuda_sm10x_tcgen05_guardrail_trap_phase_invalid_during_alloc,($__internal_2_$__cuda_sm10x_tcgen05_guardrail_trap_unallocated_columns_being_dealloced - $__internal_1_$__cuda_sm10x_tcgen05_guardrail_trap_phase_invalid_during_alloc)
$__internal_1_$__cuda_sm10x_tcgen05_guardrail_trap_phase_invalid_during_alloc:
[----:B------:R-:W-:Y:S05]  /*19f10*/  BPT.TRAP 0x1 ;  /* 0x000000040000795c */ /* 0x000fea0000300000 */
[----:B------:R-:W-:-:S04]  /*19f20*/  MOV R3, 0x0 ;  /* 0x0000000000037802 */ /* 0x000fc80000000f00 */
[----:B------:R-:W-:Y:S05]  /*19f30*/  RET.REL.NODEC R2 `(_ZN7cutlass13device_kernelINS_4fmha6kernel36Sm100FmhaFwdKernelTmaWarpspecializedIN4cute5tupleIJiiiNS5_IJNS5_IJiiEEEiEEEEEENS1_10collective38Sm100FmhaFwdMainloopTmaWarpspecializedINS_10bfloat16_tEffNS5_IJNS4_1CILi256EEENSC_ILi128EEENSC_ILi32EEEEEENS5_IJiNSC_ILi1EEES7_EEENS5_IJiSH_NS5_IJNS5_IJNSC_ILi0EEEiEEEiEEEEEESM_NS9_10CausalMaskILb1EEENS5_IJNSC_ILi2EEESH_SH_EEENSC_ILb0EEEEENS9_38Sm100FmhaFwdEpilogueTmaWarpspecializedINS_6half_tEfNS5_IJSE_SF_SE_EEESI_NS5_IJSH_S7_EEESR_EENS2_23IndividualTileSchedulerENS2_41Sm100FmhaCtxKernelWarpspecializedScheduleEEEEEvNT_6ParamsE) ;  /* 0xfffffe6002307950 */ /* 0x000fea0003c3ffff */
        .weak           $__internal_2_$__cuda_sm10x_tcgen05_guardrail_trap_unallocated_columns_being_dealloced
        .type           $__internal_2_$__cuda_sm10x_tcgen05_guardrail_trap_unallocated_columns_being_dealloced,@function
        .size           $__internal_2_$__cuda_sm10x_tcgen05_guardrail_trap_unallocated_columns_being_dealloced,($__internal_3_$__cuda_sm3x_div_rn_noftz_f32_slowpath - $__internal_2_$__cuda_sm10x_tcgen05_guardrail_trap_unallocated_columns_being_dealloced)
$__internal_2_$__cuda_sm10x_tcgen05_guardrail_trap_unallocated_columns_being_dealloced:
[----:B------:R-:W-:Y:S05]  /*19f40*/  BPT.TRAP 0x1 ;  /* 0x000000040000795c */ /* 0x000fea0000300000 */
[----:B------:R-:W-:-:S04]  /*19f50*/  HFMA2 R3, -RZ, RZ, 0, 0 ;  /* 0x00000000ff037431 */ /* 0x000fc800000001ff */
[----:B------:R-:W-:Y:S05]  /*19f60*/  RET.REL.NODEC R2 `(_ZN7cutlass13device_kernelINS_4fmha6kernel36Sm100FmhaFwdKernelTmaWarpspecializedIN4cute5tupleIJiiiNS5_IJNS5_IJiiEEEiEEEEEENS1_10collective38Sm100FmhaFwdMainloopTmaWarpspecializedINS_10bfloat16_tEffNS5_IJNS4_1CILi256EEENSC_ILi128EEENSC_ILi32EEEEEENS5_IJiNSC_ILi1EEES7_EEENS5_IJiSH_NS5_IJNS5_IJNSC_ILi0EEEiEEEiEEEEEESM_NS9_10CausalMaskILb1EEENS5_IJNSC_ILi2EEESH_SH_EEENSC_ILb0EEEEENS9_38Sm100FmhaFwdEpilogueTmaWarpspecializedINS_6half_tEfNS5_IJSE_SF_SE_EEESI_NS5_IJSH_S7_EEESR_EENS2_23IndividualTileSchedulerENS2_41Sm100FmhaCtxKernelWarpspecializedScheduleEEEEEvNT_6ParamsE) ;  /* 0xfffffe6002247950 */ /* 0x000fea0003c3ffff */
        .weak           $__internal_3_$__cuda_sm3x_div_rn_noftz_f32_slowpath
        .type           $__internal_3_$__cuda_sm3x_div_rn_noftz_f32_slowpath,@function
        .size           $__internal_3_$__cuda_sm3x_div_rn_noftz_f32_slowpath,(.L_x_469 - $__internal_3_$__cuda_sm3x_div_rn_noftz_f32_slowpath)
$__internal_3_$__cuda_sm3x_div_rn_noftz_f32_slowpath:
[----:B------:R-:W-:Y:S01]  /*19f70*/  SHF.R.U32.HI R3, RZ, 0x17, R22 ;  /* 0x00000017ff037819 */ /* 0x000fe20000011616 */
[----:B------:R-:W-:Y:S01]  /*19f80*/  BSSY.RECONVERGENT B1, `(.L_x_453) ;  /* 0x0000065000017945 */ /* 0x000fe20003800200 */
[--C-:B------:R-:W-:Y:S01]  /*19f90*/  SHF.R.U32.HI R8, RZ, 0x17, R36.reuse ;  /* 0x00000017ff087819 */ /* 0x100fe20000011624 */
[----:B------:R-:W-:Y:S01]  /*19fa0*/  IMAD.MOV.U32 R7, RZ, RZ, R36 ;  /* 0x000000ffff077224 */ /* 0x000fe200078e0024 */
[----:B------:R-:W-:Y:S01]  /*19fb0*/  LOP3.LUT R3, R3, 0xff, RZ, 0xc0, !PT ;  /* 0x000000ff03037812 */ /* 0x000fe200078ec0ff */
[----:B------:R-:W-:Y:S01]  /*19fc0*/  IMAD.MOV.U32 R6, RZ, RZ, R22 ;  /* 0x000000ffff067224 */ /* 0x000fe200078e0016 */
[----:B------:R-:W-:-:S03]  /*19fd0*/  LOP3.LUT R8, R8, 0xff, RZ, 0xc0, !PT ;  /* 0x000000ff08087812 */ /* 0x000fc600078ec0ff */
[----:B------:R-:W-:Y:S02]  /*19fe0*/  VIADD R0, R3, 0xffffffff ;  /* 0xffffffff03007836 */ /* 0x000fe40000000000 */
[----:B------:R-:W-:-:S03]  /*19ff0*/  VIADD R5, R8, 0xffffffff ;  /* 0xffffffff08057836 */ /* 0x000fc60000000000 */
[----:B------:R-:W-:-:S04]  /*1a000*/  ISETP.GT.U32.AND P0, PT, R0, 0xfd, PT ;  /* 0x000000fd0000780c */ /* 0x000fc80003f04070 */
[----:B------:R-:W-:-:S13]  /*1a010*/  ISETP.GT.U32.OR P0, PT, R5, 0xfd, P0 ;  /* 0x000000fd0500780c */ /* 0x000fda0000704470 */
[----:B------:R-:W-:Y:S01]  /*1a020*/  @!P0 IMAD.MOV.U32 R10, RZ, RZ, RZ ;  /* 0x000000ffff0a8224 */ /* 0x000fe200078e00ff */
[----:B------:R-:W-:Y:S06]  /*1a030*/  @!P0 BRA `(.L_x_454) ;  /* 0x00000000005c8947 */ /* 0x000fec0003800000 */
[----:B------:R-:W-:Y:S02]  /*1a040*/  FSETP.GTU.FTZ.AND P1, PT, |R36|, +INF , PT ;  /* 0x7f8000002400780b */ /* 0x000fe40003f3c200 */
[----:B------:R-:W-:-:S04]  /*1a050*/  FSETP.GTU.FTZ.AND P0, PT, |R22|, +INF , PT ;  /* 0x7f8000001600780b */ /* 0x000fc80003f1c200 */
[----:B------:R-:W-:-:S13]  /*1a060*/  PLOP3.LUT P0, PT, P1, P0, PT, 0xf8, 0x8f ;  /* 0x00000000008f781c */ /* 0x000fda0000f01f70 */
[----:B------:R-:W-:Y:S05]  /*1a070*/  @P0 BRA `(.L_x_455) ;  /* 0x0000000400500947 */ /* 0x000fea0003800000 */
[----:B------:R-:W-:-:S13]  /*1a080*/  LOP3.LUT P0, RZ, R6, 0x7fffffff, R7, 0xc8, !PT ;  /* 0x7fffffff06ff7812 */ /* 0x000fda000780c807 */
[----:B------:R-:W-:Y:S05]  /*1a090*/  @!P0 BRA `(.L_x_456) ;  /* 0x0000000400408947 */ /* 0x000fea0003800000 */
[----:B------:R-:W-:Y:S02]  /*1a0a0*/  FSETP.NEU.FTZ.AND P0, PT, |R36|, +INF , PT ;  /* 0x7f8000002400780b */ /* 0x000fe40003f1d200 */
[----:B------:R-:W-:Y:S02]  /*1a0b0*/  FSETP.NEU.FTZ.AND P1, PT, |R22|, +INF , PT ;  /* 0x7f8000001600780b */ /* 0x000fe40003f3d200 */
[----:B------:R-:W-:-:S11]  /*1a0c0*/  FSETP.NEU.FTZ.AND P2, PT, |R36|, +INF , PT ;  /* 0x7f8000002400780b */ /* 0x000fd60003f5d200 */
[----:B------:R-:W-:Y:S05]  /*1a0d0*/  @!P1 BRA !P0, `(.L_x_456) ;  /* 0x0000000400309947 */ /* 0x000fea0004000000 */
[----:B------:R-:W-:-:S04]  /*1a0e0*/  LOP3.LUT P0, RZ, R7, 0x7fffffff, RZ, 0xc0, !PT ;  /* 0x7fffffff07ff7812 */ /* 0x000fc8000780c0ff */
[----:B------:R-:W-:-:S13]  /*1a0f0*/  PLOP3.LUT P0, PT, P1, P0, PT, 0x2f, 0xf2 ;  /* 0x0000000000f2781c */ /* 0x000fda0000f00577 */
[----:B------:R-:W-:Y:S05]  /*1a100*/  @P0 BRA `(.L_x_457) ;  /* 0x00000004001c0947 */ /* 0x000fea0003800000 */
[----:B------:R-:W-:-:S04]  /*1a110*/  LOP3.LUT P0, RZ, R6, 0x7fffffff, RZ, 0xc0, !PT ;  /* 0x7fffffff06ff7812 */ /* 0x000fc8000780c0ff */
[----:B------:R-:W-:-:S13]  /*1a120*/  PLOP3.LUT P0, PT, P2, P0, PT, 0x2f, 0xf2 ;  /* 0x0000000000f2781c */ /* 0x000fda0001700577 */
[----:B------:R-:W-:Y:S05]  /*1a130*/  @P0 BRA `(.L_x_458) ;  /* 0x0000000400040947 */ /* 0x000fea0003800000 */
[----:B------:R-:W-:Y:S02]  /*1a140*/  ISETP.GE.AND P1, PT, R5, RZ, PT ;  /* 0x000000ff0500720c */ /* 0x000fe40003f26270 */
[----:B------:R-:W-:-:S11]  /*1a150*/  ISETP.GE.AND P0, PT, R0, RZ, PT ;  /* 0x000000ff0000720c */ /* 0x000fd60003f06270 */
[----:B------:R-:W-:Y:S01]  /*1a160*/  @P1 MOV R10, RZ ;  /* 0x000000ff000a1202 */ /* 0x000fe20000000f00 */
[----:B------:R-:W-:Y:S01]  /*1a170*/  @!P1 FFMA R7, R36, 1.84467440737095516160e+19, RZ ;  /* 0x5f80000024079823 */ /* 0x000fe200000000ff */
[----:B------:R-:W-:Y:S01]  /*1a180*/  @!P1 MOV R10, 0xffffffc0 ;  /* 0xffffffc0000a9802 */ /* 0x000fe20000000f00 */
[----:B------:R-:W-:-:S03]  /*1a190*/  @!P0 FFMA R6, R22, 1.84467440737095516160e+19, RZ ;  /* 0x5f80000016068823 */ /* 0x000fc600000000ff */
[----:B------:R-:W-:-:S07]  /*1a1a0*/  @!P0 IADD3 R10, PT, PT, R10, 0x40, RZ ;  /* 0x000000400a0a8810 */ /* 0x000fce0007ffe0ff */
.L_x_454:
[----:B------:R-:W-:Y:S01]  /*1a1b0*/  LEA R11, R3, 0xc0800000, 0x17 ;  /* 0xc0800000030b7811 */ /* 0x000fe200078eb8ff */
[----:B------:R-:W-:Y:S01]  /*1a1c0*/  BSSY.RECONVERGENT B0, `(.L_x_459) ;  /* 0x0000036000007945 */ /* 0x000fe20003800200 */
[----:B------:R-:W-:Y:S02]  /*1a1d0*/  IADD3 R8, PT, PT, R8, -0x7f, RZ ;  /* 0xffffff8108087810 */ /* 0x000fe40007ffe0ff */
[----:B------:R-:W-:-:S03]  /*1a1e0*/  IADD3 R11, PT, PT, -R11, R6, RZ ;  /* 0x000000060b0b7210 */ /* 0x000fc60007ffe1ff */
[----:B------:R-:W-:Y:S01]  /*1a1f0*/  IMAD R9, R8, -0x800000, R7 ;  /* 0xff80000008097824 */ /* 0x000fe200078e0207 */
[----:B------:R-:W1:Y:S01]  /*1a200*/  MUFU.RCP R5, R11 ;  /* 0x0000000b00057308 */ /* 0x000e620000001000 */
[----:B------:R-:W-:-:S04]  /*1a210*/  FADD.FTZ R6, -R11, -RZ ;  /* 0x800000ff0b067221 */ /* 0x000fc80000010100 */
[----:B-1----:R-:W-:-:S04]  /*1a220*/  FFMA R0, R5, R6, 1 ;  /* 0x3f80000005007423 */ /* 0x002fc80000000006 */
[----:B------:R-:W-:-:S04]  /*1a230*/  FFMA R0, R5, R0, R5 ;  /* 0x0000000005007223 */ /* 0x000fc80000000005 */
[----:B------:R-:W-:-:S04]  /*1a240*/  FFMA R7, R9, R0, RZ ;  /* 0x0000000009077223 */ /* 0x000fc800000000ff */
[----:B------:R-:W-:-:S04]  /*1a250*/  FFMA R5, R6, R7, R9 ;  /* 0x0000000706057223 */ /* 0x000fc80000000009 */
[----:B------:R-:W-:-:S04]  /*1a260*/  FFMA R5, R0, R5, R7 ;  /* 0x0000000500057223 */ /* 0x000fc80000000007 */
[----:B------:R-:W-:Y:S01]  /*1a270*/  FFMA R6, R6, R5, R9 ;  /* 0x0000000506067223 */ /* 0x000fe20000000009 */
[----:B------:R-:W-:-:S03]  /*1a280*/  IADD3 R9, PT, PT, R8, 0x7f, -R3 ;  /* 0x0000007f08097810 */ /* 0x000fc60007ffe803 */
[----:B------:R-:W-:Y:S01]  /*1a290*/  FFMA R7, R0, R6, R5 ;  /* 0x0000000600077223 */ /* 0x000fe20000000005 */
[----:B------:R-:W-:-:S04]  /*1a2a0*/  IADD3 R10, PT, PT, R9, R10, RZ ;  /* 0x0000000a090a7210 */ /* 0x000fc80007ffe0ff */
[----:B------:R-:W-:-:S04]  /*1a2b0*/  SHF.R.U32.HI R3, RZ, 0x17, R7 ;  /* 0x00000017ff037819 */ /* 0x000fc80000011607 */
[----:B------:R-:W-:-:S04]  /*1a2c0*/  LOP3.LUT R3, R3, 0xff, RZ, 0xc0, !PT ;  /* 0x000000ff03037812 */ /* 0x000fc800078ec0ff */
[----:B------:R-:W-:-:S04]  /*1a2d0*/  IADD3 R3, PT, PT, R3, R10, RZ ;  /* 0x0000000a03037210 */ /* 0x000fc80007ffe0ff */
[----:B------:R-:W-:-:S04]  /*1a2e0*/  IADD3 R8, PT, PT, R3, -0x1, RZ ;  /* 0xffffffff03087810 */ /* 0x000fc80007ffe0ff */
[----:B------:R-:W-:-:S13]  /*1a2f0*/  ISETP.GE.U32.AND P0, PT, R8, 0xfe, PT ;  /* 0x000000fe0800780c */ /* 0x000fda0003f06070 */
[----:B------:R-:W-:Y:S05]  /*1a300*/  @!P0 BRA `(.L_x_460) ;  /* 0x0000000000808947 */ /* 0x000fea0003800000 */
[----:B------:R-:W-:-:S13]  /*1a310*/  ISETP.GT.AND P0, PT, R3, 0xfe, PT ;  /* 0x000000fe0300780c */ /* 0x000fda0003f04270 */
[----:B------:R-:W-:Y:S05]  /*1a320*/  @P0 BRA `(.L_x_461) ;  /* 0x00000000006c0947 */ /* 0x000fea0003800000 */
[----:B------:R-:W-:-:S13]  /*1a330*/  ISETP.GE.AND P0, PT, R3, 0x1, PT ;  /* 0x000000010300780c */ /* 0x000fda0003f06270 */
[----:B------:R-:W-:Y:S05]  /*1a340*/  @P0 BRA `(.L_x_462) ;  /* 0x0000000000740947 */ /* 0x000fea0003800000 */
[----:B------:R-:W-:Y:S02]  /*1a350*/  ISETP.GE.AND P0, PT, R3, -0x18, PT ;  /* 0xffffffe80300780c */ /* 0x000fe40003f06270 */
[----:B------:R-:W-:-:S11]  /*1a360*/  LOP3.LUT R7, R7, 0x80000000, RZ, 0xc0, !PT ;  /* 0x8000000007077812 */ /* 0x000fd600078ec0ff */
[----:B------:R-:W-:Y:S05]  /*1a370*/  @!P0 BRA `(.L_x_462) ;  /* 0x0000000000688947 */ /* 0x000fea0003800000 */
[CCC-:B------:R-:W-:Y:S01]  /*1a380*/  FFMA.RZ R8, R0.reuse, R6.reuse, R5.reuse ;  /* 0x0000000600087223 */ /* 0x1c0fe2000000c005 */
[CCC-:B------:R-:W-:Y:S01]  /*1a390*/  FFMA.RP R9, R0.reuse, R6.reuse, R5.reuse ;  /* 0x0000000600097223 */ /* 0x1c0fe20000008005 */
[----:B------:R-:W-:Y:S01]  /*1a3a0*/  FFMA.RM R6, R0, R6, R5 ;  /* 0x0000000600067223 */ /* 0x000fe20000004005 */
[C---:B------:R-:W-:Y:S01]  /*1a3b0*/  VIADD R0, R3.reuse, 0x20 ;  /* 0x0000002003007836 */ /* 0x040fe20000000000 */
[C---:B------:R-:W-:Y:S02]  /*1a3c0*/  ISETP.NE.AND P0, PT, R3.reuse, RZ, PT ;  /* 0x000000ff0300720c */ /* 0x040fe40003f05270 */
[----:B------:R-:W-:Y:S02]  /*1a3d0*/  LOP3.LUT R8, R8, 0x7fffff, RZ, 0xc0, !PT ;  /* 0x007fffff08087812 */ /* 0x000fe400078ec0ff */
[----:B------:R-:W-:Y:S01]  /*1a3e0*/  ISETP.NE.AND P1, PT, R3, RZ, PT ;  /* 0x000000ff0300720c */ /* 0x000fe20003f25270 */
[----:B------:R-:W-:Y:S01]  /*1a3f0*/  IMAD.MOV R3, RZ, RZ, -R3 ;  /* 0x000000ffff037224 */ /* 0x000fe200078e0a03 */
[----:B------:R-:W-:-:S02]  /*1a400*/  LOP3.LUT R5, R8, 0x800000, RZ, 0xfc, !PT ;  /* 0x0080000008057812 */ /* 0x000fc400078efcff */
[----:B------:R-:W-:Y:S02]  /*1a410*/  FSETP.NEU.FTZ.AND P2, PT, R9, R6, PT ;  /* 0x000000060900720b */ /* 0x000fe40003f5d000 */
[----:B------:R-:W-:Y:S02]  /*1a420*/  SHF.L.U32 R0, R5, R0, RZ ;  /* 0x0000000005007219 */ /* 0x000fe400000006ff */
[----:B------:R-:W-:Y:S02]  /*1a430*/  SEL R6, R3, RZ, P0 ;  /* 0x000000ff03067207 */ /* 0x000fe40000000000 */
[----:B------:R-:W-:Y:S02]  /*1a440*/  ISETP.NE.AND P1, PT, R0, RZ, P1 ;  /* 0x000000ff0000720c */ /* 0x000fe40000f25270 */
[----:B------:R-:W-:Y:S02]  /*1a450*/  SHF.R.U32.HI R5, RZ, R6, R5 ;  /* 0x00000006ff057219 */ /* 0x000fe40000011605 */
[----:B------:R-:W-:-:S02]  /*1a460*/  PLOP3.LUT P1, PT, P2, P1, PT, 0xf8, 0x8f ;  /* 0x00000000008f781c */ /* 0x000fc40001723f70 */
[----:B------:R-:W-:Y:S02]  /*1a470*/  SHF.R.U32.HI R3, RZ, 0x1, R5 ;  /* 0x00000001ff037819 */ /* 0x000fe40000011605 */
[----:B------:R-:W-:-:S04]  /*1a480*/  SEL R0, RZ, 0x1, !P1 ;  /* 0x00000001ff007807 */ /* 0x000fc80004800000 */
[----:B------:R-:W-:-:S04]  /*1a490*/  LOP3.LUT R0, R0, 0x1, R3, 0xf8, !PT ;  /* 0x0000000100007812 */ /* 0x000fc800078ef803 */
[----:B------:R-:W-:-:S05]  /*1a4a0*/  LOP3.LUT R0, R0, R5, RZ, 0xc0, !PT ;  /* 0x0000000500007212 */ /* 0x000fca00078ec0ff */
[----:B------:R-:W-:-:S05]  /*1a4b0*/  IMAD.IADD R0, R3, 0x1, R0 ;  /* 0x0000000103007824 */ /* 0x000fca00078e0200 */
[----:B------:R-:W-:Y:S01]  /*1a4c0*/  LOP3.LUT R7, R0, R7, RZ, 0xfc, !PT ;  /* 0x0000000700077212 */ /* 0x000fe200078efcff */
[----:B------:R-:W-:Y:S05]  /*1a4d0*/  BRA `(.L_x_462) ;  /* 0x0000000000107947 */ /* 0x000fea0003800000 */
.L_x_461:
[----:B------:R-:W-:-:S04]  /*1a4e0*/  LOP3.LUT R7, R7, 0x80000000, RZ, 0xc0, !PT ;  /* 0x8000000007077812 */ /* 0x000fc800078ec0ff */
[----:B------:R-:W-:Y:S01]  /*1a4f0*/  LOP3.LUT R7, R7, 0x7f800000, RZ, 0xfc, !PT ;  /* 0x7f80000007077812 */ /* 0x000fe200078efcff */
[----:B------:R-:W-:Y:S05]  /*1a500*/  BRA `(.L_x_462) ;  /* 0x0000000000047947 */ /* 0x000fea0003800000 */
.L_x_460:
[----:B------:R-:W-:Y:S02]  /*1a510*/  LEA R7, R10, R7, 0x17 ;  /* 0x000000070a077211 */ /* 0x000fe400078eb8ff */
.L_x_462:
[----:B------:R-:W-:Y:S05]  /*1a520*/  BSYNC.RECONVERGENT B0 ;  /* 0x0000000000007941 */ /* 0x000fea0003800200 */
.L_x_459:
[----:B------:R-:W-:Y:S01]  /*1a530*/  MOV R0, R7 ;  /* 0x0000000700007202 */ /* 0x000fe20000000f00 */
[----:B------:R-:W-:Y:S05]  /*1a540*/  BRA `(.L_x_463) ;  /* 0x0000000000207947 */ /* 0x000fea0003800000 */
.L_x_458:
[----:B------:R-:W-:-:S04]  /*1a550*/  LOP3.LUT R6, R6, 0x80000000, R7, 0x48, !PT ;  /* 0x8000000006067812 */ /* 0x000fc800078e4807 */
[----:B------:R-:W-:Y:S01]  /*1a560*/  LOP3.LUT R0, R6, 0x7f800000, RZ, 0xfc, !PT ;  /* 0x7f80000006007812 */ /* 0x000fe200078efcff */
[----:B------:R-:W-:Y:S05]  /*1a570*/  BRA `(.L_x_463) ;  /* 0x0000000000147947 */ /* 0x000fea0003800000 */
.L_x_457:
[----:B------:R-:W-:Y:S01]  /*1a580*/  LOP3.LUT R0, R6, 0x80000000, R7, 0x48, !PT ;  /* 0x8000000006007812 */ /* 0x000fe200078e4807 */
[----:B------:R-:W-:Y:S05]  /*1a590*/  BRA `(.L_x_463) ;  /* 0x00000000000c7947 */ /* 0x000fea0003800000 */
.L_x_456:
[----:B------:R-:W1:Y:S01]  /*1a5a0*/  MUFU.RSQ R0, -QNAN ;  /* 0xffc0000000007908 */ /* 0x000e620000001400 */
[----:B------:R-:W-:Y:S05]  /*1a5b0*/  BRA `(.L_x_463) ;  /* 0x0000000000047947 */ /* 0x000fea0003800000 */
.L_x_455:
[----:B------:R-:W-:-:S07]  /*1a5c0*/  FADD.FTZ R0, R36, R22 ;  /* 0x0000001624007221 */ /* 0x000fce0000010000 */
.L_x_463:
[----:B------:R-:W-:Y:S05]  /*1a5d0*/  BSYNC.RECONVERGENT B1 ;  /* 0x0000000000017941 */ /* 0x000fea0003800200 */
.L_x_453:
[----:B------:R-:W-:-:S04]  /*1a5e0*/  HFMA2 R5, -RZ, RZ, 0, 0 ;  /* 0x00000000ff057431 */ /* 0x000fc800000001ff */
[----:B-1----:R-:W-:Y:S05]  /*1a5f0*/  RET.REL.NODEC R4 `(_ZN7cutlass13device_kernelINS_4fmha6kernel36Sm100FmhaFwdKernelTmaWarpspecializedIN4cute5tupleIJiiiNS5_IJNS5_IJiiEEEiEEEEEENS1_10collective38Sm100FmhaFwdMainloopTmaWarpspecializedINS_10bfloat16_tEffNS5_IJNS4_1CILi256EEENSC_ILi128EEENSC_ILi32EEEEEENS5_IJiNSC_ILi1EEES7_EEENS5_IJiSH_NS5_IJNS5_IJNSC_ILi0EEEiEEEiEEEEEESM_NS9_10CausalMaskILb1EEENS5_IJNSC_ILi2EEESH_SH_EEENSC_ILb0EEEEENS9_38Sm100FmhaFwdEpilogueTmaWarpspecializedINS_6half_tEfNS5_IJSE_SF_SE_EEESI_NS5_IJSH_S7_EEESR_EENS2_23IndividualTileSchedulerENS2_41Sm100FmhaCtxKernelWarpspecializedScheduleEEEEEvNT_6ParamsE) ;  /* 0xfffffe5804807950 */ /* 0x002fea0003c3ffff */
.L_x_464:
[----:B------:R-:W-:-:S00]  /*1a600*/  BRA `(.L_x_464) ;  /* 0xfffffffc00fc7947 */ /* 0x000fc0000383ffff */
[----:B------:R-:W-:-:S00]  /*1a610*/  NOP ;  /* 0x0000000000007918 */ /* 0x000fc00000000000 */
        /* <DEDUP_REMOVED lines=14> */
.L_x_469:


//--------------------- .nv.global.init           --------------------------
	.section	.nv.global.init,"aw",@progbits
.nv.global.init:
	.type		$str$23,@object
	.size		$str$23,($str$37 - $str$23)
$str$23:
        /*0000*/ 	.byte	0x0a, 0x00
	.type		$str$37,@object
	.size		$str$37,($str$32 - $str$37)
$str$37:
        /*0002*/ 	.byte	0x3a, 0x00
	.type		$str$32,@object
	.size		$str$32,($str$29 - $str$32)
$str$32:
        /*0004*/ 	.byte	0x5f, 0x00
	.type		$str$29,@object
	.size		$str$29,($str$28 - $str$29)
$str$29:
        /*0006*/ 	.byte	0x25, 0x64, 0x00
	.type		$str$28,@object
	.size		$str$28,($str$30 - $str$28)
$str$28:
        /*0009*/ 	.byte	0x25, 0x63, 0x00
	.type		$str$30,@object
	.size		$str$30,($str$31 - $str$30)
$str$30:
        /*000c*/ 	.byte	0x25, 0x73, 0x00
	.type		$str$31,@object
	.size		$str$31,($str$35 - $str$31)
$str$31:
        /*000f*/ 	.byte	0x20, 0x6f, 0x20, 0x00
	.type		$str$35,@object
	.size		$str$35,($str$22 - $str$35)
$str$35:
        /*0013*/ 	.byte	0x70, 0x74, 0x72, 0x5b, 0x00
	.type		$str$22,@object
	.size		$str$22,($str$34 - $str$22)
$str$22:
        /*0018*/ 	.byte	0x73, 0x4f, 0x3a, 0x20, 0x00
	.type		$str$34,@object
	.size		$str$34,($str$36 - $str$34)
$str$34:
        /*001d*/ 	.byte	0x73, 0x6d, 0x65, 0x6d, 0x5f, 0x00
	.type		$str$36,@object
	.size		$str$36,($str$33 - $str$36)
$str$36:
        /*0023*/ 	.byte	0x62, 0x5d, 0x28, 0x25, 0x70, 0x29, 0x00
	.type		$str$33,@object
	.size		$str$33,($str$27 - $str$33)
$str$33:
        /*002a*/ 	.byte	0x53, 0x77, 0x3c, 0x25, 0x64, 0x2c, 0x25, 0x64, 0x2c, 0x25, 0x64, 0x3e, 0x00
	.type		$str$27,@object
	.size		$str$27,($str$26 - $str$27)
$str$27:
        /*0037*/ 	.byte	0x2f, 0x74, 0x6d, 0x70, 0x2f, 0x63, 0x75, 0x74, 0x6c, 0x61, 0x73, 0x73, 0x5f, 0x73, 0x77, 0x65
        /*0047*/ 	.byte	0x65, 0x70, 0x5f, 0x73, 0x72, 0x63, 0x2f, 0x69, 0x6e, 0x63, 0x6c, 0x75, 0x64, 0x65, 0x2f, 0x63
        /*0057*/ 	.byte	0x75, 0x74, 0x65, 0x2f, 0x61, 0x74, 0x6f, 0x6d, 0x2f, 0x63, 0x6f, 0x70, 0x79, 0x5f, 0x74, 0x72
        /*0067*/ 	.byte	0x61, 0x69, 0x74, 0x73, 0x5f, 0x73, 0x6d, 0x31, 0x30, 0x30, 0x2e, 0x68, 0x70, 0x70, 0x00
	.type		$str$26,@object
	.size		$str$26,(__unnamed_4 - $str$26)
$str$26:
        /*0076*/ 	.byte	0x28, 0x28, 0x75, 0x69, 0x6e, 0x74, 0x33, 0x32, 0x5f, 0x74, 0x28, 0x74, 0x68, 0x72, 0x65, 0x61
        /*0086*/ 	.byte	0x64, 0x49, 0x64, 0x78, 0x2e, 0x78, 0x29, 0x20, 0x2f, 0x20, 0x33, 0x32, 0x29, 0x20, 0x25, 0x20
        /*0096*/ 	.byte	0x34, 0x29, 0x20, 0x3d, 0x3d, 0x20, 0x28, 0x28, 0x28, 0x74, 0x6d, 0x65, 0x6d, 0x5f, 0x61, 0x64
        /*00a6*/ 	.byte	0x64, 0x72, 0x20, 0x3e, 0x3e, 0x20, 0x31, 0x36, 0x29, 0x20, 0x2f, 0x20, 0x33, 0x32, 0x29, 0x20
        /*00b6*/ 	.byte	0x25, 0x20, 0x34, 0x29, 0x00
	.type		__unnamed_4,@object
	.size		__unnamed_4,(__unnamed_1 - __unnamed_4)
__unnamed_4:
        /* <DEDUP_REMOVED lines=37> */
        /*030b*/ 	.byte	0x30, 0x3e, 0x3e, 0x3e, 0x3e, 0x5d, 0x00
	.type		__unnamed_1,@object
	.size		__unnamed_1,(__unnamed_5 - __unnamed_1)
__unnamed_1:
        /* <DEDUP_REMOVED lines=37> */
        /*0562*/ 	.byte	0x3a, 0x43, 0x3c, 0x30, 0x3e, 0x3e, 0x3e, 0x3e, 0x5d, 0x00
	.type		__unnamed_5,@object
	.size		__unnamed_5,(__unnamed_6 - __unnamed_5)
__unnamed_5:
        /* <DEDUP_REMOVED lines=38> */
	.type		__unnamed_6,@object
	.size		__unnamed_6,(__unnamed_7 - __unnamed_6)
__unnamed_6:
        /* <DEDUP_REMOVED lines=37> */
        /*0a16*/ 	.byte	0x74, 0x65, 0x3a, 0x3a, 0x43, 0x3c, 0x30, 0x3e, 0x3e, 0x3e, 0x3e, 0x5d, 0x00
	.type		__unnamed_7,@object
	.size		__unnamed_7,(__unnamed_2 - __unnamed_7)
__unnamed_7:
        /* <DEDUP_REMOVED lines=37> */
        /*0c73*/ 	.byte	0x63, 0x75, 0x74, 0x65, 0x3a, 0x3a, 0x43, 0x3c, 0x30, 0x3e, 0x3e, 0x3e, 0x3e, 0x5d, 0x00
	.type		__unnamed_2,@object
	.size		__unnamed_2,(__unnamed_3 - __unnamed_2)
__unnamed_2:
        /* <DEDUP_REMOVED lines=38> */
	.type		__unnamed_3,@object
	.size		__unnamed_3,(.L_3 - __unnamed_3)
__unnamed_3:
        /* <DEDUP_REMOVED lines=38> */
        /*1142*/ 	.byte	0x3e, 0x3e, 0x5d, 0x00
.L_3:


//--------------------- .nv.shared._ZN7cutlass13device_kernelINS_4fmha6kernel36Sm100FmhaFwdKernelTmaWarpspecializedIN4cute5tupleIJiiiNS5_IJNS5_IJiiEEEiEEEEEENS1_10collective38Sm100FmhaFwdMainloopTmaWarpspecializedINS_10bfloat16_tEffNS5_IJNS4_1CILi256EEENSC_ILi128EEENSC_ILi32EEEEEENS5_IJiNSC_ILi1EEES7_EEENS5_IJiSH_NS5_IJNS5_IJNSC_ILi0EEEiEEEiEEEEEESM_NS9_10CausalMaskILb1EEENS5_IJNSC_ILi2EEESH_SH_EEENSC_ILb0EEEEENS9_38Sm100FmhaFwdEpilogueTmaWarpspecializedINS_6half_tEfNS5_IJSE_SF_SE_EEESI_NS5_IJSH_S7_EEESR_EENS2_23IndividualTileSchedulerENS2_41Sm100FmhaCtxKernelWarpspecializedScheduleEEEEEvNT_6ParamsE --------------------------
	.section	.nv.shared._ZN7cutlass13device_kernelINS_4fmha6kernel36Sm100FmhaFwdKernelTmaWarpspecializedIN4cute5tupleIJiiiNS5_IJNS5_IJiiEEEiEEEEEENS1_10collective38Sm100FmhaFwdMainloopTmaWarpspecializedINS_10bfloat16_tEffNS5_IJNS4_1CILi256EEENSC_ILi128EEENSC_ILi32EEEEEENS5_IJiNSC_ILi1EEES7_EEENS5_IJiSH_NS5_IJNS5_IJNSC_ILi0EEEiEEEiEEEEEESM_NS9_10CausalMaskILb1EEENS5_IJNSC_ILi2EEESH_SH_EEENSC_ILb0EEEEENS9_38Sm100FmhaFwdEpilogueTmaWarpspecializedINS_6half_tEfNS5_IJSE_SF_SE_EEESI_NS5_IJSH_S7_EEESR_EENS2_23IndividualTileSchedulerENS2_41Sm100FmhaCtxKernelWarpspecializedScheduleEEEEEvNT_6ParamsE,"aw",@nobits
	.sectionflags	@""
	.align	16
	.zero		1024


//--------------------- .nv.shared.reserved.0     --------------------------
	.section	.nv.shared.reserved.0,"aw",@nobits
	.weak		__nv_reservedSMEM_offset_0_alias
	.size		__nv_reservedSMEM_offset_0_alias, 0, 64
	.other		__nv_reservedSMEM_offset_0_alias,@"STO_CUDA_RESERVED_SHARED STV_DEFAULT"
__nv_reservedSMEM_offset_0_alias:
	.zero		0
.nv.shared.reserved.0:
	.zero		64
	.weak		__nv_reservedSMEM_tcgen05_partition
	.type		__nv_reservedSMEM_tcgen05_partition,@object
	.size		__nv_reservedSMEM_tcgen05_partition,(.L_0 - __nv_reservedSMEM_tcgen05_partition)
__nv_reservedSMEM_tcgen05_partition:
	.zero		32
.L_0:


//--------------------- .nv.global                --------------------------
	.section	.nv.global,"aw",@nobits
.nv.global:
	.type		_ZN39_INTERNAL_1135b185_4_k_cu_24983784_27734cute1_E,@object
	.size		_ZN39_INTERNAL_1135b185_4_k_cu_24983784_27734cute1_E,(_ZN39_INTERNAL_1135b185_4_k_cu_24983784_27734cuda3std3__45__cpo6cbeginE - _ZN39_INTERNAL_1135b185_4_k_cu_24983784_27734cute1_E)
_ZN39_INTERNAL_1135b185_4_k_cu_24983784_27734cute1_E:
	.zero		1
	.type		_ZN39_INTERNAL_1135b185_4_k_cu_24983784_27734cuda3std3__45__cpo6cbeginE,@object
	.size		_ZN39_INTERNAL_1135b185_4_k_cu_24983784_27734cuda3std3__45__cpo6cbeginE,(_ZN39_INTERNAL_1135b185_4_k_cu_24983784_27734cuda3std3__48in_placeE - _ZN39_INTERNAL_1135b185_4_k_cu_24983784_27734cuda3std3__45__cpo6cbeginE)
_ZN39_INTERNAL_1135b185_4_k_cu_24983784_27734cuda3std3__45__cpo6cbeginE:
	.zero		1
	.type		_ZN39_INTERNAL_1135b185_4_k_cu_24983784_27734cuda3std3__48in_placeE,@object
	.size		_ZN39_INTERNAL_1135b185_4_k_cu_24983784_27734cuda3std3__48in_placeE,(_ZN39_INTERNAL_1135b185_4_k_cu_24983784_27734cuda3std6ranges3__45__cpo9iter_moveE - _ZN39_INTERNAL_1135b185_4_k_cu_24983784_27734cuda3std3__48in_placeE)
_ZN39_INTERNAL_1135b185_4_k_cu_24983784_27734cuda3std3__48in_placeE:
	.zero		1
	.type		_ZN39_INTERNAL_1135b185_4_k_cu_24983784_27734cuda3std6ranges3__45__cpo9iter_moveE,@object
	.size		_ZN39_INTERNAL_1135b185_4_k_cu_24983784_27734cuda3std6ranges3__45__cpo9iter_moveE,(_ZN39_INTERNAL_1135b185_4_k_cu_24983784_27734cuda3std3__45__cpo5beginE - _ZN39_INTERNAL_1135b185_4_k_cu_24983784_27734cuda3std6ranges3__45__cpo9iter_moveE)
_ZN39_INTERNAL_1135b185_4_k_cu_24983784_27734cuda3std6ranges3__45__cpo9iter_moveE:
	.zero		1
	.type		_ZN39_INTERNAL_1135b185_4_k_cu_24983784_27734cuda3std3__45__cpo5beginE,@object
	.size		_ZN39_INTERNAL_1135b185_4_k_cu_24983784_27734cuda3std3__45__cpo5beginE,(_ZN39_INTERNAL_1135b185_4_k_cu_24983784_27734cuda3std3__441_GLOBAL__N__1135b185_4_k_cu_24983784_27736ignoreE - _ZN39_INTERNAL_1135b185_4_k_cu_24983784_27734cuda3std3__45__cpo5beginE)
_ZN39_INTERNAL_1135b185_4_k_cu_24983784_27734cuda3std3__45__cpo5beginE:
	.zero		1
	.type		_ZN39_INTERNAL_1135b185_4_k_cu_24983784_27734cuda3std3__441_GLOBAL__N__1135b185_4_k_cu_24983784_27736ignoreE,@object
	.size		_ZN39_INTERNAL_1135b185_4_k_cu_24983784_27734cuda3std3__441_GLOBAL__N__1135b185_4_k_cu_24983784_27736ignoreE,(_ZN39_INTERNAL_1135b185_4_k_cu_24983784_27734cute7productE - _ZN39_INTERNAL_1135b185_4_k_cu_24983784_27734cuda3std3__441_GLOBAL__N__1135b185_4_k_cu_24983784_27736ignoreE)
_ZN39_INTERNAL_1135b185_4_k_cu_24983784_27734cuda3std3__441_GLOBAL__N__1135b185_4_k_cu_24983784_27736ignoreE:
	.zero		1
	.type		_ZN39_INTERNAL_1135b185_4_k_cu_24983784_27734cute7productE,@object
	.size		_ZN39_INTERNAL_1135b185_4_k_cu_24983784_27734cute7productE,(_ZN39_INTERNAL_1135b185_4_k_cu_24983784_27734cuda3std3__45__cpo3endE - _ZN39_INTERNAL_1135b185_4_k_cu_24983784_27734cute7productE)
_ZN39_INTERNAL_1135b185_4_k_cu_24983784_27734cute7productE:
	.zero		1
	.type		_ZN39_INTERNAL_1135b185_4_k_cu_24983784_27734cuda3std3__45__cpo3endE,@object
	.size		_ZN39_INTERNAL_1135b185_4_k_cu_24983784_27734cuda3std3__45__cpo3endE,(_ZN39_INTERNAL_1135b185_4_k_cu_24983784_27734cuda3std3__419piecewise_constructE - _ZN39_INTERNAL_1135b185_4_k_cu_24983784_27734cuda3std3__45__cpo3endE)
_ZN39_INTERNAL_1135b185_4_k_cu_24983784_27734cuda3std3__45__cpo3endE:
	.zero		1
	.type		_ZN39_INTERNAL_1135b185_4_k_cu_24983784_27734cuda3std3__419piecewise_constructE,@object
	.size		_ZN39_INTERNAL_1135b185_4_k_cu_24983784_27734cuda3std3__419piecewise_constructE,(_ZN39_INTERNAL_1135b185_4_k_cu_24983784_27734cuda3std3__45__cpo4cendE - _ZN39_INTERNAL_1135b185_4_k_cu_24983784_27734cuda3std3__419piecewise_constructE)
_ZN39_INTERNAL_1135b185_4_k_cu_24983784_27734cuda3std3__419piecewise_constructE:
	.zero		1
	.type		_ZN39_INTERNAL_1135b185_4_k_cu_24983784_27734cuda3std3__45__cpo4cendE,@object
	.size		_ZN39_INTERNAL_1135b185_4_k_cu_24983784_27734cuda3std3__45__cpo4cendE,(_ZN39_INTERNAL_1135b185_4_k_cu_24983784_27734cuda3std6ranges3__45__cpo4swapE - _ZN39_INTERNAL_1135b185_4_k_cu_24983784_27734cuda3std3__45__cpo4cendE)
_ZN39_INTERNAL_1135b185_4_k_cu_24983784_27734cuda3std3__45__cpo4cendE:
	.zero		1
	.type		_ZN39_INTERNAL_1135b185_4_k_cu_24983784_27734cuda3std6ranges3__45__cpo4swapE,@object
	.size		_ZN39_INTERNAL_1135b185_4_k_cu_24983784_27734cuda3std6ranges3__45__cpo4swapE,(.L_15 - _ZN39_INTERNAL_1135b185_4_k_cu_24983784_27734cuda3std6ranges3__45__cpo4swapE)
_ZN39_INTERNAL_1135b185_4_k_cu_24983784_27734cuda3std6ranges3__45__cpo4swapE:
	.zero		1
.L_15:


//--------------------- .nv.constant0._ZN7cutlass13device_kernelINS_4fmha6kernel36Sm100FmhaFwdKernelTmaWarpspecializedIN4cute5tupleIJiiiNS5_IJNS5_IJiiEEEiEEEEEENS1_10collective38Sm100FmhaFwdMainloopTmaWarpspecializedINS_10bfloat16_tEffNS5_IJNS4_1CILi256EEENSC_ILi128EEENSC_ILi32EEEEEENS5_IJiNSC_ILi1EEES7_EEENS5_IJiSH_NS5_IJNS5_IJNSC_ILi0EEEiEEEiEEEEEESM_NS9_10CausalMaskILb1EEENS5_IJNSC_ILi2EEESH_SH_EEENSC_ILb0EEEEENS9_38Sm100FmhaFwdEpilogueTmaWarpspecializedINS_6half_tEfNS5_IJSE_SF_SE_EEESI_NS5_IJSH_S7_EEESR_EENS2_23IndividualTileSchedulerENS2_41Sm100FmhaCtxKernelWarpspecializedScheduleEEEEEvNT_6ParamsE --------------------------
	.section	.nv.constant0._ZN7cutlass13device_kernelINS_4fmha6kernel36Sm100FmhaFwdKernelTmaWarpspecializedIN4cute5tupleIJiiiNS5_IJNS5_IJiiEEEiEEEEEENS1_10collective38Sm100FmhaFwdMainloopTmaWarpspecializedINS_10bfloat16_tEffNS5_IJNS4_1CILi256EEENSC_ILi128EEENSC_ILi32EEEEEENS5_IJiNSC_ILi1EEES7_EEENS5_IJiSH_NS5_IJNS5_IJNSC_ILi0EEEiEEEiEEEEEESM_NS9_10CausalMaskILb1EEENS5_IJNSC_ILi2EEESH_SH_EEENSC_ILb0EEEEENS9_38Sm100FmhaFwdEpilogueTmaWarpspecializedINS_6half_tEfNS5_IJSE_SF_SE_EEESI_NS5_IJSH_S7_EEESR_EENS2_23IndividualTileSchedulerENS2_41Sm100FmhaCtxKernelWarpspecializedScheduleEEEEEvNT_6ParamsE,"a",@progbits
	.sectionflags	@""
	.align	4
.nv.constant0._ZN7cutlass13device_kernelINS_4fmha6kernel36Sm100FmhaFwdKernelTmaWarpspecializedIN4cute5tupleIJiiiNS5_IJNS5_IJiiEEEiEEEEEENS1_10collective38Sm100FmhaFwdMainloopTmaWarpspecializedINS_10bfloat16_tEffNS5_IJNS4_1CILi256EEENSC_ILi128EEENSC_ILi32EEEEEENS5_IJiNSC_ILi1EEES7_EEENS5_IJiSH_NS5_IJNS5_IJNSC_ILi0EEEiEEEiEEEEEESM_NS9_10CausalMaskILb1EEENS5_IJNSC_ILi2EEESH_SH_EEENSC_ILb0EEEEENS9_38Sm100FmhaFwdEpilogueTmaWarpspecializedINS_6half_tEfNS5_IJSE_SF_SE_EEESI_NS5_IJSH_S7_EEESR_EENS2_23IndividualTileSchedulerENS2_41Sm100FmhaCtxKernelWarpspecializedScheduleEEEEEvNT_6ParamsE:
	.zero		2432


//--------------------- SYMBOLS --------------------------

	.type		.nv.reservedSmem.offset0,@object
	.size		.nv.reservedSmem.offset0,0x4
	.type		.nv.reservedSmem.cap,@object
	.size		.nv.reservedSmem.cap,0x4
	.type		vprintf,@function
	.type		__assertfail,@function
